def matmul_kernel(
    a_ptr,
    b_ptr,
    c_ptr,
    M,
    N,
    K,
    stride_am,
    stride_ak,
    stride_bk,
    stride_bn,
    stride_cm,
    stride_cn,
    BLOCK_M: tl.constexpr,
    BLOCK_N: tl.constexpr,
    BLOCK_K: tl.constexpr,
    GROUP_M: tl.constexpr,
):
    pid = tl.program_id(axis=0)
    num_pid_m = tl.cdiv(M, BLOCK_M)
    num_pid_n = tl.cdiv(N, BLOCK_N)
    num_pid_in_group = GROUP_M * num_pid_n
    group_id = pid // num_pid_in_group
    first_pid_m = group_id * GROUP_M
    group_size_m = min(num_pid_m - first_pid_m, GROUP_M)
    pid_m = first_pid_m + ((pid % num_pid_in_group) % group_size_m)
    pid_n = (pid % num_pid_in_group) // group_size_m

    offs_am = (pid_m * BLOCK_M + tl.arange(0, BLOCK_M)) % M
    offs_bn = (pid_n * BLOCK_N + tl.arange(0, BLOCK_N)) % N
    offs_k = tl.arange(0, BLOCK_K)
    a_ptrs = a_ptr + offs_am[:, None] * stride_am + offs_k[None, :] * stride_ak
    b_ptrs = b_ptr + offs_k[:, None] * stride_bk + offs_bn[None, :] * stride_bn

    acc = tl.zeros((BLOCK_M, BLOCK_N), dtype=tl.float32)
    for kk in range(0, tl.cdiv(K, BLOCK_K)):
        a = tl.load(a_ptrs, mask=offs_k[None, :] < K - kk * BLOCK_K, other=0.0)
        b = tl.load(b_ptrs, mask=offs_k[:, None] < K - kk * BLOCK_K, other=0.0)
        acc = tl.dot(a, b, acc)
        a_ptrs += BLOCK_K * stride_ak
        b_ptrs += BLOCK_K * stride_bk

    c = acc.to(c_ptr.dtype.element_ty)
    offs_cm = pid_m * BLOCK_M + tl.arange(0, BLOCK_M)
    offs_cn = pid_n * BLOCK_N + tl.arange(0, BLOCK_N)
    c_ptrs = c_ptr + offs_cm[:, None] * stride_cm + offs_cn[None, :] * stride_cn
    mask = (offs_cm[:, None] < M) & (offs_cn[None, :] < N)
    tl.store(c_ptrs, c, mask=mask)

# config = {"BLOCK_K": 256, "BLOCK_M": 16, "BLOCK_N": 128, "GROUP_M": 8, "arch": "sm_100", "dtype": "fp16", "num_ctas": 1, "num_stages": 3, "num_warps": 4}
# arch = sm_100


// ===== COMPILED SASS (sm_100a) =====

	.target	sm_100a

	.elftype	@"ET_EXEC"


//--------------------- .note.nv.tkinfo           --------------------------
	.section	.note.nv.tkinfo,"",@"SHT_NOTE"
	.sectionflags	@"SHF_NOTE_NV_TKINFO"
	.tkinfo
        /*0018*/ 	.word	0x00000081
        /*0030*/ 	.string	""
        /*0030*/ 	.string	"ptxas-blackwell"
        /*0030*/ 	.string	"Cuda compilation tools, release 12.9, V12.9.86"
        /*0030*/ 	.string	"Build cuda_12.9.r12.9/compiler.36037853_0"
        /*0030*/ 	.string	"-v  -suppress-debug-info  -lineinfo  -arch sm_100a "



//--------------------- .note.nv.cuver            --------------------------
	.section	.note.nv.cuver,"",@"SHT_NOTE"
	.sectionflags	@"SHF_NOTE_NV_CUVER"
        /*0018*/ 	.short	0x0001
        /*001a*/ 	.short	0x0064
        /*001c*/ 	.short	0x0001
        /*001e*/ 	.short	0x0000
        /*0020*/ 	.short	0x0001
        /*0022*/ 	.short	0x0000


//--------------------- .nv.info                  --------------------------
	.section	.nv.info,"",@"SHT_CUDA_INFO"
	.align	4


	//----- nvinfo : EIATTR_REGCOUNT
	.align		4
        /*0000*/ 	.byte	0x04, 0x2f
        /*0002*/ 	.short	(.L_1 - .L_0)
	.align		4
.L_0:
        /*0004*/ 	.word	index@(matmul_kernel)
        /*0008*/ 	.word	0x00000020


	//----- nvinfo : EIATTR_FRAME_SIZE
	.align		4
.L_1:
        /*000c*/ 	.byte	0x04, 0x11
        /*000e*/ 	.short	(.L_3 - .L_2)
	.align		4
.L_2:
        /*0010*/ 	.word	index@(matmul_kernel)
        /*0014*/ 	.word	0x00001408


	//----- nvinfo : EIATTR_MIN_STACK_SIZE
	.align		4
.L_3:
        /*0018*/ 	.byte	0x04, 0x12
        /*001a*/ 	.short	(.L_5 - .L_4)
	.align		4
.L_4:
        /*001c*/ 	.word	index@(matmul_kernel)
        /*0020*/ 	.word	0x00001408
.L_5:


//--------------------- .nv.info.matmul_kernel    --------------------------
	.section	.nv.info.matmul_kernel,"",@"SHT_CUDA_INFO"
	.sectionflags	@""
	.align	4


	//----- nvinfo : EIATTR_CUDA_API_VERSION
	.align		4
        /*0000*/ 	.byte	0x04, 0x37
        /*0002*/ 	.short	(.L_7 - .L_6)
.L_6:
        /*0004*/ 	.word	0x00000081


	//----- nvinfo : EIATTR_KPARAM_INFO
	.align		4
.L_7:
        /*0008*/ 	.byte	0x04, 0x17
        /*000a*/ 	.short	(.L_9 - .L_8)
.L_8:
        /*000c*/ 	.word	0x00000000
        /*0010*/ 	.short	0x000d
        /*0012*/ 	.short	0x0048
        /*0014*/ 	.byte	0x00, 0xf4, 0x21, 0x00


	//----- nvinfo : EIATTR_KPARAM_INFO
	.align		4
.L_9:
        /*0018*/ 	.byte	0x04, 0x17
        /*001a*/ 	.short	(.L_11 - .L_10)
.L_10:
        /*001c*/ 	.word	0x00000000
        /*0020*/ 	.short	0x000c
        /*0022*/ 	.short	0x0040
        /*0024*/ 	.byte	0x00, 0xf4, 0x21, 0x00


	//----- nvinfo : EIATTR_KPARAM_INFO
	.align		4
.L_11:
        /*0028*/ 	.byte	0x04, 0x17
        /*002a*/ 	.short	(.L_13 - .L_12)
.L_12:
        /*002c*/ 	.word	0x00000000
        /*0030*/ 	.short	0x000b
        /*0032*/ 	.short	0x0038
        /*0034*/ 	.byte	0x00, 0xf0, 0x11, 0x00


	//----- nvinfo : EIATTR_KPARAM_INFO
	.align		4
.L_13:
        /*0038*/ 	.byte	0x04, 0x17
        /*003a*/ 	.short	(.L_15 - .L_14)
.L_14:
        /*003c*/ 	.word	0x00000000
        /*0040*/ 	.short	0x000a
        /*0042*/ 	.short	0x0034
        /*0044*/ 	.byte	0x00, 0xf0, 0x11, 0x00


	//----- nvinfo : EIATTR_KPARAM_INFO
	.align		4
.L_15:
        /*0048*/ 	.byte	0x04, 0x17
        /*004a*/ 	.short	(.L_17 - .L_16)
.L_16:
        /*004c*/ 	.word	0x00000000
        /*0050*/ 	.short	0x0009
        /*0052*/ 	.short	0x0030
        /*0054*/ 	.byte	0x00, 0xf0, 0x11, 0x00


	//----- nvinfo : EIATTR_KPARAM_INFO
	.align		4
.L_17:
        /*0058*/ 	.byte	0x04, 0x17
        /*005a*/ 	.short	(.L_19 - .L_18)
.L_18:
        /*005c*/ 	.word	0x00000000
        /*0060*/ 	.short	0x0008
        /*0062*/ 	.short	0x002c
        /*0064*/ 	.byte	0x00, 0xf0, 0x11, 0x00


	//----- nvinfo : EIATTR_KPARAM_INFO
	.align		4
.L_19:
        /*0068*/ 	.byte	0x04, 0x17
        /*006a*/ 	.short	(.L_21 - .L_20)
.L_20:
        /*006c*/ 	.word	0x00000000
        /*0070*/ 	.short	0x0007
        /*0072*/ 	.short	0x0028
        /*0074*/ 	.byte	0x00, 0xf0, 0x11, 0x00


	//----- nvinfo : EIATTR_KPARAM_INFO
	.align		4
.L_21:
        /*0078*/ 	.byte	0x04, 0x17
        /*007a*/ 	.short	(.L_23 - .L_22)
.L_22:
        /*007c*/ 	.word	0x00000000
        /*0080*/ 	.short	0x0006
        /*0082*/ 	.short	0x0024
        /*0084*/ 	.byte	0x00, 0xf0, 0x11, 0x00


	//----- nvinfo : EIATTR_KPARAM_INFO
	.align		4
.L_23:
        /*0088*/ 	.byte	0x04, 0x17
        /*008a*/ 	.short	(.L_25 - .L_24)
.L_24:
        /*008c*/ 	.word	0x00000000
        /*0090*/ 	.short	0x0005
        /*0092*/ 	.short	0x0020
        /*0094*/ 	.byte	0x00, 0xf0, 0x11, 0x00


	//----- nvinfo : EIATTR_KPARAM_INFO
	.align		4
.L_25:
        /*0098*/ 	.byte	0x04, 0x17
        /*009a*/ 	.short	(.L_27 - .L_26)
.L_26:
        /*009c*/ 	.word	0x00000000
        /*00a0*/ 	.short	0x0004
        /*00a2*/ 	.short	0x001c
        /*00a4*/ 	.byte	0x00, 0xf0, 0x11, 0x00


	//----- nvinfo : EIATTR_KPARAM_INFO
	.align		4
.L_27:
        /*00a8*/ 	.byte	0x04, 0x17
        /*00aa*/ 	.short	(.L_29 - .L_28)
.L_28:
        /*00ac*/ 	.word	0x00000000
        /*00b0*/ 	.short	0x0003
        /*00b2*/ 	.short	0x0018
        /*00b4*/ 	.byte	0x00, 0xf0, 0x11, 0x00


	//----- nvinfo : EIATTR_KPARAM_INFO
	.align		4
.L_29:
        /*00b8*/ 	.byte	0x04, 0x17
        /*00ba*/ 	.short	(.L_31 - .L_30)
.L_30:
        /*00bc*/ 	.word	0x00000000
        /*00c0*/ 	.short	0x0002
        /*00c2*/ 	.short	0x0010
        /*00c4*/ 	.byte	0x00, 0xf4, 0x21, 0x00


	//----- nvinfo : EIATTR_KPARAM_INFO
	.align		4
.L_31:
        /*00c8*/ 	.byte	0x04, 0x17
        /*00ca*/ 	.short	(.L_33 - .L_32)
.L_32:
        /*00cc*/ 	.word	0x00000000
        /*00d0*/ 	.short	0x0001
        /*00d2*/ 	.short	0x0008
        /*00d4*/ 	.byte	0x00, 0xf4, 0x21, 0x00


	//----- nvinfo : EIATTR_KPARAM_INFO
	.align		4
.L_33:
        /*00d8*/ 	.byte	0x04, 0x17
        /*00da*/ 	.short	(.L_35 - .L_34)
.L_34:
        /*00dc*/ 	.word	0x00000000
        /*00e0*/ 	.short	0x0000
        /*00e2*/ 	.short	0x0000
        /*00e4*/ 	.byte	0x00, 0xf4, 0x21, 0x00


	//----- nvinfo : EIATTR_SPARSE_MMA_MASK
	.align		4
.L_35:
        /*00e8*/ 	.byte	0x03, 0x50
        /*00ea*/ 	.short	0x0000


	//----- nvinfo : EIATTR_MAXREG_COUNT
	.align		4
        /*00ec*/ 	.byte	0x03, 0x1b
        /*00ee*/ 	.short	0x00ff


	//----- nvinfo : EIATTR_NUM_BARRIERS
	.align		4
        /*00f0*/ 	.byte	0x02, 0x4c
        /*00f2*/ 	.byte	0x01
	.zero		1


	//----- nvinfo : EIATTR_ANNOTATIONS
	.align		4
        /*00f4*/ 	.byte	0x04, 0x55
        /*00f6*/ 	.short	(.L_37 - .L_36)


	//   ....[0]....
.L_36:
        /*00f8*/ 	.word	0x00000001
        /*00fc*/ 	.byte	0x40, 0x05, 0x00, 0x00, 0x01, 0x00, 0x00, 0x00, 0x70, 0x05, 0x00, 0x00, 0x01, 0x00, 0x00, 0x00
        /* <DEDUP_REMOVED lines=2620> */
        /*a4cc*/ 	.byte	0x80, 0x92, 0x02, 0x00


	//----- nvinfo : EIATTR_VRC_CTA_INIT_COUNT
	.align		4
.L_37:
        /*a4d0*/ 	.byte	0x02, 0x4a
	.zero		1
	.zero		1


	//----- nvinfo : EIATTR_EXIT_INSTR_OFFSETS
	.align		4
        /*a4d4*/ 	.byte	0x04, 0x1c
        /*a4d6*/ 	.short	(.L_39 - .L_38)


	//   ....[0]....
.L_38:
        /*a4d8*/ 	.word	0x00029b10


	//   ....[1]....
        /*a4dc*/ 	.word	0x00029b40


	//----- nvinfo : EIATTR_REQNTID
	.align		4
.L_39:
        /*a4e0*/ 	.byte	0x04, 0x10
        /*a4e2*/ 	.short	(.L_41 - .L_40)
.L_40:
        /*a4e4*/ 	.word	0x00000080
        /*a4e8*/ 	.word	0x00000001
        /*a4ec*/ 	.word	0x00000001


	//----- nvinfo : EIATTR_CBANK_PARAM_SIZE
	.align		4
.L_41:
        /*a4f0*/ 	.byte	0x03, 0x19
        /*a4f2*/ 	.short	0x0050


	//----- nvinfo : EIATTR_PARAM_CBANK
	.align		4
        /*a4f4*/ 	.byte	0x04, 0x0a
        /*a4f6*/ 	.short	(.L_43 - .L_42)
	.align		4
.L_42:
        /*a4f8*/ 	.word	index@(.nv.constant0.matmul_kernel)
        /*a4fc*/ 	.short	0x0380
        /*a4fe*/ 	.short	0x0050


	//----- nvinfo : EIATTR_SW_WAR
	.align		4
.L_43:
        /*a500*/ 	.byte	0x04, 0x36
        /*a502*/ 	.short	(.L_45 - .L_44)
.L_44:
        /*a504*/ 	.word	0x00000008
.L_45:


//--------------------- .nv.compat                --------------------------
	.section	.nv.compat,"",@"SHT_CUDA_COMPAT_INFO"
	.align	4
        /*0000*/ 	.byte	0x02, 0x02, 0x01, 0x00, 0x02, 0x05, 0x05, 0x00, 0x02, 0x03, 0x00, 0x00, 0x02, 0x06, 0x01, 0x00


//--------------------- .nv.callgraph             --------------------------
	.section	.nv.callgraph,"",@"SHT_CUDA_CALLGRAPH"
	.align	4
	.sectionentsize	8
	.align		4
        /*0000*/ 	.word	0x00000000
	.align		4
        /*0004*/ 	.word	0xffffffff
	.align		4
        /*0008*/ 	.word	0x00000000
	.align		4
        /*000c*/ 	.word	0xfffffffe
	.align		4
        /*0010*/ 	.word	0x00000000
	.align		4
        /*0014*/ 	.word	0xfffffffd
	.align		4
        /*0018*/ 	.word	0x00000000
	.align		4
        /*001c*/ 	.word	0xfffffffc


//--------------------- .text.matmul_kernel       --------------------------
	.section	.text.matmul_kernel,"ax",@progbits
	.align	128
        .global         matmul_kernel
        .type           matmul_kernel,@function
        .size           matmul_kernel,(.L_x_4 - matmul_kernel)
        .other          matmul_kernel,@"STO_CUDA_ENTRY STV_DEFAULT"
matmul_kernel:
.text.matmul_kernel:
[----:B------:R-:W0:Y:S08]  /*0000*/  LDC R1, c[0x0][0x37c] ;  /* 0x0000df00ff017b82 */ /* 0x000e300000000800 */
[----:B------:R-:W1:Y:S01]  /*0010*/  LDC.64 R2, c[0x0][0x398] ;  /* 0x0000e600ff027b82 */ /* 0x000e620000000a00 */
[----:B------:R-:W2:Y:S01]  /*0020*/  S2R R16, SR_TID.X ;  /* 0x0000000000107919 */ /* 0x000ea20000002100 */
[----:B------:R-:W3:Y:S01]  /*0030*/  LDCU UR4, c[0x0][0x3a0] ;  /* 0x00007400ff0477ac */ /* 0x000ee20008000800 */
[----:B0-----:R-:W-:Y:S01]  /*0040*/  VIADD R1, R1, 0xffffebf8 ;  /* 0xffffebf801017836 */ /* 0x001fe20000000000 */
[----:B------:R-:W-:Y:S01]  /*0050*/  UMOV UR5, 0x400 ;  /* 0x0000040000057882 */ /* 0x000fe20000000000 */
[----:B------:R-:W0:Y:S03]  /*0060*/  LDCU.64 UR8, c[0x0][0x358] ;  /* 0x00006b00ff0877ac */ /* 0x000e260008000a00 */
[----:B------:R-:W4:Y:S01]  /*0070*/  S2UR UR6, SR_CgaCtaId ;  /* 0x00000000000679c3 */ /* 0x000f220000008800 */
[----:B---3--:R-:W-:Y:S01]  /*0080*/  UIADD3 UR4, UPT, UPT, UR4, 0xff, URZ ;  /* 0x000000ff04047890 */ /* 0x008fe2000fffe0ff */
[----:B-1----:R-:W-:-:S03]  /*0090*/  VIADD R0, R3, 0x7f ;  /* 0x0000007f03007836 */ /* 0x002fc60000000000 */
[----:B------:R-:W-:Y:S02]  /*00a0*/  UISETP.GT.AND UP0, UPT, UR4, 0xff, UPT ;  /* 0x000000ff0400788c */ /* 0x000fe4000bf04270 */
[----:B------:R-:W-:Y:S01]  /*00b0*/  SHF.R.S32.HI R5, RZ, 0x1f, R0 ;  /* 0x0000001fff057819 */ /* 0x000fe20000011400 */
[----:B----4-:R-:W-:-:S03]  /*00c0*/  ULEA UR5, UR6, UR5, 0x18 ;  /* 0x0000000506057291 */ /* 0x010fc6000f8ec0ff */
[----:B------:R-:W-:-:S04]  /*00d0*/  LEA.HI R5, R5, R0, RZ, 0x7 ;  /* 0x0000000005057211 */ /* 0x000fc800078f38ff */
[----:B------:R-:W-:Y:S02]  /*00e0*/  SHF.R.S32.HI R0, RZ, 0x7, R5 ;  /* 0x00000007ff007819 */ /* 0x000fe40000011405 */
[----:B------:R-:W1:Y:S03]  /*00f0*/  S2R R5, SR_CTAID.X ;  /* 0x0000000000057919 */ /* 0x000e660000002500 */
[----:B------:R-:W-:-:S05]  /*0100*/  IMAD.SHL.U32 R0, R0, 0x8, RZ ;  /* 0x0000000800007824 */ /* 0x000fca00078e00ff */
[-C--:B------:R-:W-:Y:S02]  /*0110*/  IABS R9, R0.reuse ;  /* 0x0000000000097213 */ /* 0x080fe40000000000 */
[----:B------:R-:W-:Y:S02]  /*0120*/  IABS R12, R0 ;  /* 0x00000000000c7213 */ /* 0x000fe40000000000 */
[----:B------:R-:W3:Y:S08]  /*0130*/  I2F.RP R4, R9 ;  /* 0x0000000900047306 */ /* 0x000ef00000209400 */
[----:B---3--:R-:W3:Y:S01]  /*0140*/  MUFU.RCP R4, R4 ;  /* 0x0000000400047308 */ /* 0x008ee20000001000 */
[----:B-1----:R-:W-:Y:S01]  /*0150*/  IABS R10, R5 ;  /* 0x00000005000a7213 */ /* 0x002fe20000000000 */
[----:B---3--:R-:W-:-:S02]  /*0160*/  VIADD R6, R4, 0xffffffe ;  /* 0x0ffffffe04067836 */ /* 0x008fc40000000000 */
[----:B------:R-:W-:-:S04]  /*0170*/  IMAD.MOV R4, RZ, RZ, -R12 ;  /* 0x000000ffff047224 */ /* 0x000fc800078e0a0c */
[----:B------:R1:W3:Y:S02]  /*0180*/  F2I.FTZ.U32.TRUNC.NTZ R7, R6 ;  /* 0x0000000600077305 */ /* 0x0002e4000021f000 */
[----:B-1----:R-:W-:Y:S02]  /*0190*/  IMAD.MOV.U32 R6, RZ, RZ, RZ ;  /* 0x000000ffff067224 */ /* 0x002fe400078e00ff */
[----:B---3--:R-:W-:-:S04]  /*01a0*/  IMAD.MOV R8, RZ, RZ, -R7 ;  /* 0x000000ffff087224 */ /* 0x008fc800078e0a07 */
[----:B------:R-:W-:Y:S02]  /*01b0*/  IMAD R11, R8, R9, RZ ;  /* 0x00000009080b7224 */ /* 0x000fe400078e02ff */
[----:B------:R-:W-:Y:S02]  /*01c0*/  IMAD.MOV.U32 R8, RZ, RZ, R10 ;  /* 0x000000ffff087224 */ /* 0x000fe400078e000a */
[----:B------:R-:W-:-:S06]  /*01d0*/  IMAD.HI.U32 R7, R7, R11, R6 ;  /* 0x0000000b07077227 */ /* 0x000fcc00078e0006 */
[----:B------:R-:W-:-:S04]  /*01e0*/  IMAD.HI.U32 R7, R7, R8, RZ ;  /* 0x0000000807077227 */ /* 0x000fc800078e00ff */
[----:B------:R-:W-:-:S05]  /*01f0*/  IMAD R4, R7, R4, R8 ;  /* 0x0000000407047224 */ /* 0x000fca00078e0208 */
[----:B------:R-:W-:-:S13]  /*0200*/  ISETP.GT.U32.AND P1, PT, R9, R4, PT ;  /* 0x000000040900720c */ /* 0x000fda0003f24070 */
[----:B------:R-:W-:Y:S02]  /*0210*/  @!P1 IMAD.IADD R4, R4, 0x1, -R9 ;  /* 0x0000000104049824 */ /* 0x000fe400078e0a09 */
[----:B------:R-:W-:Y:S01]  /*0220*/  @!P1 VIADD R7, R7, 0x1 ;  /* 0x0000000107079836 */ /* 0x000fe20000000000 */
[----:B------:R-:W-:Y:S02]  /*0230*/  ISETP.NE.AND P1, PT, R0, RZ, PT ;  /* 0x000000ff0000720c */ /* 0x000fe40003f25270 */
[----:B------:R-:W-:Y:S02]  /*0240*/  ISETP.GE.U32.AND P0, PT, R4, R9, PT ;  /* 0x000000090400720c */ /* 0x000fe40003f06070 */
[----:B------:R-:W-:-:S04]  /*0250*/  LOP3.LUT R4, R5, R0, RZ, 0x3c, !PT ;  /* 0x0000000005047212 */ /* 0x000fc800078e3cff */
[----:B------:R-:W-:Y:S01]  /*0260*/  ISETP.GE.AND P2, PT, R4, RZ, PT ;  /* 0x000000ff0400720c */ /* 0x000fe20003f46270 */
[----:B------:R-:W-:-:S06]  /*0270*/  VIADD R4, R2, 0xf ;  /* 0x0000000f02047836 */ /* 0x000fcc0000000000 */
[----:B------:R-:W-:-:S04]  /*0280*/  @P0 VIADD R7, R7, 0x1 ;  /* 0x0000000107070836 */ /* 0x000fc80000000000 */
[----:B------:R-:W-:Y:S01]  /*0290*/  IMAD.MOV.U32 R6, RZ, RZ, R7 ;  /* 0x000000ffff067224 */ /* 0x000fe200078e0007 */
[----:B------:R-:W-:-:S03]  /*02a0*/  SHF.R.S32.HI R7, RZ, 0x1f, R4 ;  /* 0x0000001fff077819 */ /* 0x000fc60000011404 */
[----:B------:R-:W-:Y:S01]  /*02b0*/  @!P2 IMAD.MOV R6, RZ, RZ, -R6 ;  /* 0x000000ffff06a224 */ /* 0x000fe200078e0a06 */
[----:B------:R-:W-:Y:S02]  /*02c0*/  @!P1 LOP3.LUT R6, RZ, R0, RZ, 0x33, !PT ;  /* 0x00000000ff069212 */ /* 0x000fe400078e33ff */
[----:B------:R-:W-:-:S03]  /*02d0*/  LEA.HI R7, R7, R4, RZ, 0x4 ;  /* 0x0000000407077211 */ /* 0x000fc600078f20ff */
[C---:B------:R-:W-:Y:S01]  /*02e0*/  IMAD.SHL.U32 R4, R6.reuse, 0x8, RZ ;  /* 0x0000000806047824 */ /* 0x040fe200078e00ff */
[----:B------:R-:W-:-:S04]  /*02f0*/  IADD3 R6, PT, PT, -R6, RZ, RZ ;  /* 0x000000ff06067210 */ /* 0x000fc80007ffe1ff */
[----:B------:R-:W-:Y:S01]  /*0300*/  LEA.HI.SX32 R7, R7, -R4, 0x1c ;  /* 0x8000000407077211 */ /* 0x000fe200078fe2ff */
[----:B------:R-:W-:Y:S02]  /*0310*/  IMAD R15, R0, R6, R5 ;  /* 0x00000006000f7224 */ /* 0x000fe400078e0205 */
[----:B------:R-:W-:Y:S01]  /*0320*/  IMAD.MOV.U32 R6, RZ, RZ, RZ ;  /* 0x000000ffff067224 */ /* 0x000fe200078e00ff */
[----:B------:R-:W-:Y:S02]  /*0330*/  VIMNMX R8, PT, PT, R7, 0x8, PT ;  /* 0x0000000807087848 */ /* 0x000fe40003fe0100 */
[----:B------:R-:W-:Y:S02]  /*0340*/  IABS R13, R15 ;  /* 0x0000000f000d7213 */ /* 0x000fe40000000000 */
[----:B------:R-:W-:-:S04]  /*0350*/  IABS R11, R8 ;  /* 0x00000008000b7213 */ /* 0x000fc80000000000 */
[----:B------:R-:W1:Y:S08]  /*0360*/  I2F.RP R9, R11 ;  /* 0x0000000b00097306 */ /* 0x000e700000209400 */
[----:B-1----:R-:W1:Y:S02]  /*0370*/  MUFU.RCP R9, R9 ;  /* 0x0000000900097308 */ /* 0x002e640000001000 */
[----:B-1----:R-:W-:-:S06]  /*0380*/  VIADD R7, R9, 0xffffffe ;  /* 0x0ffffffe09077836 */ /* 0x002fcc0000000000 */
[----:B------:R-:W1:Y:S02]  /*0390*/  F2I.FTZ.U32.TRUNC.NTZ R7, R7 ;  /* 0x0000000700077305 */ /* 0x000e64000021f000 */
[----:B-1----:R-:W-:-:S04]  /*03a0*/  IMAD.MOV R10, RZ, RZ, -R7 ;  /* 0x000000ffff0a7224 */ /* 0x002fc800078e0a07 */
[----:B------:R-:W-:-:S04]  /*03b0*/  IMAD.MOV.U32 R0, RZ, RZ, R10 ;  /* 0x000000ffff007224 */ /* 0x000fc800078e000a */
[----:B------:R-:W-:Y:S01]  /*03c0*/  IMAD R5, R0, R11, RZ ;  /* 0x0000000b00057224 */ /* 0x000fe200078e02ff */
[----:B------:R-:W-:-:S03]  /*03d0*/  IABS R0, R8 ;  /* 0x0000000800007213 */ /* 0x000fc60000000000 */
[----:B------:R-:W-:-:S04]  /*03e0*/  IMAD.HI.U32 R6, R7, R5, R6 ;  /* 0x0000000507067227 */ /* 0x000fc800078e0006 */
[----:B------:R-:W-:Y:S02]  /*03f0*/  IMAD.MOV R0, RZ, RZ, -R0 ;  /* 0x000000ffff007224 */ /* 0x000fe400078e0a00 */
        /* <DEDUP_REMOVED lines=8> */
[----:B------:R-:W-:Y:S02]  /*0480*/  ISETP.GE.AND P2, PT, R0, RZ, PT ;  /* 0x000000ff0000720c */ /* 0x000fe40003f46270 */
[----:B--2---:R-:W-:-:S05]  /*0490*/  LOP3.LUT R0, R16, 0xf, RZ, 0xc0, !PT ;  /* 0x0000000f10007812 */ /* 0x004fca00078ec0ff */
[----:B------:R-:W-:-:S06]  /*04a0*/  @P0 VIADD R6, R6, 0x1 ;  /* 0x0000000106060836 */ /* 0x000fcc0000000000 */
[----:B------:R-:W-:Y:S01]  /*04b0*/  @!P2 IMAD.MOV R6, RZ, RZ, -R6 ;  /* 0x000000ffff06a224 */ /* 0x000fe200078e0a06 */
[----:B------:R-:W-:-:S05]  /*04c0*/  @!P1 LOP3.LUT R6, RZ, R8, RZ, 0x33, !PT ;  /* 0x00000008ff069212 */ /* 0x000fca00078e33ff */
[----:B------:R-:W-:Y:S02]  /*04d0*/  IMAD.MOV R5, RZ, RZ, -R6 ;  /* 0x000000ffff057224 */ /* 0x000fe400078e0a06 */
[----:B------:R-:W-:Y:S02]  /*04e0*/  IMAD.SHL.U32 R23, R6, 0x80, RZ ;  /* 0x0000008006177824 */ /* 0x000fe400078e00ff */
[----:B------:R-:W-:-:S04]  /*04f0*/  IMAD R5, R8, R5, R15 ;  /* 0x0000000508057224 */ /* 0x000fc800078e020f */
[----:B------:R-:W-:Y:S01]  /*0500*/  IMAD.IADD R5, R4, 0x1, R5 ;  /* 0x0000000104057824 */ /* 0x000fe200078e0205 */
[----:B------:R-:W-:-:S03]  /*0510*/  SHF.R.U32.HI R4, RZ, 0x4, R16 ;  /* 0x00000004ff047819 */ /* 0x000fc60000011610 */
[----:B------:R-:W-:Y:S01]  /*0520*/  IMAD R14, R5, 0x10, R0 ;  /* 0x00000010050e7824 */ /* 0x000fe200078e0200 */
[----:B------:R-:W-:-:S04]  /*0530*/  SGXT.U32 R29, R4, 0x3 ;  /* 0x00000003041d781a */ /* 0x000fc80000000000 */
[----:B------:R1:W-:Y:S01]  /*0540*/  STL [R1+0xbcc], R14 ;  /* 0x000bcc0e01007387 */ /* 0x0003e20000100800 */
[C---:B------:R-:W-:Y:S02]  /*0550*/  LOP3.LUT R0, R29.reuse, 0x8, RZ, 0xfc, !PT ;  /* 0x000000081d007812 */ /* 0x040fe400078efcff */
[C---:B------:R-:W-:Y:S01]  /*0560*/  LOP3.LUT R5, R29.reuse, 0x10, RZ, 0xfc, !PT ;  /* 0x000000101d057812 */ /* 0x040fe200078efcff */
[----:B------:R1:W-:Y:S01]  /*0570*/  STL [R1+0x1f8], R23 ;  /* 0x0001f81701007387 */ /* 0x0003e20000100800 */
[C---:B------:R-:W-:Y:S02]  /*0580*/  LOP3.LUT R4, R29.reuse, 0x18, RZ, 0xfc, !PT ;  /* 0x000000181d047812 */ /* 0x040fe400078efcff */
[C---:B------:R-:W-:Y:S02]  /*0590*/  LOP3.LUT R0, R29.reuse, 0x20, RZ, 0xfc, !PT ;  /* 0x000000201d007812 */ /* 0x040fe400078efcff */
[C---:B------:R-:W-:Y:S02]  /*05a0*/  LOP3.LUT R5, R29.reuse, 0x28, RZ, 0xfc, !PT ;  /* 0x000000281d057812 */ /* 0x040fe400078efcff */
[----:B------:R-:W-:-:S02]  /*05b0*/  LOP3.LUT R4, R29, 0x30, RZ, 0xfc, !PT ;  /* 0x000000301d047812 */ /* 0x000fc400078efcff */
[C---:B------:R-:W-:Y:S02]  /*05c0*/  LOP3.LUT R0, R29.reuse, 0x40, RZ, 0xfc, !PT ;  /* 0x000000401d007812 */ /* 0x040fe400078efcff */
[C---:B------:R-:W-:Y:S02]  /*05d0*/  LOP3.LUT R5, R29.reuse, 0x48, RZ, 0xfc, !PT ;  /* 0x000000481d057812 */ /* 0x040fe400078efcff */
[C---:B------:R-:W-:Y:S02]  /*05e0*/  LOP3.LUT R4, R29.reuse, 0x50, RZ, 0xfc, !PT ;  /* 0x000000501d047812 */ /* 0x040fe400078efcff */
[C---:B------:R-:W-:Y:S02]  /*05f0*/  LOP3.LUT R0, R29.reuse, 0x58, RZ, 0xfc, !PT ;  /* 0x000000581d007812 */ /* 0x040fe400078efcff */
[C---:B------:R-:W-:Y:S02]  /*0600*/  LOP3.LUT R5, R29.reuse, 0x60, RZ, 0xfc, !PT ;  /* 0x000000601d057812 */ /* 0x040fe400078efcff */
[----:B------:R-:W-:-:S02]  /*0610*/  LOP3.LUT R4, R29, 0x68, RZ, 0xfc, !PT ;  /* 0x000000681d047812 */ /* 0x000fc400078efcff */
[----:B------:R-:W-:Y:S01]  /*0620*/  LOP3.LUT R0, R29, 0x70, RZ, 0xfc, !PT ;  /* 0x000000701d007812 */ /* 0x000fe200078efcff */
[----:B01----:R-:W-:Y:S06]  /*0630*/  BRA.U UP0, `(.L_x_0) ;  /* 0x0000000100207547 */ /* 0x003fec000b800000 */
[----:B------:R-:W-:Y:S01]  /*0640*/  IMAD.SHL.U32 R0, R16, 0x20, RZ ;  /* 0x0000002010007824 */ /* 0x000fe200078e00ff */
[----:B------:R-:W-:Y:S02]  /*0650*/  CS2R R10, SRZ ;  /* 0x00000000000a7805 */ /* 0x000fe4000001ff00 */
[----:B------:R-:W-:Y:S02]  /*0660*/  CS2R R8, SRZ ;  /* 0x0000000000087805 */ /* 0x000fe4000001ff00 */
[----:B------:R-:W-:Y:S02]  /*0670*/  CS2R R6, SRZ ;  /* 0x0000000000067805 */ /* 0x000fe4000001ff00 */
[----:B------:R-:W-:Y:S02]  /*0680*/  CS2R R2, SRZ ;  /* 0x0000000000027805 */ /* 0x000fe4000001ff00 */
[----:B------:R-:W-:-:S05]  /*0690*/  LOP3.LUT R0, R0, 0x60, RZ, 0xc0, !PT ;  /* 0x0000006000007812 */ /* 0x000fca00078ec0ff */
[----:B------:R0:W-:Y:S01]  /*06a0*/  STL [R1+0xbd0], R0 ;  /* 0x000bd00001007387 */ /* 0x0001e20000100800 */
[----:B------:R-:W-:Y:S05]  /*06b0*/  BRA `(.L_x_1) ;  /* 0x0000028800d47947 */ /* 0x000fea0003800000 */
.L_x_0:
[----:B------:R-:W-:Y:S01]  /*06c0*/  IABS R11, R3 ;  /* 0x00000003000b7213 */ /* 0x000fe20000000000 */
[C---:B------:R-:W-:Y:S01]  /*06d0*/  VIADD R19, R23.reuse, 0x7d ;  /* 0x0000007d17137836 */ /* 0x040fe20000000000 */
[----:B------:R-:W-:Y:S01]  /*06e0*/  IABS R0, R2 ;  /* 0x0000000200007213 */ /* 0x000fe20000000000 */
[C---:B------:R-:W-:Y:S01]  /*06f0*/  VIADD R16, R23.reuse, 0x78 ;  /* 0x0000007817107836 */ /* 0x040fe20000000000 */
[----:B------:R-:W0:Y:S01]  /*0700*/  I2F.RP R10, R11 ;  /* 0x0000000b000a7306 */ /* 0x000e220000209400 */
[----:B------:R-:W-:Y:S01]  /*0710*/  IABS R6, R14 ;  /* 0x0000000e00067213 */ /* 0x000fe20000000000 */
[----:B------:R-:W1:Y:S01]  /*0720*/  LDCU UR6, c[0x0][0x3a8] ;  /* 0x00007500ff0677ac */ /* 0x000e620008000800 */
[----:B------:R-:W-:Y:S02]  /*0730*/  ISETP.GE.AND P2, PT, R23, RZ, PT ;  /* 0x000000ff1700720c */ /* 0x000fe40003f46270 */
[----:B------:R-:W-:Y:S01]  /*0740*/  ISETP.NE.AND P5, PT, R2, RZ, PT ;  /* 0x000000ff0200720c */ /* 0x000fe20003fa5270 */
[----:B------:R-:W2:Y:S02]  /*0750*/  LDCU UR7, c[0x0][0x3a4] ;  /* 0x00007480ff0777ac */ /* 0x000ea40008000800 */
[----:B------:R-:W3:Y:S01]  /*0760*/  I2F.RP R12, R0 ;  /* 0x00000000000c7306 */ /* 0x000ee20000209400 */
[----:B------:R-:W4:Y:S01]  /*0770*/  LDCU.64 UR12, c[0x0][0x380] ;  /* 0x00007000ff0c77ac */ /* 0x000f220008000a00 */
[----:B------:R-:W1:Y:S06]  /*0780*/  LDCU.64 UR10, c[0x0][0x388] ;  /* 0x00007100ff0a77ac */ /* 0x000e6c0008000a00 */
[----:B0-----:R-:W0:Y:S08]  /*0790*/  MUFU.RCP R10, R10 ;  /* 0x0000000a000a7308 */ /* 0x001e300000001000 */
[----:B---3--:R-:W3:Y:S01]  /*07a0*/  MUFU.RCP R12, R12 ;  /* 0x0000000c000c7308 */ /* 0x008ee20000001000 */
[----:B0-----:R-:W-:-:S02]  /*07b0*/  VIADD R7, R10, 0xffffffe ;  /* 0x0ffffffe0a077836 */ /* 0x001fc40000000000 */
[----:B------:R-:W-:Y:S02]  /*07c0*/  IMAD.MOV.U32 R10, RZ, RZ, R6 ;  /* 0x000000ffff0a7224 */ /* 0x000fe400078e0006 */
[----:B------:R-:W-:-:S03]  /*07d0*/  IMAD.MOV.U32 R6, RZ, RZ, RZ ;  /* 0x000000ffff067224 */ /* 0x000fc600078e00ff */
[----:B------:R-:W0:Y:S01]  /*07e0*/  F2I.FTZ.U32.TRUNC.NTZ R7, R7 ;  /* 0x0000000700077305 */ /* 0x000e22000021f000 */
[----:B---3--:R-:W-:Y:S02]  /*07f0*/  VIADD R4, R12, 0xffffffe ;  /* 0x0ffffffe0c047836 */ /* 0x008fe40000000000 */
[----:B------:R-:W-:-:S05]  /*0800*/  VIADD R12, R23, 0x7e ;  /* 0x0000007e170c7836 */ /* 0x000fca0000000000 */
[----:B------:R3:W1:Y:S01]  /*0810*/  F2I.FTZ.U32.TRUNC.NTZ R5, R4 ;  /* 0x0000000400057305 */ /* 0x000662000021f000 */
[----:B------:R-:W-:Y:S02]  /*0820*/  ISETP.GE.AND P6, PT, R12, RZ, PT ;  /* 0x000000ff0c00720c */ /* 0x000fe40003fc6270 */
[----:B0-----:R-:W-:Y:S01]  /*0830*/  IADD3 R8, PT, PT, RZ, -R7, RZ ;  /* 0x80000007ff087210 */ /* 0x001fe20007ffe0ff */
[----:B---3--:R-:W-:-:S04]  /*0840*/  IMAD.MOV.U32 R4, RZ, RZ, RZ ;  /* 0x000000ffff047224 */ /* 0x008fc800078e00ff */
[----:B------:R-:W-:Y:S02]  /*0850*/  IMAD R8, R8, R11, RZ ;  /* 0x0000000b08087224 */ /* 0x000fe400078e02ff */
[----:B-1----:R-:W-:-:S04]  /*0860*/  IMAD.MOV R9, RZ, RZ, -R5 ;  /* 0x000000ffff097224 */ /* 0x002fc800078e0a05 */
[----:B------:R-:W-:-:S04]  /*0870*/  IMAD R9, R9, R0, RZ ;  /* 0x0000000009097224 */ /* 0x000fc800078e02ff */
[----:B------:R-:W-:Y:S01]  /*0880*/  IMAD.HI.U32 R9, R5, R9, R4 ;  /* 0x0000000905097227 */ /* 0x000fe200078e0004 */
[----:B------:R-:W-:-:S03]  /*0890*/  IABS R5, R23 ;  /* 0x0000001700057213 */ /* 0x000fc60000000000 */
[----:B------:R-:W-:Y:S01]  /*08a0*/  IMAD.HI.U32 R4, R7, R8, R6 ;  /* 0x0000000807047227 */ /* 0x000fe200078e0006 */
[----:B------:R-:W-:-:S03]  /*08b0*/  IABS R7, R12 ;  /* 0x0000000c00077213 */ /* 0x000fc60000000000 */
[----:B------:R-:W-:-:S04]  /*08c0*/  IMAD.HI.U32 R9, R9, R10, RZ ;  /* 0x0000000a09097227 */ /* 0x000fc800078e00ff */
[----:B------:R-:W-:-:S04]  /*08d0*/  IMAD.HI.U32 R6, R4, R5, RZ ;  /* 0x0000000504067227 */ /* 0x000fc800078e00ff */
[----:B------:R-:W-:Y:S02]  /*08e0*/  IMAD.MOV R9, RZ, RZ, -R9 ;  /* 0x000000ffff097224 */ /* 0x000fe400078e0a09 */
[----:B------:R-:W-:Y:S02]  /*08f0*/  IMAD.MOV R6, RZ, RZ, -R6 ;  /* 0x000000ffff067224 */ /* 0x000fe400078e0a06 */
[C---:B------:R-:W-:Y:S02]  /*0900*/  IMAD R8, R0.reuse, R9, R10 ;  /* 0x0000000900087224 */ /* 0x040fe400078e020a */
[----:B------:R-:W-:Y:S02]  /*0910*/  IMAD R9, R11, R6, R5 ;  /* 0x000000060b097224 */ /* 0x000fe400078e0205 */
[----:B------:R-:W-:Y:S01]  /*0920*/  VIADD R5, R23, 0x7f ;  /* 0x0000007f17057836 */ /* 0x000fe20000000000 */
[----:B------:R-:W-:Y:S01]  /*0930*/  ISETP.GT.U32.AND P1, PT, R0, R8, PT ;  /* 0x000000080000720c */ /* 0x000fe20003f24070 */
[----:B------:R-:W-:Y:S01]  /*0940*/  IMAD.HI.U32 R6, R4, R7, RZ ;  /* 0x0000000704067227 */ /* 0x000fe200078e00ff */
[----:B------:R-:W-:-:S02]  /*0950*/  ISETP.GT.U32.AND P0, PT, R11, R9, PT ;  /* 0x000000090b00720c */ /* 0x000fc40003f04070 */
[----:B------:R-:W-:Y:S01]  /*0960*/  IABS R10, R5 ;  /* 0x00000005000a7213 */ /* 0x000fe20000000000 */
[----:B------:R-:W-:Y:S01]  /*0970*/  IMAD.MOV R6, RZ, RZ, -R6 ;  /* 0x000000ffff067224 */ /* 0x000fe200078e0a06 */
[----:B------:R-:W-:-:S03]  /*0980*/  ISETP.GE.AND P4, PT, R5, RZ, PT ;  /* 0x000000ff0500720c */ /* 0x000fc60003f86270 */
[----:B------:R-:W-:-:S04]  /*0990*/  IMAD.HI.U32 R13, R4, R10, RZ ;  /* 0x0000000a040d7227 */ /* 0x000fc800078e00ff */
[----:B------:R-:W-:Y:S02]  /*09a0*/  @!P1 IMAD.IADD R8, R8, 0x1, -R0 ;  /* 0x0000000108089824 */ /* 0x000fe400078e0a00 */
[----:B------:R-:W-:Y:S02]  /*09b0*/  @!P0 IMAD.IADD R9, R9, 0x1, -R11 ;  /* 0x0000000109098824 */ /* 0x000fe400078e0a0b */
[----:B------:R-:W-:Y:S01]  /*09c0*/  IMAD.MOV R13, RZ, RZ, -R13 ;  /* 0x000000ffff0d7224 */ /* 0x000fe200078e0a0d */
[----:B------:R-:W-:Y:S01]  /*09d0*/  ISETP.GT.U32.AND P0, PT, R0, R8, PT ;  /* 0x000000080000720c */ /* 0x000fe20003f04070 */
[C---:B------:R-:W-:Y:S01]  /*09e0*/  IMAD R7, R11.reuse, R6, R7 ;  /* 0x000000060b077224 */ /* 0x040fe200078e0207 */
[C---:B------:R-:W-:Y:S01]  /*09f0*/  ISETP.GT.U32.AND P1, PT, R11.reuse, R9, PT ;  /* 0x000000090b00720c */ /* 0x040fe20003f24070 */
[----:B------:R-:W-:Y:S01]  /*0a00*/  IMAD R5, R11, R13, R10 ;  /* 0x0000000d0b057224 */ /* 0x000fe200078e020a */
[----:B------:R-:W-:Y:S01]  /*0a10*/  IABS R13, R16 ;  /* 0x00000010000d7213 */ /* 0x000fe20000000000 */
[----:B------:R-:W-:-:S02]  /*0a20*/  VIADD R10, R23, 0x7c ;  /* 0x0000007c170a7836 */ /* 0x000fc40000000000 */
[----:B------:R-:W-:Y:S01]  /*0a30*/  VIADD R6, R23, 0x7b ;  /* 0x0000007b17067836 */ /* 0x000fe20000000000 */
[----:B------:R-:W-:Y:S02]  /*0a40*/  ISETP.GT.U32.AND P3, PT, R11, R5, PT ;  /* 0x000000050b00720c */ /* 0x000fe40003f64070 */
[----:B------:R-:W-:-:S03]  /*0a50*/  IABS R20, R10 ;  /* 0x0000000a00147213 */ /* 0x000fc60000000000 */
[----:B------:R-:W-:Y:S01]  /*0a60*/  @!P0 IMAD.IADD R8, R8, 0x1, -R0 ;  /* 0x0000000108088824 */ /* 0x000fe200078e0a00 */
[----:B------:R-:W-:Y:S01]  /*0a70*/  ISETP.GE.AND P0, PT, R14, RZ, PT ;  /* 0x000000ff0e00720c */ /* 0x000fe20003f06270 */
[----:B------:R-:W-:Y:S01]  /*0a80*/  @!P1 IMAD.IADD R9, R9, 0x1, -R11 ;  /* 0x0000000109099824 */ /* 0x000fe200078e0a0b */
[----:B------:R-:W-:Y:S01]  /*0a90*/  ISETP.GE.AND P1, PT, R19, RZ, PT ;  /* 0x000000ff1300720c */ /* 0x000fe20003f26270 */
[----:B------:R-:W-:Y:S01]  /*0aa0*/  IMAD.MOV.U32 R12, RZ, RZ, R8 ;  /* 0x000000ffff0c7224 */ /* 0x000fe200078e0008 */
[----:B------:R-:W-:Y:S01]  /*0ab0*/  IABS R19, R19 ;  /* 0x0000001300137213 */ /* 0x000fe20000000000 */
[----:B------:R-:W-:Y:S01]  /*0ac0*/  IMAD.HI.U32 R8, R4, R20, RZ ;  /* 0x0000001404087227 */ /* 0x000fe200078e00ff */
[----:B------:R-:W-:-:S03]  /*0ad0*/  MOV R0, R9 ;  /* 0x0000000900007202 */ /* 0x000fc60000000f00 */
[----:B------:R-:W-:Y:S02]  /*0ae0*/  @!P3 IMAD.IADD R5, R5, 0x1, -R11 ;  /* 0x000000010505b824 */ /* 0x000fe400078e0a0b */
[----:B------:R-:W-:Y:S01]  /*0af0*/  @!P2 IMAD.MOV R0, RZ, RZ, -R0 ;  /* 0x000000ffff00a224 */ /* 0x000fe200078e0a00 */
[C---:B------:R-:W-:Y:S01]  /*0b00*/  ISETP.GT.U32.AND P2, PT, R11.reuse, R7, PT ;  /* 0x000000070b00720c */ /* 0x040fe20003f44070 */
[----:B------:R-:W-:Y:S01]  /*0b10*/  IMAD.HI.U32 R9, R4, R19, RZ ;  /* 0x0000001304097227 */ /* 0x000fe200078e00ff */
[----:B------:R-:W-:Y:S02]  /*0b20*/  ISETP.GT.U32.AND P3, PT, R11, R5, PT ;  /* 0x000000050b00720c */ /* 0x000fe40003f64070 */
[----:B------:R0:W-:Y:S01]  /*0b30*/  STL [R1+0x1a0], R0 ;  /* 0x0001a00001007387 */ /* 0x0001e20000100800 */
[----:B------:R-:W-:Y:S02]  /*0b40*/  IMAD.MOV R9, RZ, RZ, -R9 ;  /* 0x000000ffff097224 */ /* 0x000fe400078e0a09 */
[----:B------:R-:W-:-:S02]  /*0b50*/  IMAD.MOV R8, RZ, RZ, -R8 ;  /* 0x000000ffff087224 */ /* 0x000fc400078e0a08 */
[C---:B------:R-:W-:Y:S02]  /*0b60*/  IMAD R19, R11.reuse, R9, R19 ;  /* 0x000000090b137224 */ /* 0x040fe400078e0213 */
[----:B------:R-:W-:Y:S02]  /*0b70*/  IMAD R20, R11, R8, R20 ;  /* 0x000000080b147224 */ /* 0x000fe400078e0214 */
[--C-:B------:R-:W-:Y:S01]  /*0b80*/  @!P2 IMAD.IADD R7, R7, 0x1, -R11.reuse ;  /* 0x000000010707a824 */ /* 0x100fe200078e0a0b */
[----:B0-----:R-:W-:Y:S01]  /*0b90*/  IABS R0, R6 ;  /* 0x0000000600007213 */ /* 0x001fe20000000000 */
[----:B------:R-:W-:Y:S01]  /*0ba0*/  @!P3 IMAD.IADD R5, R5, 0x1, -R11 ;  /* 0x000000010505b824 */ /* 0x000fe200078e0a0b */
[C---:B------:R-:W-:Y:S01]  /*0bb0*/  ISETP.GT.U32.AND P3, PT, R11.reuse, R19, PT ;  /* 0x000000130b00720c */ /* 0x040fe20003f64070 */
[----:B------:R-:W-:Y:S01]  /*0bc0*/  @!P0 IMAD.MOV R12, RZ, RZ, -R12 ;  /* 0x000000ffff0c8224 */ /* 0x000fe200078e0a0c */
[----:B------:R-:W-:Y:S01]  /*0bd0*/  ISETP.GT.U32.AND P2, PT, R11, R7, PT ;  /* 0x000000070b00720c */ /* 0x000fe20003f44070 */
[----:B------:R-:W-:Y:S01]  /*0be0*/  VIADD R9, R23, 0x7a ;  /* 0x0000007a17097836 */ /* 0x000fe20000000000 */
[----:B------:R-:W-:Y:S01]  /*0bf0*/  @!P5 LOP3.LUT R12, RZ, R2, RZ, 0x33, !PT ;  /* 0x00000002ff0cd212 */ /* 0x000fe200078e33ff */
[----:B------:R-:W-:Y:S01]  /*0c00*/  IMAD.HI.U32 R2, R4, R0, RZ ;  /* 0x0000000004027227 */ /* 0x000fe200078e00ff */
[----:B------:R-:W-:-:S02]  /*0c10*/  ISETP.GE.AND P0, PT, R10, RZ, PT ;  /* 0x000000ff0a00720c */ /* 0x000fc40003f06270 */
[----:B------:R-:W-:Y:S01]  /*0c20*/  ISETP.GE.AND P5, PT, R6, RZ, PT ;  /* 0x000000ff0600720c */ /* 0x000fe20003fa6270 */
[----:B------:R-:W-:Y:S01]  /*0c30*/  IMAD.MOV.U32 R10, RZ, RZ, R5 ;  /* 0x000000ffff0a7224 */ /* 0x000fe200078e0005 */
[----:B------:R0:W-:Y:S01]  /*0c40*/  STL [R1+0x224], R12 ;  /* 0x0002240c01007387 */ /* 0x0001e20000100800 */
[----:B------:R-:W-:Y:S02]  /*0c50*/  IMAD.MOV R2, RZ, RZ, -R2 ;  /* 0x000000ffff027224 */ /* 0x000fe400078e0a02 */
[----:B------:R-:W-:Y:S01]  /*0c60*/  @!P3 IADD3 R19, PT, PT, R19, -R11, RZ ;  /* 0x8000000b1313b210 */ /* 0x000fe20007ffe0ff */
[----:B------:R-:W-:Y:S02]  /*0c70*/  VIADD R6, R23, 0x79 ;  /* 0x0000007917067836 */ /* 0x000fe40000000000 */
[----:B------:R-:W-:Y:S01]  /*0c80*/  @!P2 IMAD.IADD R7, R7, 0x1, -R11 ;  /* 0x000000010707a824 */ /* 0x000fe200078e0a0b */
[C---:B------:R-:W-:Y:S01]  /*0c90*/  ISETP.GT.U32.AND P2, PT, R11.reuse, R20, PT ;  /* 0x000000140b00720c */ /* 0x040fe20003f44070 */
[----:B------:R-:W-:Y:S01]  /*0ca0*/  @!P4 IMAD.MOV R10, RZ, RZ, -R10 ;  /* 0x000000ffff0ac224 */ /* 0x000fe200078e0a0a */
[C---:B------:R-:W-:Y:S01]  /*0cb0*/  ISETP.GT.U32.AND P3, PT, R11.reuse, R19, PT ;  /* 0x000000130b00720c */ /* 0x040fe20003f64070 */
[----:B------:R-:W-:Y:S01]  /*0cc0*/  IMAD R0, R11, R2, R0 ;  /* 0x000000020b007224 */ /* 0x000fe200078e0200 */
[----:B------:R-:W-:Y:S01]  /*0cd0*/  ISETP.GE.AND P4, PT, R9, RZ, PT ;  /* 0x000000ff0900720c */ /* 0x000fe20003f86270 */
[----:B------:R-:W-:Y:S01]  /*0ce0*/  IMAD.MOV.U32 R17, RZ, RZ, R7 ;  /* 0x000000ffff117224 */ /* 0x000fe200078e0007 */
[----:B------:R-:W-:Y:S01]  /*0cf0*/  IABS R9, R9 ;  /* 0x0000000900097213 */ /* 0x000fe20000000000 */
[----:B------:R1:W-:Y:S01]  /*0d00*/  STL [R1+0x1a8], R10 ;  /* 0x0001a80a01007387 */ /* 0x0003e20000100800 */
[----:B0-----:R-:W-:Y:S01]  /*0d10*/  IABS R12, R6 ;  /* 0x00000006000c7213 */ /* 0x001fe20000000000 */
[----:B------:R-:W-:Y:S01]  /*0d20*/  @!P6 IMAD.MOV R17, RZ, RZ, -R17 ;  /* 0x000000ffff11e224 */ /* 0x000fe200078e0a11 */
[----:B------:R-:W-:Y:S01]  /*0d30*/  ISETP.GT.U32.AND P6, PT, R11, R0, PT ;  /* 0x000000000b00720c */ /* 0x000fe20003fc4070 */
[----:B------:R-:W-:-:S03]  /*0d40*/  IMAD.HI.U32 R14, R4, R13, RZ ;  /* 0x0000000d040e7227 */ /* 0x000fc600078e00ff */
[----:B------:R0:W-:Y:S01]  /*0d50*/  STL [R1+0x1b0], R17 ;  /* 0x0001b01101007387 */ /* 0x0001e20000100800 */
[----:B------:R-:W-:Y:S02]  /*0d60*/  @!P2 IMAD.IADD R20, R20, 0x1, -R11 ;  /* 0x000000011414a824 */ /* 0x000fe400078e0a0b */
[----:B-1----:R-:W-:-:S03]  /*0d70*/  IMAD.HI.U32 R10, R4, R9, RZ ;  /* 0x00000009040a7227 */ /* 0x002fc600078e00ff */
[----:B------:R-:W-:Y:S01]  /*0d80*/  ISETP.GT.U32.AND P2, PT, R11, R20, PT ;  /* 0x000000140b00720c */ /* 0x000fe20003f44070 */
[----:B------:R-:W-:-:S04]  /*0d90*/  IMAD.HI.U32 R8, R4, R12, RZ ;  /* 0x0000000c04087227 */ /* 0x000fc800078e00ff */
[----:B------:R-:W-:Y:S02]  /*0da0*/  IMAD.MOV R10, RZ, RZ, -R10 ;  /* 0x000000ffff0a7224 */ /* 0x000fe400078e0a0a */
[----:B------:R-:W-:Y:S02]  /*0db0*/  IMAD.MOV R8, RZ, RZ, -R8 ;  /* 0x000000ffff087224 */ /* 0x000fe400078e0a08 */
[----:B------:R-:W-:Y:S01]  /*0dc0*/  @!P3 IMAD.IADD R19, R19, 0x1, -R11 ;  /* 0x000000011313b824 */ /* 0x000fe200078e0a0b */
[----:B------:R-:W-:Y:S01]  /*0dd0*/  ISETP.GE.AND P3, PT, R6, RZ, PT ;  /* 0x000000ff0600720c */ /* 0x000fe20003f66270 */
[C---:B------:R-:W-:Y:S02]  /*0de0*/  IMAD R6, R11.reuse, R10, R9 ;  /* 0x0000000a0b067224 */ /* 0x040fe400078e0209 */
[C---:B------:R-:W-:Y:S02]  /*0df0*/  IMAD R12, R11.reuse, R8, R12 ;  /* 0x000000080b0c7224 */ /* 0x040fe400078e020c */
[--C-:B------:R-:W-:Y:S01]  /*0e00*/  @!P2 IMAD.IADD R20, R20, 0x1, -R11.reuse ;  /* 0x000000011414a824 */ /* 0x100fe200078e0a0b */
[C---:B------:R-:W-:Y:S01]  /*0e10*/  ISETP.GT.U32.AND P2, PT, R11.reuse, R6, PT ;  /* 0x000000060b00720c */ /* 0x040fe20003f44070 */
[----:B------:R-:W-:Y:S01]  /*0e20*/  @!P6 IMAD.IADD R0, R0, 0x1, -R11 ;  /* 0x000000010000e824 */ /* 0x000fe200078e0a0b */
[----:B------:R-:W-:Y:S01]  /*0e30*/  ISETP.GT.U32.AND P6, PT, R11, R12, PT ;  /* 0x0000000c0b00720c */ /* 0x000fe20003fc4070 */
[----:B------:R-:W-:-:S02]  /*0e40*/  VIADD R5, R23, 0x77 ;  /* 0x0000007717057836 */ /* 0x000fc40000000000 */
[----:B------:R-:W-:Y:S02]  /*0e50*/  IMAD.MOV R7, RZ, RZ, -R14 ;  /* 0x000000ffff077224 */ /* 0x000fe400078e0a0e */
[C---:B------:R-:W-:Y:S01]  /*0e60*/  VIADD R14, R23.reuse, 0x75 ;  /* 0x00000075170e7836 */ /* 0x040fe20000000000 */
[----:B------:R-:W-:Y:S01]  /*0e70*/  IABS R15, R5 ;  /* 0x00000005000f7213 */ /* 0x000fe20000000000 */
[----:B------:R-:W-:Y:S02]  /*0e80*/  VIADD R8, R23, 0x76 ;  /* 0x0000007617087836 */ /* 0x000fe40000000000 */
[----:B------:R-:W-:Y:S01]  /*0e90*/  IMAD.MOV.U32 R22, RZ, RZ, R19 ;  /* 0x000000ffff167224 */ /* 0x000fe200078e0013 */
[----:B0-----:R-:W-:Y:S01]  /*0ea0*/  IABS R17, R14 ;  /* 0x0000000e00117213 */ /* 0x001fe20000000000 */
[----:B------:R-:W-:Y:S01]  /*0eb0*/  @!P2 IMAD.IADD R6, R6, 0x1, -R11 ;  /* 0x000000010606a824 */ /* 0x000fe200078e0a0b */
[----:B------:R-:W-:Y:S01]  /*0ec0*/  ISETP.GT.U32.AND P2, PT, R11, R0, PT ;  /* 0x000000000b00720c */ /* 0x000fe20003f44070 */
[----:B------:R-:W-:Y:S01]  /*0ed0*/  IMAD.HI.U32 R2, R4, R15, RZ ;  /* 0x0000000f04027227 */ /* 0x000fe200078e00ff */
[----:B------:R-:W-:-:S02]  /*0ee0*/  @!P6 IADD3 R12, PT, PT, R12, -R11, RZ ;  /* 0x8000000b0c0ce210 */ /* 0x000fc40007ffe0ff */
[----:B------:R-:W-:Y:S01]  /*0ef0*/  IABS R9, R8 ;  /* 0x0000000800097213 */ /* 0x000fe20000000000 */
[----:B------:R-:W-:Y:S01]  /*0f00*/  IMAD.MOV R2, RZ, RZ, -R2 ;  /* 0x000000ffff027224 */ /* 0x000fe200078e0a02 */
[----:B------:R-:W-:Y:S01]  /*0f10*/  ISETP.GT.U32.AND P6, PT, R11, R12, PT ;  /* 0x0000000c0b00720c */ /* 0x000fe20003fc4070 */
[----:B------:R-:W-:-:S04]  /*0f20*/  IMAD.HI.U32 R19, R4, R17, RZ ;  /* 0x0000001104137227 */ /* 0x000fc800078e00ff */
[----:B------:R-:W-:Y:S01]  /*0f30*/  @!P1 IMAD.MOV R22, RZ, RZ, -R22 ;  /* 0x000000ffff169224 */ /* 0x000fe200078e0a16 */
[----:B------:R-:W-:Y:S01]  /*0f40*/  ISETP.GT.U32.AND P1, PT, R11, R6, PT ;  /* 0x000000060b00720c */ /* 0x000fe20003f24070 */
[----:B------:R-:W-:-:S03]  /*0f50*/  IMAD.HI.U32 R21, R4, R9, RZ ;  /* 0x0000000904157227 */ /* 0x000fc600078e00ff */
[----:B------:R-:W-:Y:S01]  /*0f60*/  STL [R1+0x1e0], R22 ;  /* 0x0001e01601007387 */ /* 0x000fe20000100800 */
[C---:B------:R-:W-:Y:S02]  /*0f70*/  IMAD R15, R11.reuse, R2, R15 ;  /* 0x000000020b0f7224 */ /* 0x040fe400078e020f */
[----:B------:R-:W-:Y:S02]  /*0f80*/  IMAD.MOV R19, RZ, RZ, -R19 ;  /* 0x000000ffff137224 */ /* 0x000fe400078e0a13 */
[C---:B------:R-:W-:Y:S02]  /*0f90*/  IMAD R13, R11.reuse, R7, R13 ;  /* 0x000000070b0d7224 */ /* 0x040fe400078e020d */
[----:B------:R-:W-:Y:S02]  /*0fa0*/  IMAD.MOV R21, RZ, RZ, -R21 ;  /* 0x000000ffff157224 */ /* 0x000fe400078e0a15 */
[----:B------:R-:W-:Y:S01]  /*0fb0*/  @!P2 IMAD.IADD R0, R0, 0x1, -R11 ;  /* 0x000000010000a824 */ /* 0x000fe200078e0a0b */
[C---:B------:R-:W-:Y:S01]  /*0fc0*/  ISETP.GT.U32.AND P2, PT, R11.reuse, R15, PT ;  /* 0x0000000f0b00720c */ /* 0x040fe20003f44070 */
[----:B------:R-:W-:-:S02]  /*0fd0*/  IMAD R17, R11, R19, R17 ;  /* 0x000000130b117224 */ /* 0x000fc400078e0211 */
[----:B------:R-:W-:Y:S01]  /*0fe0*/  @!P0 IMAD.MOV R20, RZ, RZ, -R20 ;  /* 0x000000ffff148224 */ /* 0x000fe200078e0a14 */
[C---:B------:R-:W-:Y:S01]  /*0ff0*/  ISETP.GT.U32.AND P0, PT, R11.reuse, R13, PT ;  /* 0x0000000d0b00720c */ /* 0x040fe20003f04070 */
[C---:B------:R-:W-:Y:S02]  /*1000*/  IMAD R9, R11.reuse, R21, R9 ;  /* 0x000000150b097224 */ /* 0x040fe400078e0209 */
[--C-:B------:R-:W-:Y:S01]  /*1010*/  @!P6 IMAD.IADD R12, R12, 0x1, -R11.reuse ;  /* 0x000000010c0ce824 */ /* 0x100fe200078e0a0b */
[----:B------:R-:W-:Y:S01]  /*1020*/  ISETP.GT.U32.AND P6, PT, R11, R17, PT ;  /* 0x000000110b00720c */ /* 0x000fe20003fc4070 */
[----:B------:R-:W-:Y:S01]  /*1030*/  VIADD R2, R23, 0x74 ;  /* 0x0000007417027836 */ /* 0x000fe20000000000 */
[----:B------:R0:W-:Y:S01]  /*1040*/  STL [R1+0x1dc], R20 ;  /* 0x0001dc1401007387 */ /* 0x0001e20000100800 */
[--C-:B------:R-:W-:Y:S01]  /*1050*/  @!P1 IMAD.IADD R6, R6, 0x1, -R11.reuse ;  /* 0x0000000106069824 */ /* 0x100fe200078e0a0b */
[----:B------:R-:W-:Y:S01]  /*1060*/  ISETP.GT.U32.AND P1, PT, R11, R9, PT ;  /* 0x000000090b00720c */ /* 0x000fe20003f24070 */
[----:B------:R-:W-:Y:S01]  /*1070*/  VIADD R7, R23, 0x73 ;  /* 0x0000007317077836 */ /* 0x000fe20000000000 */
[----:B------:R-:W-:Y:S01]  /*1080*/  IABS R18, R2 ;  /* 0x0000000200127213 */ /* 0x000fe20000000000 */
[--C-:B------:R-:W-:Y:S01]  /*1090*/  @!P2 IMAD.IADD R15, R15, 0x1, -R11.reuse ;  /* 0x000000010f0fa824 */ /* 0x100fe200078e0a0b */
[----:B------:R-:W-:Y:S01]  /*10a0*/  ISETP.GE.AND P2, PT, R5, RZ, PT ;  /* 0x000000ff0500720c */ /* 0x000fe20003f46270 */
[----:B------:R-:W-:Y:S01]  /*10b0*/  @!P0 IMAD.IADD R13, R13, 0x1, -R11 ;  /* 0x000000010d0d8824 */ /* 0x000fe200078e0a0b */
[----:B------:R-:W-:Y:S01]  /*10c0*/  IABS R10, R7 ;  /* 0x00000007000a7213 */ /* 0x000fe20000000000 */
[----:B------:R-:W-:Y:S01]  /*10d0*/  IMAD.MOV.U32 R24, RZ, RZ, R0 ;  /* 0x000000ffff187224 */ /* 0x000fe200078e0000 */
[----:B------:R-:W-:Y:S01]  /*10e0*/  ISETP.GE.AND P0, PT, R16, RZ, PT ;  /* 0x000000ff1000720c */ /* 0x000fe20003f06270 */
[----:B0-----:R-:W-:Y:S01]  /*10f0*/  IMAD.HI.U32 R20, R4, R18, RZ ;  /* 0x0000001204147227 */ /* 0x001fe200078e00ff */
[----:B------:R-:W-:-:S02]  /*1100*/  @!P6 IADD3 R17, PT, PT, R17, -R11, RZ ;  /* 0x8000000b1111e210 */ /* 0x000fc40007ffe0ff */
[----:B------:R-:W-:Y:S01]  /*1110*/  ISETP.GT.U32.AND P6, PT, R11, R15, PT ;  /* 0x0000000f0b00720c */ /* 0x000fe20003fc4070 */
[----:B------:R-:W-:Y:S02]  /*1120*/  IMAD.MOV R20, RZ, RZ, -R20 ;  /* 0x000000ffff147224 */ /* 0x000fe400078e0a14 */
[----:B------:R-:W-:-:S04]  /*1130*/  IMAD.HI.U32 R21, R4, R10, RZ ;  /* 0x0000000a04157227 */ /* 0x000fc800078e00ff */
[----:B------:R-:W-:Y:S01]  /*1140*/  @!P1 IMAD.IADD R9, R9, 0x1, -R11 ;  /* 0x0000000109099824 */ /* 0x000fe200078e0a0b */
[C---:B------:R-:W-:Y:S01]  /*1150*/  ISETP.GT.U32.AND P1, PT, R11.reuse, R13, PT ;  /* 0x0000000d0b00720c */ /* 0x040fe20003f24070 */
[----:B------:R-:W-:Y:S02]  /*1160*/  IMAD.MOV.U32 R22, RZ, RZ, R6 ;  /* 0x000000ffff167224 */ /* 0x000fe400078e0006 */
[C---:B------:R-:W-:Y:S02]  /*1170*/  IMAD R18, R11.reuse, R20, R18 ;  /* 0x000000140b127224 */ /* 0x040fe400078e0212 */
[----:B------:R-:W-:Y:S02]  /*1180*/  IMAD.MOV R21, RZ, RZ, -R21 ;  /* 0x000000ffff157224 */ /* 0x000fe400078e0a15 */
[----:B------:R-:W-:Y:S01]  /*1190*/  @!P5 IMAD.MOV R24, RZ, RZ, -R24 ;  /* 0x000000ffff18d224 */ /* 0x000fe200078e0a18 */
[C---:B------:R-:W-:Y:S01]  /*11a0*/  ISETP.GT.U32.AND P5, PT, R11.reuse, R9, PT ;  /* 0x000000090b00720c */ /* 0x040fe20003fa4070 */
[----:B------:R-:W-:Y:S01]  /*11b0*/  @!P4 IMAD.MOV R22, RZ, RZ, -R22 ;  /* 0x000000ffff16c224 */ /* 0x000fe200078e0a16 */
[C---:B------:R-:W-:Y:S01]  /*11c0*/  ISETP.GT.U32.AND P4, PT, R11.reuse, R17, PT ;  /* 0x000000110b00720c */ /* 0x040fe20003f84070 */
[----:B------:R-:W-:Y:S01]  /*11d0*/  @!P3 IMAD.MOV R12, RZ, RZ, -R12 ;  /* 0x000000ffff0cb224 */ /* 0x000fe200078e0a0c */
[C---:B------:R-:W-:Y:S01]  /*11e0*/  ISETP.GT.U32.AND P3, PT, R11.reuse, R18, PT ;  /* 0x000000120b00720c */ /* 0x040fe20003f64070 */
[----:B------:R-:W-:Y:S01]  /*11f0*/  IMAD R10, R11, R21, R10 ;  /* 0x000000150b0a7224 */ /* 0x000fe200078e020a */
[----:B------:R-:W-:Y:S01]  /*1200*/  STL [R1+0x1d8], R24 ;  /* 0x0001d81801007387 */ /* 0x000fe20000100800 */
[----:B------:R-:W-:-:S02]  /*1210*/  VIADD R5, R23, 0x72 ;  /* 0x0000007217057836 */ /* 0x000fc40000000000 */
[----:B------:R-:W-:Y:S01]  /*1220*/  VIADD R16, R23, 0x71 ;  /* 0x0000007117107836 */ /* 0x000fe20000000000 */
[----:B------:R-:W-:Y:S01]  /*1230*/  STL [R1+0x1d4], R22 ;  /* 0x0001d41601007387 */ /* 0x000fe20000100800 */
[--C-:B------:R-:W-:Y:S01]  /*1240*/  @!P6 IMAD.IADD R15, R15, 0x1, -R11.reuse ;  /* 0x000000010f0fe824 */ /* 0x100fe200078e0a0b */
[----:B------:R-:W-:Y:S01]  /*1250*/  IABS R0, R5 ;  /* 0x0000000500007213 */ /* 0x000fe20000000000 */
[----:B------:R-:W-:Y:S01]  /*1260*/  @!P1 IMAD.IADD R13, R13, 0x1, -R11 ;  /* 0x000000010d0d9824 */ /* 0x000fe200078e0a0b */
[----:B------:R-:W-:Y:S01]  /*1270*/  ISETP.GT.U32.AND P6, PT, R11, R10, PT ;  /* 0x0000000a0b00720c */ /* 0x000fe20003fc4070 */
[----:B------:R0:W-:Y:S01]  /*1280*/  STL [R1+0x1d0], R12 ;  /* 0x0001d00c01007387 */ /* 0x0001e20000100800 */
[----:B------:R-:W-:Y:S01]  /*1290*/  IABS R6, R16 ;  /* 0x0000001000067213 */ /* 0x000fe20000000000 */
[----:B------:R-:W-:Y:S01]  /*12a0*/  IMAD.MOV.U32 R19, RZ, RZ, R13 ;  /* 0x000000ffff137224 */ /* 0x000fe200078e000d */
[----:B------:R-:W-:Y:S01]  /*12b0*/  ISETP.GE.AND P1, PT, R8, RZ, PT ;  /* 0x000000ff0800720c */ /* 0x000fe20003f26270 */
[----:B------:R-:W-:Y:S01]  /*12c0*/  IMAD.HI.U32 R8, R4, R0, RZ ;  /* 0x0000000004087227 */ /* 0x000fe200078e00ff */
[----:B------:R-:W-:-:S03]  /*12d0*/  IADD3 R13, PT, PT, R23, 0x6d, RZ ;  /* 0x0000006d170d7810 */ /* 0x000fc60007ffe0ff */
[----:B------:R-:W-:Y:S01]  /*12e0*/  @!P5 IMAD.IADD R9, R9, 0x1, -R11 ;  /* 0x000000010909d824 */ /* 0x000fe200078e0a0b */
[----:B------:R-:W-:Y:S01]  /*12f0*/  ISETP.GE.AND P5, PT, R14, RZ, PT ;  /* 0x000000ff0e00720c */ /* 0x000fe20003fa6270 */
[----:B0-----:R-:W-:Y:S02]  /*1300*/  IMAD.MOV.U32 R12, RZ, RZ, R15 ;  /* 0x000000ffff0c7224 */ /* 0x001fe400078e000f */
[--C-:B------:R-:W-:Y:S01]  /*1310*/  @!P4 IMAD.IADD R17, R17, 0x1, -R11.reuse ;  /* 0x000000011111c824 */ /* 0x100fe200078e0a0b */
[----:B------:R-:W-:Y:S01]  /*1320*/  ISETP.GE.AND P4, PT, R2, RZ, PT ;  /* 0x000000ff0200720c */ /* 0x000fe20003f86270 */
[----:B------:R-:W-:Y:S01]  /*1330*/  @!P3 IMAD.IADD R18, R18, 0x1, -R11 ;  /* 0x000000011212b824 */ /* 0x000fe200078e0a0b */
[----:B------:R-:W-:Y:S01]  /*1340*/  ISETP.GE.AND P3, PT, R7, RZ, PT ;  /* 0x000000ff0700720c */ /* 0x000fe20003f66270 */
[----:B------:R-:W-:-:S04]  /*1350*/  IMAD.HI.U32 R2, R4, R6, RZ ;  /* 0x0000000604027227 */ /* 0x000fc800078e00ff */
[----:B------:R-:W-:Y:S02]  /*1360*/  IMAD.MOV R8, RZ, RZ, -R8 ;  /* 0x000000ffff087224 */ /* 0x000fe400078e0a08 */
[----:B------:R-:W-:Y:S01]  /*1370*/  @!P0 IMAD.MOV R19, RZ, RZ, -R19 ;  /* 0x000000ffff138224 */ /* 0x000fe200078e0a13 */
[----:B------:R-:W-:Y:S01]  /*1380*/  ISETP.GT.U32.AND P0, PT, R11, R18, PT ;  /* 0x000000120b00720c */ /* 0x000fe20003f04070 */
[----:B------:R-:W-:Y:S02]  /*1390*/  @!P2 IMAD.MOV R12, RZ, RZ, -R12 ;  /* 0x000000ffff0ca224 */ /* 0x000fe400078e0a0c */
[----:B------:R-:W-:Y:S01]  /*13a0*/  IMAD.MOV R2, RZ, RZ, -R2 ;  /* 0x000000ffff027224 */ /* 0x000fe200078e0a02 */
[----:B------:R-:W-:Y:S01]  /*13b0*/  STL [R1+0x1cc], R19 ;  /* 0x0001cc1301007387 */ /* 0x000fe20000100800 */
[----:B------:R-:W-:Y:S01]  /*13c0*/  @!P6 IMAD.IADD R10, R10, 0x1, -R11 ;  /* 0x000000010a0ae824 */ /* 0x000fe200078e0a0b */
[----:B------:R-:W-:Y:S01]  /*13d0*/  ISETP.GE.AND P6, PT, R5, RZ, PT ;  /* 0x000000ff0500720c */ /* 0x000fe20003fc6270 */
[C---:B------:R-:W-:Y:S01]  /*13e0*/  IMAD R0, R11.reuse, R8, R0 ;  /* 0x000000080b007224 */ /* 0x040fe200078e0200 */
[----:B------:R0:W-:Y:S01]  /*13f0*/  STL [R1+0x1c8], R12 ;  /* 0x0001c80c01007387 */ /* 0x0001e20000100800 */
[----:B------:R-:W-:Y:S01]  /*1400*/  IMAD.MOV.U32 R7, RZ, RZ, R9 ;  /* 0x000000ffff077224 */ /* 0x000fe200078e0009 */
[C---:B------:R-:W-:Y:S01]  /*1410*/  ISETP.GT.U32.AND P2, PT, R11.reuse, R10, PT ;  /* 0x0000000a0b00720c */ /* 0x040fe20003f44070 */
[----:B------:R-:W-:-:S02]  /*1420*/  IMAD R6, R11, R2, R6 ;  /* 0x000000020b067224 */ /* 0x000fc400078e0206 */
[----:B------:R-:W-:Y:S01]  /*1430*/  @!P1 IMAD.MOV R7, RZ, RZ, -R7 ;  /* 0x000000ffff079224 */ /* 0x000fe200078e0a07 */
[----:B------:R-:W-:Y:S01]  /*1440*/  ISETP.GT.U32.AND P1, PT, R11, R0, PT ;  /* 0x000000000b00720c */ /* 0x000fe20003f24070 */
[----:B------:R-:W-:Y:S02]  /*1450*/  VIADD R2, R23, 0x70 ;  /* 0x0000007017027836 */ /* 0x000fe40000000000 */
[--C-:B------:R-:W-:Y:S01]  /*1460*/  @!P0 IMAD.IADD R18, R18, 0x1, -R11.reuse ;  /* 0x0000000112128824 */ /* 0x100fe200078e0a0b */
[----:B0-----:R-:W-:Y:S01]  /*1470*/  MOV R12, R17 ;  /* 0x00000011000c7202 */ /* 0x001fe20000000f00 */
[----:B------:R0:W-:Y:S01]  /*1480*/  STL [R1+0x1c4], R7 ;  /* 0x0001c40701007387 */ /* 0x0001e20000100800 */
[----:B------:R-:W-:Y:S01]  /*1490*/  IABS R8, R2 ;  /* 0x0000000200087213 */ /* 0x000fe20000000000 */
[----:B------:R-:W-:Y:S01]  /*14a0*/  IMAD.MOV.U32 R9, RZ, RZ, R18 ;  /* 0x000000ffff097224 */ /* 0x000fe200078e0012 */
[----:B------:R-:W-:Y:S01]  /*14b0*/  ISETP.GE.AND P0, PT, R16, RZ, PT ;  /* 0x000000ff1000720c */ /* 0x000fe20003f06270 */
[----:B------:R-:W-:Y:S01]  /*14c0*/  @!P5 IMAD.MOV R12, RZ, RZ, -R12 ;  /* 0x000000ffff0cd224 */ /* 0x000fe200078e0a0c */
[----:B------:R-:W-:Y:S01]  /*14d0*/  ISETP.GT.U32.AND P5, PT, R11, R6, PT ;  /* 0x000000060b00720c */ /* 0x000fe20003fa4070 */
[--C-:B------:R-:W-:Y:S01]  /*14e0*/  @!P2 IMAD.IADD R10, R10, 0x1, -R11.reuse ;  /* 0x000000010a0aa824 */ /* 0x100fe200078e0a0b */
[----:B------:R-:W-:Y:S01]  /*14f0*/  ISETP.GE.AND P2, PT, R2, RZ, PT ;  /* 0x000000ff0200720c */ /* 0x000fe20003f46270 */
[----:B------:R-:W-:Y:S01]  /*1500*/  @!P1 IMAD.IADD R0, R0, 0x1, -R11 ;  /* 0x0000000100009824 */ /* 0x000fe200078e0a0b */
[----:B------:R-:W-:Y:S01]  /*1510*/  STL [R1+0x1c0], R12 ;  /* 0x0001c00c01007387 */ /* 0x000fe20000100800 */
[----:B------:R-:W-:-:S02]  /*1520*/  IMAD.MOV.U32 R2, RZ, RZ, R8 ;  /* 0x000000ffff027224 */ /* 0x000fc400078e0008 */
[----:B------:R-:W-:Y:S02]  /*1530*/  @!P4 IMAD.MOV R9, RZ, RZ, -R9 ;  /* 0x000000ffff09c224 */ /* 0x000fe400078e0a09 */
[----:B0-----:R-:W-:Y:S02]  /*1540*/  VIADD R7, R23, 0x6f ;  /* 0x0000006f17077836 */ /* 0x001fe40000000000 */
[----:B------:R-:W-:Y:S01]  /*1550*/  IMAD.HI.U32 R8, R4, R2, RZ ;  /* 0x0000000204087227 */ /* 0x000fe200078e00ff */
[----:B------:R0:W-:Y:S02]  /*1560*/  STL [R1+0x1bc], R9 ;  /* 0x0001bc0901007387 */ /* 0x0001e40000100800 */
[----:B------:R-:W-:Y:S01]  /*1570*/  IABS R5, R7 ;  /* 0x0000000700057213 */ /* 0x000fe20000000000 */
[----:B------:R-:W-:Y:S01]  /*1580*/  @!P5 IMAD.IADD R6, R6, 0x1, -R11 ;  /* 0x000000010606d824 */ /* 0x000fe200078e0a0b */
[----:B------:R-:W-:Y:S01]  /*1590*/  ISETP.GT.U32.AND P5, PT, R11, R0, PT ;  /* 0x000000000b00720c */ /* 0x000fe20003fa4070 */
[----:B------:R-:W-:Y:S01]  /*15a0*/  VIADD R14, R23, 0x6e ;  /* 0x0000006e170e7836 */ /* 0x000fe20000000000 */
[----:B------:R-:W-:Y:S01]  /*15b0*/  ISETP.GE.AND P1, PT, R7, RZ, PT ;  /* 0x000000ff0700720c */ /* 0x000fe20003f26270 */
[----:B------:R-:W-:Y:S01]  /*15c0*/  IMAD.HI.U32 R7, R4, R5, RZ ;  /* 0x0000000504077227 */ /* 0x000fe200078e00ff */
[----:B------:R-:W-:-:S03]  /*15d0*/  ISETP.GT.U32.AND P4, PT, R11, R6, PT ;  /* 0x000000060b00720c */ /* 0x000fc60003f84070 */
[----:B0-----:R-:W-:Y:S02]  /*15e0*/  IMAD.MOV.U32 R9, RZ, RZ, R10 ;  /* 0x000000ffff097224 */ /* 0x001fe400078e000a */
[----:B------:R-:W-:Y:S02]  /*15f0*/  IMAD.MOV R10, RZ, RZ, -R8 ;  /* 0x000000ffff0a7224 */ /* 0x000fe400078e0a08 */
[----:B------:R-:W-:Y:S02]  /*1600*/  IMAD.MOV R7, RZ, RZ, -R7 ;  /* 0x000000ffff077224 */ /* 0x000fe400078e0a07 */
[C---:B------:R-:W-:Y:S02]  /*1610*/  IMAD R10, R11.reuse, R10, R2 ;  /* 0x0000000a0b0a7224 */ /* 0x040fe400078e0202 */
[----:B------:R-:W-:Y:S02]  /*1620*/  @!P5 IMAD.IADD R0, R0, 0x1, -R11 ;  /* 0x000000010000d824 */ /* 0x000fe400078e0a0b */
[C---:B------:R-:W-:Y:S01]  /*1630*/  IMAD R5, R11.reuse, R7, R5 ;  /* 0x000000070b057224 */ /* 0x040fe200078e0205 */
[----:B------:R-:W-:Y:S01]  /*1640*/  ISETP.GT.U32.AND P5, PT, R11, R10, PT ;  /* 0x0000000a0b00720c */ /* 0x000fe20003fa4070 */
[----:B------:R-:W-:-:S02]  /*1650*/  IMAD.MOV.U32 R12, RZ, RZ, R0 ;  /* 0x000000ffff0c7224 */ /* 0x000fc400078e0000 */
[----:B------:R-:W-:Y:S01]  /*1660*/  @!P3 IMAD.MOV R9, RZ, RZ, -R9 ;  /* 0x000000ffff09b224 */ /* 0x000fe200078e0a09 */
[----:B------:R-:W-:Y:S01]  /*1670*/  ISETP.GE.AND P3, PT, R14, RZ, PT ;  /* 0x000000ff0e00720c */ /* 0x000fe20003f66270 */
[----:B------:R-:W-:Y:S01]  /*1680*/  @!P6 IMAD.MOV R12, RZ, RZ, -R12 ;  /* 0x000000ffff0ce224 */ /* 0x000fe200078e0a0c */
[----:B------:R-:W-:Y:S01]  /*1690*/  ISETP.GT.U32.AND P6, PT, R11, R5, PT ;  /* 0x000000050b00720c */ /* 0x000fe20003fc4070 */
[--C-:B------:R-:W-:Y:S01]  /*16a0*/  @!P4 IMAD.IADD R6, R6, 0x1, -R11.reuse ;  /* 0x000000010606c824 */ /* 0x100fe200078e0a0b */
[----:B------:R-:W-:Y:S01]  /*16b0*/  IABS R14, R14 ;  /* 0x0000000e000e7213 */ /* 0x000fe20000000000 */
[----:B------:R0:W-:Y:S01]  /*16c0*/  STL [R1+0x1b8], R9 ;  /* 0x0001b80901007387 */ /* 0x0001e20000100800 */
[----:B------:R-:W-:Y:S01]  /*16d0*/  VIADD R8, R23, 0x6c ;  /* 0x0000006c17087836 */ /* 0x000fe20000000000 */
[----:B------:R-:W-:Y:S01]  /*16e0*/  ISETP.GE.AND P4, PT, R13, RZ, PT ;  /* 0x000000ff0d00720c */ /* 0x000fe20003f86270 */
[----:B------:R-:W-:Y:S01]  /*16f0*/  VIADD R2, R23, 0x6b ;  /* 0x0000006b17027836 */ /* 0x000fe20000000000 */
[----:B------:R-:W-:Y:S01]  /*1700*/  IABS R13, R13 ;  /* 0x0000000d000d7213 */ /* 0x000fe20000000000 */
[----:B------:R-:W-:Y:S01]  /*1710*/  @!P5 IMAD.IADD R10, R10, 0x1, -R11 ;  /* 0x000000010a0ad824 */ /* 0x000fe200078e0a0b */
[----:B------:R-:W-:Y:S01]  /*1720*/  STL [R1+0x1b4], R12 ;  /* 0x0001b40c01007387 */ /* 0x000fe20000100800 */
[----:B------:R-:W-:-:S03]  /*1730*/  IMAD.HI.U32 R7, R4, R14, RZ ;  /* 0x0000000e04077227 */ /* 0x000fc600078e00ff */
[----:B------:R-:W-:Y:S01]  /*1740*/  ISETP.GT.U32.AND P5, PT, R11, R10, PT ;  /* 0x0000000a0b00720c */ /* 0x000fe20003fa4070 */
[----:B0-----:R-:W-:Y:S02]  /*1750*/  IMAD.MOV.U32 R9, RZ, RZ, R6 ;  /* 0x000000ffff097224 */ /* 0x001fe400078e0006 */
[----:B------:R-:W-:Y:S02]  /*1760*/  IMAD.MOV R7, RZ, RZ, -R7 ;  /* 0x000000ffff077224 */ /* 0x000fe400078e0a07 */
[----:B------:R-:W-:Y:S01]  /*1770*/  @!P0 IMAD.MOV R9, RZ, RZ, -R9 ;  /* 0x000000ffff098224 */ /* 0x000fe200078e0a09 */
[----:B------:R-:W-:Y:S01]  /*1780*/  ISETP.GE.AND P0, PT, R8, RZ, PT ;  /* 0x000000ff0800720c */ /* 0x000fe20003f06270 */
[----:B------:R-:W-:Y:S01]  /*1790*/  @!P6 IMAD.IADD R5, R5, 0x1, -R11 ;  /* 0x000000010505e824 */ /* 0x000fe200078e0a0b */
[----:B------:R-:W-:Y:S01]  /*17a0*/  IABS R8, R8 ;  /* 0x0000000800087213 */ /* 0x000fe20000000000 */
[C---:B------:R-:W-:Y:S01]  /*17b0*/  IMAD R14, R11.reuse, R7, R14 ;  /* 0x000000070b0e7224 */ /* 0x040fe200078e020e */
[----:B------:R-:W-:Y:S01]  /*17c0*/  IABS R7, R2 ;  /* 0x0000000200077213 */ /* 0x000fe20000000000 */
[----:B------:R0:W-:Y:S01]  /*17d0*/  STL [R1+0x1ac], R9 ;  /* 0x0001ac0901007387 */ /* 0x0001e20000100800 */
[----:B------:R-:W-:Y:S01]  /*17e0*/  ISETP.GT.U32.AND P6, PT, R11, R5, PT ;  /* 0x000000050b00720c */ /* 0x000fe20003fc4070 */
[----:B------:R-:W-:-:S04]  /*17f0*/  IMAD.HI.U32 R6, R4, R8, RZ ;  /* 0x0000000804067227 */ /* 0x000fc800078e00ff */
[----:B------:R-:W-:Y:S01]  /*1800*/  @!P5 IMAD.IADD R10, R10, 0x1, -R11 ;  /* 0x000000010a0ad824 */ /* 0x000fe200078e0a0b */
[----:B------:R-:W-:Y:S01]  /*1810*/  ISETP.GT.U32.AND P5, PT, R11, R14, PT ;  /* 0x0000000e0b00720c */ /* 0x000fe20003fa4070 */
[----:B------:R-:W-:-:S04]  /*1820*/  IMAD.HI.U32 R0, R4, R13, RZ ;  /* 0x0000000d04007227 */ /* 0x000fc800078e00ff */
[----:B0-----:R-:W-:-:S04]  /*1830*/  IMAD.HI.U32 R9, R4, R7, RZ ;  /* 0x0000000704097227 */ /* 0x001fc800078e00ff */
[----:B------:R-:W-:Y:S01]  /*1840*/  IMAD.MOV R6, RZ, RZ, -R6 ;  /* 0x000000ffff067224 */ /* 0x000fe200078e0a06 */
[----:B------:R-:W-:Y:S01]  /*1850*/  IADD3 R9, PT, PT, -R9, RZ, RZ ;  /* 0x000000ff09097210 */ /* 0x000fe20007ffe1ff */
[----:B------:R-:W-:Y:S02]  /*1860*/  IMAD.MOV R0, RZ, RZ, -R0 ;  /* 0x000000ffff007224 */ /* 0x000fe400078e0a00 */
[C---:B------:R-:W-:Y:S02]  /*1870*/  IMAD R8, R11.reuse, R6, R8 ;  /* 0x000000060b087224 */ /* 0x040fe400078e0208 */
[C---:B------:R-:W-:Y:S02]  /*1880*/  IMAD R13, R11.reuse, R0, R13 ;  /* 0x000000000b0d7224 */ /* 0x040fe400078e020d */
[----:B------:R-:W-:Y:S02]  /*1890*/  IMAD.MOV.U32 R12, RZ, RZ, R10 ;  /* 0x000000ffff0c7224 */ /* 0x000fe400078e000a */
[----:B------:R-:W-:-:S02]  /*18a0*/  IMAD R7, R11, R9, R7 ;  /* 0x000000090b077224 */ /* 0x000fc400078e0207 */
[--C-:B------:R-:W-:Y:S01]  /*18b0*/  @!P6 IMAD.IADD R5, R5, 0x1, -R11.reuse ;  /* 0x000000010505e824 */ /* 0x100fe200078e0a0b */
[C---:B------:R-:W-:Y:S01]  /*18c0*/  ISETP.GT.U32.AND P6, PT, R11.reuse, R8, PT ;  /* 0x000000080b00720c */ /* 0x040fe20003fc4070 */
[----:B------:R-:W-:Y:S01]  /*18d0*/  @!P2 IMAD.MOV R12, RZ, RZ, -R12 ;  /* 0x000000ffff0ca224 */ /* 0x000fe200078e0a0c */
[C---:B------:R-:W-:Y:S01]  /*18e0*/  ISETP.GT.U32.AND P2, PT, R11.reuse, R13, PT ;  /* 0x0000000d0b00720c */ /* 0x040fe20003f44070 */
[----:B------:R-:W-:Y:S01]  /*18f0*/  @!P5 IMAD.IADD R14, R14, 0x1, -R11 ;  /* 0x000000010e0ed824 */ /* 0x000fe200078e0a0b */
[----:B------:R-:W-:Y:S01]  /*1900*/  ISETP.GT.U32.AND P5, PT, R11, R7, PT ;  /* 0x000000070b00720c */ /* 0x000fe20003fa4070 */
[C---:B------:R-:W-:Y:S01]  /*1910*/  VIADD R18, R23.reuse, 0x6a ;  /* 0x0000006a17127836 */ /* 0x040fe20000000000 */
[----:B------:R0:W-:Y:S01]  /*1920*/  STL [R1+0x1a4], R12 ;  /* 0x0001a40c01007387 */ /* 0x0001e20000100800 */
[C---:B------:R-:W-:Y:S02]  /*1930*/  VIADD R16, R23.reuse, 0x69 ;  /* 0x0000006917107836 */ /* 0x040fe40000000000 */
[----:B------:R-:W-:Y:S01]  /*1940*/  IMAD.MOV.U32 R17, RZ, RZ, R5 ;  /* 0x000000ffff117224 */ /* 0x000fe200078e0005 */
[----:B------:R-:W-:Y:S01]  /*1950*/  IABS R0, R18 ;  /* 0x0000001200007213 */ /* 0x000fe20000000000 */
[----:B------:R-:W-:-:S02]  /*1960*/  VIADD R15, R23, 0x68 ;  /* 0x00000068170f7836 */ /* 0x000fc40000000000 */
[--C-:B------:R-:W-:Y:S02]  /*1970*/  @!P6 IMAD.IADD R8, R8, 0x1, -R11.reuse ;  /* 0x000000010808e824 */ /* 0x100fe400078e0a0b */
[--C-:B------:R-:W-:Y:S01]  /*1980*/  @!P2 IMAD.IADD R13, R13, 0x1, -R11.reuse ;  /* 0x000000010d0da824 */ /* 0x100fe200078e0a0b */
[----:B0-----:R-:W-:Y:S01]  /*1990*/  IABS R12, R16 ;  /* 0x00000010000c7213 */ /* 0x001fe20000000000 */
[----:B------:R-:W-:Y:S01]  /*19a0*/  @!P5 IMAD.IADD R7, R7, 0x1, -R11 ;  /* 0x000000010707d824 */ /* 0x000fe200078e0a0b */
[C---:B------:R-:W-:Y:S01]  /*19b0*/  ISETP.GT.U32.AND P2, PT, R11.reuse, R14, PT ;  /* 0x0000000e0b00720c */ /* 0x040fe20003f44070 */
[C---:B------:R-:W-:Y:S01]  /*19c0*/  IMAD.HI.U32 R6, R4.reuse, R0, RZ ;  /* 0x0000000004067227 */ /* 0x040fe200078e00ff */
[C---:B------:R-:W-:Y:S02]  /*19d0*/  ISETP.GT.U32.AND P5, PT, R11.reuse, R8, PT ;  /* 0x000000080b00720c */ /* 0x040fe40003fa4070 */
[----:B------:R-:W-:Y:S01]  /*19e0*/  ISETP.GT.U32.AND P6, PT, R11, R13, PT ;  /* 0x0000000d0b00720c */ /* 0x000fe20003fc4070 */
[----:B------:R-:W-:Y:S01]  /*19f0*/  IMAD.HI.U32 R5, R4, R12, RZ ;  /* 0x0000000c04057227 */ /* 0x000fe200078e00ff */
[----:B------:R-:W-:-:S03]  /*1a00*/  IABS R10, R15 ;  /* 0x0000000f000a7213 */ /* 0x000fc60000000000 */
[----:B------:R-:W-:Y:S02]  /*1a10*/  IMAD.MOV R6, RZ, RZ, -R6 ;  /* 0x000000ffff067224 */ /* 0x000fe400078e0a06 */
[----:B------:R-:W-:Y:S02]  /*1a20*/  IMAD.MOV R5, RZ, RZ, -R5 ;  /* 0x000000ffff057224 */ /* 0x000fe400078e0a05 */
[----:B------:R-:W-:Y:S01]  /*1a30*/  @!P1 IMAD.MOV R17, RZ, RZ, -R17 ;  /* 0x000000ffff119224 */ /* 0x000fe200078e0a11 */
[C---:B------:R-:W-:Y:S01]  /*1a40*/  ISETP.GT.U32.AND P1, PT, R11.reuse, R7, PT ;  /* 0x000000070b00720c */ /* 0x040fe20003f24070 */
[C---:B------:R-:W-:Y:S01]  /*1a50*/  IMAD R0, R11.reuse, R6, R0 ;  /* 0x000000060b007224 */ /* 0x040fe200078e0200 */
[----:B------:R-:W-:Y:S01]  /*1a60*/  @!P5 IADD3 R8, PT, PT, R8, -R11, RZ ;  /* 0x8000000b0808d210 */ /* 0x000fe20007ffe0ff */
[C---:B------:R-:W-:Y:S01]  /*1a70*/  IMAD R12, R11.reuse, R5, R12 ;  /* 0x000000050b0c7224 */ /* 0x040fe200078e020c */
[----:B------:R0:W-:Y:S01]  /*1a80*/  STL [R1+0x19c], R17 ;  /* 0x00019c1101007387 */ /* 0x0001e20000100800 */
[--C-:B------:R-:W-:Y:S01]  /*1a90*/  @!P2 IMAD.IADD R14, R14, 0x1, -R11.reuse ;  /* 0x000000010e0ea824 */ /* 0x100fe200078e0a0b */
[----:B------:R-:W-:Y:S01]  /*1aa0*/  ISETP.GT.U32.AND P2, PT, R11, R0, PT ;  /* 0x000000000b00720c */ /* 0x000fe20003f44070 */
[----:B------:R-:W-:Y:S01]  /*1ab0*/  VIADD R6, R23, 0x67 ;  /* 0x0000006717067836 */ /* 0x000fe20000000000 */
[----:B------:R-:W-:Y:S01]  /*1ac0*/  ISETP.GT.U32.AND P5, PT, R11, R12, PT ;  /* 0x0000000c0b00720c */ /* 0x000fe20003fa4070 */
[--C-:B------:R-:W-:Y:S01]  /*1ad0*/  @!P6 IMAD.IADD R13, R13, 0x1, -R11.reuse ;  /* 0x000000010d0de824 */ /* 0x100fe200078e0a0b */
[----:B------:R-:W-:Y:S01]  /*1ae0*/  ISETP.GE.AND P6, PT, R2, RZ, PT ;  /* 0x000000ff0200720c */ /* 0x000fe20003fc6270 */
[----:B------:R-:W-:Y:S01]  /*1af0*/  VIADD R2, R23, 0x66 ;  /* 0x0000006617027836 */ /* 0x000fe20000000000 */
[----:B------:R-:W-:Y:S01]  /*1b00*/  IABS R9, R6 ;  /* 0x0000000600097213 */ /* 0x000fe20000000000 */
[----:B------:R-:W-:Y:S01]  /*1b10*/  @!P1 IMAD.IADD R7, R7, 0x1, -R11 ;  /* 0x0000000107079824 */ /* 0x000fe200078e0a0b */
[----:B------:R-:W-:Y:S01]  /*1b20*/  ISETP.GE.AND P1, PT, R18, RZ, PT ;  /* 0x000000ff1200720c */ /* 0x000fe20003f26270 */
[----:B------:R-:W-:Y:S01]  /*1b30*/  IMAD.MOV.U32 R19, RZ, RZ, R13 ;  /* 0x000000ffff137224 */ /* 0x000fe200078e000d */
[----:B------:R-:W-:Y:S01]  /*1b40*/  IABS R18, R2 ;  /* 0x0000000200127213 */ /* 0x000fe20000000000 */
[----:B------:R-:W-:-:S04]  /*1b50*/  IMAD.HI.U32 R5, R4, R9, RZ ;  /* 0x0000000904057227 */ /* 0x000fc800078e00ff */
[--C-:B------:R-:W-:Y:S01]  /*1b60*/  @!P2 IMAD.IADD R0, R0, 0x1, -R11.reuse ;  /* 0x000000010000a824 */ /* 0x100fe200078e0a0b */
[----:B------:R-:W-:Y:S01]  /*1b70*/  ISETP.GE.AND P2, PT, R16, RZ, PT ;  /* 0x000000ff1000720c */ /* 0x000fe20003f46270 */
[----:B------:R-:W-:Y:S02]  /*1b80*/  @!P5 IMAD.IADD R12, R12, 0x1, -R11 ;  /* 0x000000010c0cd824 */ /* 0x000fe400078e0a0b */
[----:B------:R-:W-:Y:S02]  /*1b90*/  IMAD.MOV.U32 R16, RZ, RZ, R18 ;  /* 0x000000ffff107224 */ /* 0x000fe400078e0012 */
[----:B------:R-:W-:Y:S02]  /*1ba0*/  IMAD.MOV.U32 R20, RZ, RZ, R14 ;  /* 0x000000ffff147224 */ /* 0x000fe400078e000e */
[----:B------:R-:W-:Y:S02]  /*1bb0*/  IMAD.MOV R5, RZ, RZ, -R5 ;  /* 0x000000ffff057224 */ /* 0x000fe400078e0a05 */
[----:B------:R-:W-:Y:S01]  /*1bc0*/  @!P4 IMAD.MOV R19, RZ, RZ, -R19 ;  /* 0x000000ffff13c224 */ /* 0x000fe200078e0a13 */
[----:B------:R-:W-:Y:S01]  /*1bd0*/  ISETP.GT.U32.AND P4, PT, R11, R12, PT ;  /* 0x0000000c0b00720c */ /* 0x000fe20003f84070 */
[----:B------:R-:W-:-:S04]  /*1be0*/  IMAD.HI.U32 R14, R4, R16, RZ ;  /* 0x00000010040e7227 */ /* 0x000fc800078e00ff */
[----:B------:R-:W-:Y:S01]  /*1bf0*/  @!P3 IMAD.MOV R20, RZ, RZ, -R20 ;  /* 0x000000ffff14b224 */ /* 0x000fe200078e0a14 */
[C---:B------:R-:W-:Y:S01]  /*1c00*/  ISETP.GT.U32.AND P3, PT, R11.reuse, R0, PT ;  /* 0x000000000b00720c */ /* 0x040fe20003f64070 */
[----:B------:R-:W-:Y:S02]  /*1c10*/  IMAD R9, R11, R5, R9 ;  /* 0x000000050b097224 */ /* 0x000fe400078e0209 */
[----:B------:R-:W-:Y:S01]  /*1c20*/  IMAD.MOV.U32 R13, RZ, RZ, R7 ;  /* 0x000000ffff0d7224 */ /* 0x000fe200078e0007 */
[----:B------:R-:W-:Y:S01]  /*1c30*/  STL [R1+0x198], R20 ;  /* 0x0001981401007387 */ /* 0x000fe20000100800 */
[----:B------:R-:W-:Y:S01]  /*1c40*/  @!P0 IMAD.MOV R8, RZ, RZ, -R8 ;  /* 0x000000ffff088224 */ /* 0x000fe200078e0a08 */
[----:B------:R-:W-:Y:S01]  /*1c50*/  ISETP.GE.AND P0, PT, R15, RZ, PT ;  /* 0x000000ff0f00720c */ /* 0x000fe20003f06270 */
[----:B------:R-:W-:Y:S01]  /*1c60*/  IMAD.MOV R14, RZ, RZ, -R14 ;  /* 0x000000ffff0e7224 */ /* 0x000fe200078e0a0e */
[----:B------:R-:W-:Y:S01]  /*1c70*/  STL [R1+0x194], R19 ;  /* 0x0001941301007387 */ /* 0x000fe20000100800 */
[----:B------:R-:W-:Y:S01]  /*1c80*/  @!P6 IMAD.MOV R13, RZ, RZ, -R13 ;  /* 0x000000ffff0de224 */ /* 0x000fe200078e0a0d */
[----:B------:R-:W-:Y:S01]  /*1c90*/  ISETP.GT.U32.AND P6, PT, R11, R9, PT ;  /* 0x000000090b00720c */ /* 0x000fe20003fc4070 */
[----:B------:R-:W-:Y:S01]  /*1ca0*/  @!P4 IMAD.IADD R12, R12, 0x1, -R11 ;  /* 0x000000010c0cc824 */ /* 0x000fe200078e0a0b */
[----:B------:R1:W-:Y:S01]  /*1cb0*/  STL [R1+0x190], R8 ;  /* 0x0001900801007387 */ /* 0x0003e20000100800 */
[----:B0-----:R-:W-:Y:S01]  /*1cc0*/  IMAD.HI.U32 R17, R4, R10, RZ ;  /* 0x0000000a04117227 */ /* 0x001fe200078e00ff */
[----:B------:R-:W-:-:S02]  /*1cd0*/  @!P3 IADD3 R0, PT, PT, R0, -R11, RZ ;  /* 0x8000000b0000b210 */ /* 0x000fc40007ffe0ff */
[----:B------:R0:W-:Y:S01]  /*1ce0*/  STL [R1+0x18c], R13 ;  /* 0x00018c0d01007387 */ /* 0x0001e20000100800 */
[----:B------:R-:W-:Y:S01]  /*1cf0*/  IMAD.MOV R17, RZ, RZ, -R17 ;  /* 0x000000ffff117224 */ /* 0x000fe200078e0a11 */
[----:B------:R-:W-:Y:S01]  /*1d00*/  ISETP.GE.AND P3, PT, R6, RZ, PT ;  /* 0x000000ff0600720c */ /* 0x000fe20003f66270 */
[----:B------:R-:W-:Y:S02]  /*1d10*/  VIADD R6, R23, 0x64 ;  /* 0x0000006417067836 */ /* 0x000fe40000000000 */
[C---:B------:R-:W-:Y:S02]  /*1d20*/  IMAD R10, R11.reuse, R17, R10 ;  /* 0x000000110b0a7224 */ /* 0x040fe400078e020a */
[----:B-1----:R-:W-:Y:S01]  /*1d30*/  IMAD R8, R11, R14, R16 ;  /* 0x0000000e0b087224 */ /* 0x002fe200078e0210 */
[----:B------:R-:W-:Y:S01]  /*1d40*/  IABS R15, R6 ;  /* 0x00000006000f7213 */ /* 0x000fe20000000000 */
[----:B------:R-:W-:Y:S01]  /*1d50*/  @!P6 IMAD.IADD R9, R9, 0x1, -R11 ;  /* 0x000000010909e824 */ /* 0x000fe200078e0a0b */
[C---:B------:R-:W-:Y:S01]  /*1d60*/  ISETP.GT.U32.AND P5, PT, R11.reuse, R10, PT ;  /* 0x0000000a0b00720c */ /* 0x040fe20003fa4070 */
[----:B0-----:R-:W-:Y:S01]  /*1d70*/  IMAD.MOV.U32 R13, RZ, RZ, R0 ;  /* 0x000000ffff0d7224 */ /* 0x001fe200078e0000 */
[----:B------:R-:W-:Y:S01]  /*1d80*/  ISETP.GT.U32.AND P4, PT, R11, R8, PT ;  /* 0x000000080b00720c */ /* 0x000fe20003f84070 */
[----:B------:R-:W-:-:S04]  /*1d90*/  IMAD.HI.U32 R0, R4, R15, RZ ;  /* 0x0000000f04007227 */ /* 0x000fc800078e00ff */
[----:B------:R-:W-:Y:S01]  /*1da0*/  @!P1 IMAD.MOV R13, RZ, RZ, -R13 ;  /* 0x000000ffff0d9224 */ /* 0x000fe200078e0a0d */
[----:B------:R-:W-:Y:S01]  /*1db0*/  ISETP.GT.U32.AND P1, PT, R11, R9, PT ;  /* 0x000000090b00720c */ /* 0x000fe20003f24070 */
[C---:B------:R-:W-:Y:S02]  /*1dc0*/  VIADD R5, R23.reuse, 0x65 ;  /* 0x0000006517057836 */ /* 0x040fe40000000000 */
[----:B------:R-:W-:Y:S01]  /*1dd0*/  IMAD.MOV R17, RZ, RZ, -R0 ;  /* 0x000000ffff117224 */ /* 0x000fe200078e0a00 */
[----:B------:R0:W-:Y:S01]  /*1de0*/  STL [R1+0x188], R13 ;  /* 0x0001880d01007387 */ /* 0x0001e20000100800 */
[--C-:B------:R-:W-:Y:S01]  /*1df0*/  @!P5 IMAD.IADD R10, R10, 0x1, -R11.reuse ;  /* 0x000000010a0ad824 */ /* 0x100fe200078e0a0b */
[----:B------:R-:W-:Y:S01]  /*1e00*/  IABS R7, R5 ;  /* 0x0000000500077213 */ /* 0x000fe20000000000 */
[----:B------:R-:W-:Y:S01]  /*1e10*/  @!P4 IMAD.IADD R8, R8, 0x1, -R11 ;  /* 0x000000010808c824 */ /* 0x000fe200078e0a0b */
[----:B------:R-:W-:Y:S01]  /*1e20*/  ISETP.GE.AND P5, PT, R2, RZ, PT ;  /* 0x000000ff0200720c */ /* 0x000fe20003fa6270 */
[----:B------:R-:W-:Y:S01]  /*1e30*/  VIADD R14, R23, 0x63 ;  /* 0x00000063170e7836 */ /* 0x000fe20000000000 */
[C---:B------:R-:W-:Y:S01]  /*1e40*/  ISETP.GT.U32.AND P6, PT, R11.reuse, R10, PT ;  /* 0x0000000a0b00720c */ /* 0x040fe20003fc4070 */
[----:B------:R-:W-:Y:S01]  /*1e50*/  IMAD.HI.U32 R16, R4, R7, RZ ;  /* 0x0000000704107227 */ /* 0x000fe200078e00ff */
[----:B------:R-:W-:-:S02]  /*1e60*/  ISETP.GT.U32.AND P4, PT, R11, R8, PT ;  /* 0x000000080b00720c */ /* 0x000fc40003f84070 */
[----:B------:R-:W-:Y:S01]  /*1e70*/  IABS R2, R14 ;  /* 0x0000000e00027213 */ /* 0x000fe20000000000 */
[----:B------:R-:W-:Y:S01]  /*1e80*/  @!P1 IMAD.IADD R9, R9, 0x1, -R11 ;  /* 0x0000000109099824 */ /* 0x000fe200078e0a0b */
[----:B------:R-:W-:Y:S01]  /*1e90*/  ISETP.GE.AND P1, PT, R5, RZ, PT ;  /* 0x000000ff0500720c */ /* 0x000fe20003f26270 */
[----:B------:R-:W-:Y:S02]  /*1ea0*/  IMAD R5, R11, R17, R15 ;  /* 0x000000110b057224 */ /* 0x000fe400078e020f */
[----:B------:R-:W-:Y:S02]  /*1eb0*/  IMAD.MOV R16, RZ, RZ, -R16 ;  /* 0x000000ffff107224 */ /* 0x000fe400078e0a10 */
[----:B0-----:R-:W-:Y:S02]  /*1ec0*/  VIADD R13, R23, 0x62 ;  /* 0x00000062170d7836 */ /* 0x001fe40000000000 */
[----:B------:R-:W-:Y:S02]  /*1ed0*/  IMAD R7, R11, R16, R7 ;  /* 0x000000100b077224 */ /* 0x000fe400078e0207 */
[----:B------:R-:W-:Y:S01]  /*1ee0*/  @!P4 IADD3 R8, PT, PT, R8, -R11, RZ ;  /* 0x8000000b0808c210 */ /* 0x000fe20007ffe0ff */
[----:B------:R-:W-:Y:S01]  /*1ef0*/  VIADD R15, R23, 0x61 ;  /* 0x00000061170f7836 */ /* 0x000fe20000000000 */
[C---:B------:R-:W-:Y:S01]  /*1f00*/  ISETP.GT.U32.AND P4, PT, R11.reuse, R5, PT ;  /* 0x000000050b00720c */ /* 0x040fe20003f84070 */
[----:B------:R-:W-:Y:S01]  /*1f10*/  IMAD.MOV.U32 R20, RZ, RZ, R12 ;  /* 0x000000ffff147224 */ /* 0x000fe200078e000c */
[----:B------:R-:W-:Y:S01]  /*1f20*/  IABS R16, R13 ;  /* 0x0000000d00107213 */ /* 0x000fe20000000000 */
[----:B------:R-:W-:Y:S01]  /*1f30*/  @!P6 IMAD.IADD R10, R10, 0x1, -R11 ;  /* 0x000000010a0ae824 */ /* 0x000fe200078e0a0b */
[----:B------:R-:W-:Y:S01]  /*1f40*/  ISETP.GT.U32.AND P6, PT, R11, R7, PT ;  /* 0x000000070b00720c */ /* 0x000fe20003fc4070 */
[----:B------:R-:W-:-:S02]  /*1f50*/  @!P2 IMAD.MOV R20, RZ, RZ, -R20 ;  /* 0x000000ffff14a224 */ /* 0x000fc400078e0a14 */
[----:B------:R-:W-:Y:S01]  /*1f60*/  IMAD.MOV.U32 R0, RZ, RZ, R16 ;  /* 0x000000ffff007224 */ /* 0x000fe200078e0010 */
[----:B------:R-:W-:Y:S01]  /*1f70*/  IABS R16, R15 ;  /* 0x0000000f00107213 */ /* 0x000fe20000000000 */
[C---:B------:R-:W-:Y:S01]  /*1f80*/  IMAD.HI.U32 R18, R4.reuse, R2, RZ ;  /* 0x0000000204127227 */ /* 0x040fe200078e00ff */
[----:B------:R-:W-:Y:S03]  /*1f90*/  STL [R1+0x184], R20 ;  /* 0x0001841401007387 */ /* 0x000fe60000100800 */
[----:B------:R-:W-:Y:S02]  /*1fa0*/  @!P4 IMAD.IADD R5, R5, 0x1, -R11 ;  /* 0x000000010505c824 */ /* 0x000fe400078e0a0b */
[----:B------:R-:W-:-:S03]  /*1fb0*/  IMAD.HI.U32 R12, R4, R16, RZ ;  /* 0x00000010040c7227 */ /* 0x000fc600078e00ff */
[----:B------:R-:W-:Y:S01]  /*1fc0*/  ISETP.GT.U32.AND P2, PT, R11, R5, PT ;  /* 0x000000050b00720c */ /* 0x000fe20003f44070 */
[----:B------:R-:W-:-:S04]  /*1fd0*/  IMAD.HI.U32 R17, R4, R0, RZ ;  /* 0x0000000004117227 */ /* 0x000fc800078e00ff */
[----:B------:R-:W-:Y:S02]  /*1fe0*/  IMAD.MOV R18, RZ, RZ, -R18 ;  /* 0x000000ffff127224 */ /* 0x000fe400078e0a12 */
[----:B------:R-:W-:Y:S02]  /*1ff0*/  IMAD.MOV R12, RZ, RZ, -R12 ;  /* 0x000000ffff0c7224 */ /* 0x000fe400078e0a0c */
[----:B------:R-:W-:Y:S02]  /*2000*/  IMAD.MOV R17, RZ, RZ, -R17 ;  /* 0x000000ffff117224 */ /* 0x000fe400078e0a11 */
[C---:B------:R-:W-:Y:S02]  /*2010*/  IMAD R2, R11.reuse, R18, R2 ;  /* 0x000000120b027224 */ /* 0x040fe400078e0202 */
[----:B------:R-:W-:Y:S02]  /*2020*/  IMAD.MOV.U32 R19, RZ, RZ, R10 ;  /* 0x000000ffff137224 */ /* 0x000fe400078e000a */
[----:B------:R-:W-:-:S02]  /*2030*/  IMAD R16, R11, R12, R16 ;  /* 0x0000000c0b107224 */ /* 0x000fc400078e0210 */
[----:B------:R-:W-:Y:S01]  /*2040*/  @!P6 IMAD.IADD R7, R7, 0x1, -R11 ;  /* 0x000000010707e824 */ /* 0x000fe200078e0a0b */
[----:B------:R-:W-:Y:S01]  /*2050*/  ISETP.GE.AND P6, PT, R6, RZ, PT ;  /* 0x000000ff0600720c */ /* 0x000fe20003fc6270 */
[C---:B------:R-:W-:Y:S02]  /*2060*/  IMAD R0, R11.reuse, R17, R0 ;  /* 0x000000110b007224 */ /* 0x040fe400078e0200 */
[----:B------:R-:W-:Y:S01]  /*2070*/  @!P0 IMAD.MOV R19, RZ, RZ, -R19 ;  /* 0x000000ffff138224 */ /* 0x000fe200078e0a13 */
[----:B------:R-:W-:Y:S01]  /*2080*/  ISETP.GT.U32.AND P0, PT, R11, R2, PT ;  /* 0x000000020b00720c */ /* 0x000fe20003f04070 */
[----:B------:R-:W-:Y:S01]  /*2090*/  @!P2 IMAD.IADD R5, R5, 0x1, -R11 ;  /* 0x000000010505a824 */ /* 0x000fe200078e0a0b */
[C---:B------:R-:W-:Y:S01]  /*20a0*/  ISETP.GT.U32.AND P2, PT, R11.reuse, R16, PT ;  /* 0x000000100b00720c */ /* 0x040fe20003f44070 */
[----:B------:R-:W-:Y:S01]  /*20b0*/  @!P5 IMAD.MOV R8, RZ, RZ, -R8 ;  /* 0x000000ffff08d224 */ /* 0x000fe200078e0a08 */
[C---:B------:R-:W-:Y:S01]  /*20c0*/  ISETP.GT.U32.AND P4, PT, R11.reuse, R7, PT ;  /* 0x000000070b00720c */ /* 0x040fe20003f84070 */
[----:B------:R-:W-:Y:S01]  /*20d0*/  @!P3 IMAD.MOV R9, RZ, RZ, -R9 ;  /* 0x000000ffff09b224 */ /* 0x000fe200078e0a09 */
[----:B------:R-:W-:Y:S01]  /*20e0*/  ISETP.GT.U32.AND P5, PT, R11, R0, PT ;  /* 0x000000000b00720c */ /* 0x000fe20003fa4070 */
[C---:B------:R-:W-:Y:S01]  /*20f0*/  VIADD R6, R23.reuse, 0x60 ;  /* 0x0000006017067836 */ /* 0x040fe20000000000 */
[----:B------:R-:W-:Y:S01]  /*2100*/  STL [R1+0x180], R19 ;  /* 0x0001801301007387 */ /* 0x000fe20000100800 */
[----:B------:R-:W-:Y:S01]  /*2110*/  ISETP.GE.AND P3, PT, R14, RZ, PT ;  /* 0x000000ff0e00720c */ /* 0x000fe20003f66270 */
[----:B------:R-:W-:-:S02]  /*2120*/  VIADD R10, R23, 0x5e ;  /* 0x0000005e170a7836 */ /* 0x000fc40000000000 */
[----:B------:R0:W-:Y:S01]  /*2130*/  STL [R1+0x17c], R9 ;  /* 0x00017c0901007387 */ /* 0x0001e20000100800 */
[----:B------:R-:W-:Y:S02]  /*2140*/  IABS R17, R6 ;  /* 0x0000000600117213 */ /* 0x000fe40000000000 */
[----:B------:R-:W-:Y:S01]  /*2150*/  @!P0 IADD3 R2, PT, PT, R2, -R11, RZ ;  /* 0x8000000b02028210 */ /* 0x000fe20007ffe0ff */
[--C-:B------:R-:W-:Y:S01]  /*2160*/  @!P2 IMAD.IADD R16, R16, 0x1, -R11.reuse ;  /* 0x000000011010a824 */ /* 0x100fe200078e0a0b */
[----:B------:R1:W-:Y:S01]  /*2170*/  STL [R1+0x178], R8 ;  /* 0x0001780801007387 */ /* 0x0003e20000100800 */
[--C-:B------:R-:W-:Y:S01]  /*2180*/  @!P4 IMAD.IADD R7, R7, 0x1, -R11.reuse ;  /* 0x000000010707c824 */ /* 0x100fe200078e0a0b */
[----:B------:R-:W-:Y:S01]  /*2190*/  ISETP.GE.AND P4, PT, R13, RZ, PT ;  /* 0x000000ff0d00720c */ /* 0x000fe20003f86270 */
[----:B------:R-:W-:Y:S01]  /*21a0*/  @!P5 IMAD.IADD R0, R0, 0x1, -R11 ;  /* 0x000000010000d824 */ /* 0x000fe200078e0a0b */
[----:B------:R-:W-:Y:S01]  /*21b0*/  ISETP.GT.U32.AND P5, PT, R11, R2, PT ;  /* 0x000000020b00720c */ /* 0x000fe20003fa4070 */
[----:B0-----:R-:W-:Y:S01]  /*21c0*/  VIADD R9, R23, 0x5f ;  /* 0x0000005f17097836 */ /* 0x001fe20000000000 */
[----:B------:R-:W-:Y:S01]  /*21d0*/  ISETP.GT.U32.AND P2, PT, R11, R16, PT ;  /* 0x000000100b00720c */ /* 0x000fe20003f44070 */
[----:B------:R-:W-:Y:S01]  /*21e0*/  IMAD.MOV.U32 R14, RZ, RZ, R7 ;  /* 0x000000ffff0e7224 */ /* 0x000fe200078e0007 */
[----:B------:R-:W-:Y:S01]  /*21f0*/  ISETP.GE.AND P0, PT, R15, RZ, PT ;  /* 0x000000ff0f00720c */ /* 0x000fe20003f06270 */
[----:B------:R-:W-:Y:S01]  /*2200*/  IMAD.MOV.U32 R13, RZ, RZ, R5 ;  /* 0x000000ffff0d7224 */ /* 0x000fe200078e0005 */
[----:B------:R-:W-:Y:S01]  /*2210*/  IABS R12, R9 ;  /* 0x00000009000c7213 */ /* 0x000fe20000000000 */
[----:B-1----:R-:W-:Y:S01]  /*2220*/  IMAD.HI.U32 R8, R4, R17, RZ ;  /* 0x0000001104087227 */ /* 0x002fe200078e00ff */
[----:B------:R-:W-:-:S03]  /*2230*/  IABS R5, R10 ;  /* 0x0000000a00057213 */ /* 0x000fc60000000000 */
[----:B------:R-:W-:-:S04]  /*2240*/  IMAD.HI.U32 R7, R4, R12, RZ ;  /* 0x0000000c04077227 */ /* 0x000fc800078e00ff */
[----:B------:R-:W-:Y:S02]  /*2250*/  IMAD.MOV R8, RZ, RZ, -R8 ;  /* 0x000000ffff087224 */ /* 0x000fe400078e0a08 */
[----:B------:R-:W-:Y:S02]  /*2260*/  IMAD.MOV R7, RZ, RZ, -R7 ;  /* 0x000000ffff077224 */ /* 0x000fe400078e0a07 */
[C---:B------:R-:W-:Y:S02]  /*2270*/  IMAD R8, R11.reuse, R8, R17 ;  /* 0x000000080b087224 */ /* 0x040fe400078e0211 */
[C---:B------:R-:W-:Y:S02]  /*2280*/  IMAD R12, R11.reuse, R7, R12 ;  /* 0x000000070b0c7224 */ /* 0x040fe400078e020c */
[----:B------:R-:W-:Y:S01]  /*2290*/  @!P1 IMAD.MOV R14, RZ, RZ, -R14 ;  /* 0x000000ffff0e9224 */ /* 0x000fe200078e0a0e */
[C---:B------:R-:W-:Y:S01]  /*22a0*/  ISETP.GT.U32.AND P1, PT, R11.reuse, R0, PT ;  /* 0x000000000b00720c */ /* 0x040fe20003f24070 */
[--C-:B------:R-:W-:Y:S01]  /*22b0*/  @!P5 IMAD.IADD R2, R2, 0x1, -R11.reuse ;  /* 0x000000010202d824 */ /* 0x100fe200078e0a0b */
[C---:B------:R-:W-:Y:S01]  /*22c0*/  ISETP.GT.U32.AND P5, PT, R11.reuse, R8, PT ;  /* 0x000000080b00720c */ /* 0x040fe20003fa4070 */
[----:B------:R-:W-:Y:S01]  /*22d0*/  @!P2 IMAD.IADD R16, R16, 0x1, -R11 ;  /* 0x000000011010a824 */ /* 0x000fe200078e0a0b */
[----:B------:R-:W-:Y:S01]  /*22e0*/  ISETP.GT.U32.AND P2, PT, R11, R12, PT ;  /* 0x0000000c0b00720c */ /* 0x000fe20003f44070 */
[----:B------:R-:W-:Y:S01]  /*22f0*/  @!P6 IMAD.MOV R13, RZ, RZ, -R13 ;  /* 0x000000ffff0de224 */ /* 0x000fe200078e0a0d */
[----:B------:R-:W-:Y:S01]  /*2300*/  ISETP.GE.AND P6, PT, R6, RZ, PT ;  /* 0x000000ff0600720c */ /* 0x000fe20003fc6270 */
[----:B------:R-:W-:Y:S01]  /*2310*/  VIADD R6, R23, 0x5d ;  /* 0x0000005d17067836 */ /* 0x000fe20000000000 */
[----:B------:R0:W-:Y:S01]  /*2320*/  STL [R1+0x174], R14 ;  /* 0x0001740e01007387 */ /* 0x0001e20000100800 */
[----:B------:R-:W-:-:S02]  /*2330*/  IMAD.MOV.U32 R15, RZ, RZ, R2 ;  /* 0x000000ffff0f7224 */ /* 0x000fc400078e0002 */
[----:B------:R-:W-:Y:S01]  /*2340*/  VIADD R19, R23, 0x4c ;  /* 0x0000004c17137836 */ /* 0x000fe20000000000 */
[----:B------:R1:W-:Y:S01]  /*2350*/  STL [R1+0x170], R13 ;  /* 0x0001700d01007387 */ /* 0x0003e20000100800 */
[--C-:B------:R-:W-:Y:S01]  /*2360*/  @!P1 IMAD.IADD R0, R0, 0x1, -R11.reuse ;  /* 0x0000000100009824 */ /* 0x100fe200078e0a0b */
[----:B------:R-:W-:Y:S01]  /*2370*/  ISETP.GE.AND P1, PT, R9, RZ, PT ;  /* 0x000000ff0900720c */ /* 0x000fe20003f26270 */
[----:B------:R-:W-:Y:S01]  /*2380*/  @!P5 IMAD.IADD R8, R8, 0x1, -R11 ;  /* 0x000000010808d824 */ /* 0x000fe200078e0a0b */
[----:B------:R-:W-:Y:S01]  /*2390*/  ISETP.GE.AND P5, PT, R10, RZ, PT ;  /* 0x000000ff0a00720c */ /* 0x000fe20003fa6270 */
[----:B------:R-:W-:Y:S02]  /*23a0*/  VIADD R9, R23, 0x5c ;  /* 0x0000005c17097836 */ /* 0x000fe40000000000 */
[----:B0-----:R-:W-:Y:S01]  /*23b0*/  IMAD.HI.U32 R14, R4, R5, RZ ;  /* 0x00000005040e7227 */ /* 0x001fe200078e00ff */
[----:B-1----:R-:W-:-:S03]  /*23c0*/  IABS R13, R6 ;  /* 0x00000006000d7213 */ /* 0x002fc60000000000 */
[----:B------:R-:W-:Y:S01]  /*23d0*/  @!P2 IMAD.IADD R12, R12, 0x1, -R11 ;  /* 0x000000010c0ca824 */ /* 0x000fe200078e0a0b */
[----:B------:R-:W-:Y:S01]  /*23e0*/  IABS R7, R9 ;  /* 0x0000000900077213 */ /* 0x000fe20000000000 */
[----:B------:R-:W-:Y:S01]  /*23f0*/  @!P3 IMAD.MOV R15, RZ, RZ, -R15 ;  /* 0x000000ffff0fb224 */ /* 0x000fe200078e0a0f */
[C---:B------:R-:W-:Y:S01]  /*2400*/  ISETP.GT.U32.AND P3, PT, R11.reuse, R8, PT ;  /* 0x000000080b00720c */ /* 0x040fe20003f64070 */
[----:B------:R-:W-:Y:S01]  /*2410*/  IMAD.MOV.U32 R2, RZ, RZ, R13 ;  /* 0x000000ffff027224 */ /* 0x000fe200078e000d */
[----:B------:R-:W-:Y:S01]  /*2420*/  IADD3 R14, PT, PT, -R14, RZ, RZ ;  /* 0x000000ff0e0e7210 */ /* 0x000fe20007ffe1ff */
[----:B------:R-:W-:Y:S01]  /*2430*/  IMAD.MOV.U32 R13, RZ, RZ, R16 ;  /* 0x000000ffff0d7224 */ /* 0x000fe200078e0010 */
[C---:B------:R-:W-:Y:S01]  /*2440*/  ISETP.GT.U32.AND P2, PT, R11.reuse, R12, PT ;  /* 0x0000000c0b00720c */ /* 0x040fe20003f44070 */
[----:B------:R-:W-:Y:S01]  /*2450*/  IMAD.HI.U32 R10, R4, R2, RZ ;  /* 0x00000002040a7227 */ /* 0x000fe200078e00ff */
[----:B------:R0:W-:Y:S03]  /*2460*/  STL [R1+0x16c], R15 ;  /* 0x00016c0f01007387 */ /* 0x0001e60000100800 */
[----:B------:R-:W-:-:S02]  /*2470*/  IMAD R5, R11, R14, R5 ;  /* 0x0000000e0b057224 */ /* 0x000fc400078e0205 */
[----:B------:R-:W-:Y:S02]  /*2480*/  IMAD.MOV R10, RZ, RZ, -R10 ;  /* 0x000000ffff0a7224 */ /* 0x000fe400078e0a0a */
[----:B------:R-:W-:Y:S01]  /*2490*/  @!P0 IMAD.MOV R13, RZ, RZ, -R13 ;  /* 0x000000ffff0d8224 */ /* 0x000fe200078e0a0d */
[----:B------:R-:W-:Y:S01]  /*24a0*/  ISETP.GE.AND P0, PT, R6, RZ, PT ;  /* 0x000000ff0600720c */ /* 0x000fe20003f06270 */
[----:B------:R-:W-:Y:S01]  /*24b0*/  @!P3 IMAD.IADD R8, R8, 0x1, -R11 ;  /* 0x000000010808b824 */ /* 0x000fe200078e0a0b */
[----:B------:R-:W-:Y:S01]  /*24c0*/  ISETP.GE.AND P3, PT, R9, RZ, PT ;  /* 0x000000ff0900720c */ /* 0x000fe20003f66270 */
[----:B0-----:R-:W-:Y:S02]  /*24d0*/  IMAD.MOV.U32 R15, RZ, RZ, R0 ;  /* 0x000000ffff0f7224 */ /* 0x001fe400078e0000 */
[----:B------:R-:W-:-:S04]  /*24e0*/  IMAD.HI.U32 R0, R4, R7, RZ ;  /* 0x0000000704007227 */ /* 0x000fc800078e00ff */
[----:B------:R-:W-:Y:S02]  /*24f0*/  IMAD.MOV R6, RZ, RZ, -R0 ;  /* 0x000000ffff067224 */ /* 0x000fe400078e0a00 */
[----:B------:R-:W-:Y:S01]  /*2500*/  @!P4 IMAD.MOV R15, RZ, RZ, -R15 ;  /* 0x000000ffff0fc224 */ /* 0x000fe200078e0a0f */
[C---:B------:R-:W-:Y:S01]  /*2510*/  ISETP.GT.U32.AND P4, PT, R11.reuse, R5, PT ;  /* 0x000000050b00720c */ /* 0x040fe20003f84070 */
[----:B------:R-:W-:Y:S01]  /*2520*/  IMAD R0, R11, R10, R2 ;  /* 0x0000000a0b007224 */ /* 0x000fe200078e0202 */
[----:B------:R-:W-:Y:S01]  /*2530*/  IADD3 R2, PT, PT, R23, 0x59, RZ ;  /* 0x0000005917027810 */ /* 0x000fe20007ffe0ff */
[----:B------:R-:W-:Y:S01]  /*2540*/  @!P2 IMAD.IADD R12, R12, 0x1, -R11 ;  /* 0x000000010c0ca824 */ /* 0x000fe200078e0a0b */
[----:B------:R0:W-:Y:S01]  /*2550*/  STL [R1+0x128], R15 ;  /* 0x0001280f01007387 */ /* 0x0001e20000100800 */
[C---:B------:R-:W-:Y:S01]  /*2560*/  IMAD R7, R11.reuse, R6, R7 ;  /* 0x000000060b077224 */ /* 0x040fe200078e0207 */
[----:B------:R-:W-:Y:S01]  /*2570*/  ISETP.GT.U32.AND P2, PT, R11, R0, PT ;  /* 0x000000000b00720c */ /* 0x000fe20003f44070 */
[C---:B------:R-:W-:Y:S01]  /*2580*/  VIADD R9, R23.reuse, 0x5b ;  /* 0x0000005b17097836 */ /* 0x040fe20000000000 */
[----:B------:R1:W-:Y:S01]  /*2590*/  STL [R1+0x124], R13 ;  /* 0x0001240d01007387 */ /* 0x0003e20000100800 */
[----:B------:R-:W-:-:S02]  /*25a0*/  VIADD R6, R23, 0x5a ;  /* 0x0000005a17067836 */ /* 0x000fc40000000000 */
[----:B------:R-:W-:Y:S01]  /*25b0*/  IMAD.MOV.U32 R14, RZ, RZ, R12 ;  /* 0x000000ffff0e7224 */ /* 0x000fe200078e000c */
[----:B------:R-:W-:Y:S01]  /*25c0*/  IABS R10, R9 ;  /* 0x00000009000a7213 */ /* 0x000fe20000000000 */
[----:B------:R-:W-:Y:S02]  /*25d0*/  @!P4 IMAD.IADD R5, R5, 0x1, -R11 ;  /* 0x000000010505c824 */ /* 0x000fe400078e0a0b */
[----:B0-----:R-:W-:Y:S01]  /*25e0*/  IMAD.MOV.U32 R15, RZ, RZ, R8 ;  /* 0x000000ffff0f7224 */ /* 0x001fe200078e0008 */
[----:B------:R-:W-:Y:S01]  /*25f0*/  IABS R8, R2 ;  /* 0x0000000200087213 */ /* 0x000fe20000000000 */
[----:B------:R-:W-:Y:S01]  /*2600*/  @!P1 IMAD.MOV R14, RZ, RZ, -R14 ;  /* 0x000000ffff0e9224 */ /* 0x000fe200078e0a0e */
[C---:B------:R-:W-:Y:S01]  /*2610*/  ISETP.GT.U32.AND P4, PT, R11.reuse, R5, PT ;  /* 0x000000050b00720c */ /* 0x040fe20003f84070 */
[----:B------:R-:W-:Y:S01]  /*2620*/  @!P6 IMAD.MOV R15, RZ, RZ, -R15 ;  /* 0x000000ffff0fe224 */ /* 0x000fe200078e0a0f */
[----:B------:R-:W-:Y:S01]  /*2630*/  ISETP.GT.U32.AND P6, PT, R11, R7, PT ;  /* 0x000000070b00720c */ /* 0x000fe20003fc4070 */
[----:B------:R-:W-:Y:S01]  /*2640*/  @!P2 IMAD.IADD R0, R0, 0x1, -R11 ;  /* 0x000000010000a824 */ /* 0x000fe200078e0a0b */
[----:B-1----:R-:W-:Y:S01]  /*2650*/  IABS R13, R6 ;  /* 0x00000006000d7213 */ /* 0x002fe20000000000 */
[----:B------:R-:W-:Y:S01]  /*2660*/  IMAD.HI.U32 R12, R4, R10, RZ ;  /* 0x0000000a040c7227 */ /* 0x000fe200078e00ff */
[----:B------:R-:W-:Y:S01]  /*2670*/  ISETP.GE.AND P1, PT, R9, RZ, PT ;  /* 0x000000ff0900720c */ /* 0x000fe20003f26270 */
[----:B------:R-:W-:Y:S01]  /*2680*/  STL [R1+0x120], R15 ;  /* 0x0001200f01007387 */ /* 0x000fe20000100800 */
[----:B------:R-:W-:Y:S01]  /*2690*/  ISETP.GT.U32.AND P2, PT, R11, R0, PT ;  /* 0x000000000b00720c */ /* 0x000fe20003f44070 */
[----:B------:R-:W-:-:S02]  /*26a0*/  IMAD.MOV.U32 R9, RZ, RZ, R13 ;  /* 0x000000ffff097224 */ /* 0x000fc400078e000d */
[----:B------:R0:W-:Y:S01]  /*26b0*/  STL [R1+0x11c], R14 ;  /* 0x00011c0e01007387 */ /* 0x0001e20000100800 */
[----:B------:R-:W-:-:S04]  /*26c0*/  IMAD.HI.U32 R13, R4, R8, RZ ;  /* 0x00000008040d7227 */ /* 0x000fc800078e00ff */
[--C-:B------:R-:W-:Y:S02]  /*26d0*/  @!P6 IMAD.IADD R7, R7, 0x1, -R11.reuse ;  /* 0x000000010707e824 */ /* 0x100fe400078e0a0b */
[----:B------:R-:W-:Y:S01]  /*26e0*/  @!P4 IMAD.IADD R5, R5, 0x1, -R11 ;  /* 0x000000010505c824 */ /* 0x000fe200078e0a0b */
[----:B------:R-:W-:Y:S01]  /*26f0*/  ISETP.GE.AND P4, PT, R6, RZ, PT ;  /* 0x000000ff0600720c */ /* 0x000fe20003f86270 */
[----:B------:R-:W-:Y:S01]  /*2700*/  IMAD.MOV R13, RZ, RZ, -R13 ;  /* 0x000000ffff0d7224 */ /* 0x000fe200078e0a0d */
[----:B------:R-:W-:Y:S01]  /*2710*/  ISETP.GT.U32.AND P6, PT, R11, R7, PT ;  /* 0x000000070b00720c */ /* 0x000fe20003fc4070 */
[----:B0-----:R-:W-:Y:S02]  /*2720*/  IMAD.MOV R14, RZ, RZ, -R12 ;  /* 0x000000ffff0e7224 */ /* 0x001fe400078e0a0c */
[----:B------:R-:W-:-:S04]  /*2730*/  IMAD.HI.U32 R12, R4, R9, RZ ;  /* 0x00000009040c7227 */ /* 0x000fc800078e00ff */
[C---:B------:R-:W-:Y:S02]  /*2740*/  IMAD R6, R11.reuse, R14, R10 ;  /* 0x0000000e0b067224 */ /* 0x040fe400078e020a */
[----:B------:R-:W-:Y:S02]  /*2750*/  IMAD.MOV R12, RZ, RZ, -R12 ;  /* 0x000000ffff0c7224 */ /* 0x000fe400078e0a0c */
[----:B------:R-:W-:Y:S01]  /*2760*/  @!P2 IMAD.IADD R0, R0, 0x1, -R11 ;  /* 0x000000010000a824 */ /* 0x000fe200078e0a0b */
[C---:B------:R-:W-:Y:S01]  /*2770*/  ISETP.GT.U32.AND P2, PT, R11.reuse, R6, PT ;  /* 0x000000060b00720c */ /* 0x040fe20003f44070 */
[----:B------:R-:W-:Y:S02]  /*2780*/  IMAD R9, R11, R12, R9 ;  /* 0x0000000c0b097224 */ /* 0x000fe400078e0209 */
[----:B------:R-:W-:Y:S02]  /*2790*/  IMAD.MOV.U32 R10, RZ, RZ, R0 ;  /* 0x000000ffff0a7224 */ /* 0x000fe400078e0000 */
[----:B------:R-:W-:-:S02]  /*27a0*/  @!P6 IMAD.IADD R7, R7, 0x1, -R11 ;  /* 0x000000010707e824 */ /* 0x000fc400078e0a0b */
[----:B------:R-:W-:Y:S02]  /*27b0*/  IMAD.MOV.U32 R15, RZ, RZ, R5 ;  /* 0x000000ffff0f7224 */ /* 0x000fe400078e0005 */
[----:B------:R-:W-:Y:S01]  /*27c0*/  @!P0 IMAD.MOV R10, RZ, RZ, -R10 ;  /* 0x000000ffff0a8224 */ /* 0x000fe200078e0a0a */
[C---:B------:R-:W-:Y:S01]  /*27d0*/  ISETP.GT.U32.AND P0, PT, R11.reuse, R9, PT ;  /* 0x000000090b00720c */ /* 0x040fe20003f04070 */
[C---:B------:R-:W-:Y:S02]  /*27e0*/  IMAD R8, R11.reuse, R13, R8 ;  /* 0x0000000d0b087224 */ /* 0x040fe400078e0208 */
[----:B------:R-:W-:Y:S02]  /*27f0*/  IMAD.MOV.U32 R17, RZ, RZ, R7 ;  /* 0x000000ffff117224 */ /* 0x000fe400078e0007 */
[----:B------:R-:W-:Y:S01]  /*2800*/  @!P5 IMAD.MOV R15, RZ, RZ, -R15 ;  /* 0x000000ffff0fd224 */ /* 0x000fe200078e0a0f */
[----:B------:R-:W-:Y:S01]  /*2810*/  ISETP.GE.AND P5, PT, R2, RZ, PT ;  /* 0x000000ff0200720c */ /* 0x000fe20003fa6270 */
[----:B------:R-:W-:Y:S01]  /*2820*/  @!P3 IMAD.MOV R17, RZ, RZ, -R17 ;  /* 0x000000ffff11b224 */ /* 0x000fe200078e0a11 */
[----:B------:R-:W-:Y:S01]  /*2830*/  ISETP.GT.U32.AND P3, PT, R11, R8, PT ;  /* 0x000000080b00720c */ /* 0x000fe20003f64070 */
[----:B------:R-:W-:Y:S01]  /*2840*/  @!P2 IMAD.IADD R6, R6, 0x1, -R11 ;  /* 0x000000010606a824 */ /* 0x000fe200078e0a0b */
[----:B------:R0:W-:Y:S01]  /*2850*/  STL [R1+0x164], R15 ;  /* 0x0001640f01007387 */ /* 0x0001e20000100800 */
[----:B------:R-:W-:-:S02]  /*2860*/  VIADD R13, R23, 0x57 ;  /* 0x00000057170d7836 */ /* 0x000fc40000000000 */
[--C-:B------:R-:W-:Y:S01]  /*2870*/  @!P0 IMAD.IADD R9, R9, 0x1, -R11.reuse ;  /* 0x0000000109098824 */ /* 0x100fe200078e0a0b */
[----:B------:R-:W-:Y:S01]  /*2880*/  ISETP.GT.U32.AND P2, PT, R11, R6, PT ;  /* 0x000000060b00720c */ /* 0x000fe20003f44070 */
[C---:B------:R-:W-:Y:S01]  /*2890*/  VIADD R5, R23.reuse, 0x56 ;  /* 0x0000005617057836 */ /* 0x040fe20000000000 */
[----:B------:R-:W-:Y:S01]  /*28a0*/  IABS R14, R13 ;  /* 0x0000000d000e7213 */ /* 0x000fe20000000000 */
[----:B------:R-:W-:Y:S01]  /*28b0*/  VIADD R12, R23, 0x55 ;  /* 0x00000055170c7836 */ /* 0x000fe20000000000 */
[----:B------:R-:W-:Y:S01]  /*28c0*/  ISETP.GT.U32.AND P0, PT, R11, R9, PT ;  /* 0x000000090b00720c */ /* 0x000fe20003f04070 */
[----:B------:R1:W-:Y:S01]  /*28d0*/  STL [R1+0x168], R10 ;  /* 0x0001680a01007387 */ /* 0x0003e20000100800 */
[----:B0-----:R-:W-:Y:S01]  /*28e0*/  IADD3 R15, PT, PT, R23, 0x58, RZ ;  /* 0x00000058170f7810 */ /* 0x001fe20007ffe0ff */
[----:B------:R-:W-:Y:S01]  /*28f0*/  @!P3 IMAD.IADD R8, R8, 0x1, -R11 ;  /* 0x000000010808b824 */ /* 0x000fe200078e0a0b */
[----:B------:R-:W-:Y:S01]  /*2900*/  IABS R2, R5 ;  /* 0x0000000500027213 */ /* 0x000fe20000000000 */
[----:B------:R0:W-:Y:S01]  /*2910*/  STL [R1+0x118], R17 ;  /* 0x0001181101007387 */ /* 0x0001e20000100800 */
[----:B------:R-:W-:-:S02]  /*2920*/  ISETP.GE.AND P6, PT, R15, RZ, PT ;  /* 0x000000ff0f00720c */ /* 0x000fc40003fc6270 */
[----:B------:R-:W-:Y:S01]  /*2930*/  IABS R15, R15 ;  /* 0x0000000f000f7213 */ /* 0x000fe20000000000 */
[----:B------:R-:W-:Y:S01]  /*2940*/  @!P2 IMAD.IADD R6, R6, 0x1, -R11 ;  /* 0x000000010606a824 */ /* 0x000fe200078e0a0b */
[----:B------:R-:W-:Y:S01]  /*2950*/  ISETP.GT.U32.AND P3, PT, R11, R8, PT ;  /* 0x000000080b00720c */ /* 0x000fe20003f64070 */
[C---:B-1----:R-:W-:Y:S01]  /*2960*/  IMAD.HI.U32 R10, R4.reuse, R14, RZ ;  /* 0x0000000e040a7227 */ /* 0x042fe200078e00ff */
[----:B------:R-:W-:Y:S02]  /*2970*/  ISETP.GE.AND P2, PT, R13, RZ, PT ;  /* 0x000000ff0d00720c */ /* 0x000fe40003f46270 */
[----:B------:R-:W-:Y:S01]  /*2980*/  IABS R0, R12 ;  /* 0x0000000c00007213 */ /* 0x000fe20000000000 */
[----:B------:R-:W-:Y:S01]  /*2990*/  IMAD.HI.U32 R16, R4, R15, RZ ;  /* 0x0000000f04107227 */ /* 0x000fe200078e00ff */
[----:B------:R-:W-:-:S03]  /*29a0*/  MOV R18, R6 ;  /* 0x0000000600127202 */ /* 0x000fc60000000f00 */
[----:B------:R-:W-:Y:S02]  /*29b0*/  IMAD.MOV R16, RZ, RZ, -R16 ;  /* 0x000000ffff107224 */ /* 0x000fe400078e0a10 */
[----:B------:R-:W-:-:S04]  /*29c0*/  IMAD.HI.U32 R7, R4, R2, RZ ;  /* 0x0000000204077227 */ /* 0x000fc800078e00ff */
[----:B------:R-:W-:Y:S02]  /*29d0*/  IMAD R13, R11, R16, R15 ;  /* 0x000000100b0d7224 */ /* 0x000fe400078e020f */
[----:B------:R-:W-:Y:S02]  /*29e0*/  IMAD.MOV R10, RZ, RZ, -R10 ;  /* 0x000000ffff0a7224 */ /* 0x000fe400078e0a0a */
[----:B------:R-:W-:Y:S02]  /*29f0*/  IMAD.MOV R7, RZ, RZ, -R7 ;  /* 0x000000ffff077224 */ /* 0x000fe400078e0a07 */
[----:B------:R-:W-:Y:S01]  /*2a00*/  @!P0 IMAD.IADD R9, R9, 0x1, -R11 ;  /* 0x0000000109098824 */ /* 0x000fe200078e0a0b */
[C---:B------:R-:W-:Y:S01]  /*2a10*/  ISETP.GT.U32.AND P0, PT, R11.reuse, R13, PT ;  /* 0x0000000d0b00720c */ /* 0x040fe20003f04070 */
[----:B------:R-:W-:Y:S02]  /*2a20*/  IMAD R14, R11, R10, R14 ;  /* 0x0000000a0b0e7224 */ /* 0x000fe400078e020e */
[----:B------:R-:W-:-:S04]  /*2a30*/  IMAD.HI.U32 R10, R4, R0, RZ ;  /* 0x00000000040a7227 */ /* 0x000fc800078e00ff */
[C---:B------:R-:W-:Y:S02]  /*2a40*/  IMAD R2, R11.reuse, R7, R2 ;  /* 0x000000070b027224 */ /* 0x040fe400078e0202 */
[----:B------:R-:W-:Y:S02]  /*2a50*/  IMAD.MOV R6, RZ, RZ, -R10 ;  /* 0x000000ffff067224 */ /* 0x000fe400078e0a0a */
[----:B------:R-:W-:Y:S01]  /*2a60*/  @!P3 IMAD.IADD R8, R8, 0x1, -R11 ;  /* 0x000000010808b824 */ /* 0x000fe200078e0a0b */
[C---:B------:R-:W-:Y:S01]  /*2a70*/  ISETP.GT.U32.AND P3, PT, R11.reuse, R2, PT ;  /* 0x000000020b00720c */ /* 0x040fe20003f64070 */
[----:B------:R-:W-:Y:S01]  /*2a80*/  @!P1 IMAD.MOV R18, RZ, RZ, -R18 ;  /* 0x000000ffff129224 */ /* 0x000fe200078e0a12 */
[C---:B------:R-:W-:Y:S01]  /*2a90*/  ISETP.GT.U32.AND P1, PT, R11.reuse, R14, PT ;  /* 0x0000000e0b00720c */ /* 0x040fe20003f24070 */
[----:B------:R-:W-:Y:S02]  /*2aa0*/  IMAD R0, R11, R6, R0 ;  /* 0x000000060b007224 */ /* 0x000fe400078e0200 */
[----:B------:R-:W-:Y:S01]  /*2ab0*/  IMAD.MOV.U32 R10, RZ, RZ, R8 ;  /* 0x000000ffff0a7224 */ /* 0x000fe200078e0008 */
[----:B------:R1:W-:Y:S01]  /*2ac0*/  STL [R1+0x114], R18 ;  /* 0x0001141201007387 */ /* 0x0003e20000100800 */
[----:B0-----:R-:W-:-:S02]  /*2ad0*/  IMAD.MOV.U32 R17, RZ, RZ, R9 ;  /* 0x000000ffff117224 */ /* 0x001fc400078e0009 */
[----:B------:R-:W-:Y:S02]  /*2ae0*/  @!P0 IMAD.IADD R13, R13, 0x1, -R11 ;  /* 0x000000010d0d8824 */ /* 0x000fe400078e0a0b */
[----:B------:R-:W-:Y:S01]  /*2af0*/  @!P5 IMAD.MOV R10, RZ, RZ, -R10 ;  /* 0x000000ffff0ad224 */ /* 0x000fe200078e0a0a */
[----:B------:R-:W-:Y:S01]  /*2b00*/  ISETP.GT.U32.AND P5, PT, R11, R0, PT ;  /* 0x000000000b00720c */ /* 0x000fe20003fa4070 */
[----:B------:R-:W-:Y:S01]  /*2b10*/  @!P4 IMAD.MOV R17, RZ, RZ, -R17 ;  /* 0x000000ffff11c224 */ /* 0x000fe200078e0a11 */
[----:B------:R-:W-:Y:S01]  /*2b20*/  ISETP.GE.AND P4, PT, R5, RZ, PT ;  /* 0x000000ff0500720c */ /* 0x000fe20003f86270 */
[----:B------:R-:W-:Y:S01]  /*2b30*/  VIADD R5, R23, 0x54 ;  /* 0x0000005417057836 */ /* 0x000fe20000000000 */
[----:B------:R-:W-:Y:S01]  /*2b40*/  ISETP.GT.U32.AND P0, PT, R11, R13, PT ;  /* 0x0000000d0b00720c */ /* 0x000fe20003f04070 */
[--C-:B------:R-:W-:Y:S01]  /*2b50*/  @!P3 IMAD.IADD R2, R2, 0x1, -R11.reuse ;  /* 0x000000010202b824 */ /* 0x100fe200078e0a0b */
[----:B------:R-:W-:Y:S01]  /*2b60*/  STL [R1+0x138], R17 ;  /* 0x0001381101007387 */ /* 0x000fe20000100800 */
[--C-:B------:R-:W-:Y:S01]  /*2b70*/  @!P1 IMAD.IADD R14, R14, 0x1, -R11.reuse ;  /* 0x000000010e0e9824 */ /* 0x100fe200078e0a0b */
[----:B------:R-:W-:Y:S01]  /*2b80*/  IABS R9, R5 ;  /* 0x0000000500097213 */ /* 0x000fe20000000000 */
[----:B------:R-:W-:Y:S01]  /*2b90*/  VIADD R6, R23, 0x53 ;  /* 0x0000005317067836 */ /* 0x000fe20000000000 */
[----:B------:R-:W-:Y:S01]  /*2ba0*/  ISETP.GT.U32.AND P3, PT, R11, R2, PT ;  /* 0x000000020b00720c */ /* 0x000fe20003f64070 */
[----:B------:R-:W-:Y:S01]  /*2bb0*/  VIADD R7, R23, 0x52 ;  /* 0x0000005217077836 */ /* 0x000fe20000000000 */
[----:B------:R-:W-:Y:S01]  /*2bc0*/  ISETP.GT.U32.AND P1, PT, R11, R14, PT ;  /* 0x0000000e0b00720c */ /* 0x000fe20003f24070 */
[----:B------:R-:W-:Y:S01]  /*2bd0*/  @!P5 IMAD.IADD R0, R0, 0x1, -R11 ;  /* 0x000000010000d824 */ /* 0x000fe200078e0a0b */
[----:B------:R-:W-:Y:S01]  /*2be0*/  IABS R8, R6 ;  /* 0x0000000600087213 */ /* 0x000fe20000000000 */
[----:B------:R-:W-:Y:S01]  /*2bf0*/  IMAD.HI.U32 R15, R4, R9, RZ ;  /* 0x00000009040f7227 */ /* 0x000fe200078e00ff */
[----:B------:R0:W-:Y:S01]  /*2c00*/  STL [R1+0x148], R10 ;  /* 0x0001480a01007387 */ /* 0x0001e20000100800 */
[----:B-1----:R-:W-:-:S02]  /*2c10*/  IADD3 R18, PT, PT, R23, 0x4d, RZ ;  /* 0x0000004d17127810 */ /* 0x002fc40007ffe0ff */
[----:B------:R-:W-:Y:S01]  /*2c20*/  @!P0 IMAD.IADD R13, R13, 0x1, -R11 ;  /* 0x000000010d0d8824 */ /* 0x000fe200078e0a0b */
[----:B------:R-:W-:Y:S01]  /*2c30*/  ISETP.GE.AND P0, PT, R12, RZ, PT ;  /* 0x000000ff0c00720c */ /* 0x000fe20003f06270 */
[----:B------:R-:W-:Y:S01]  /*2c40*/  IMAD.MOV R15, RZ, RZ, -R15 ;  /* 0x000000ffff0f7224 */ /* 0x000fe200078e0a0f */
[C---:B------:R-:W-:Y:S01]  /*2c50*/  ISETP.GT.U32.AND P5, PT, R11.reuse, R0, PT ;  /* 0x000000000b00720c */ /* 0x040fe20003fa4070 */
[----:B------:R-:W-:Y:S02]  /*2c60*/  IMAD.HI.U32 R12, R4, R8, RZ ;  /* 0x00000008040c7227 */ /* 0x000fe400078e00ff */
[----:B------:R-:W-:Y:S02]  /*2c70*/  @!P1 IADD3 R14, PT, PT, R14, -R11, RZ ;  /* 0x8000000b0e0e9210 */ /* 0x000fe40007ffe0ff */
[----:B------:R-:W-:Y:S01]  /*2c80*/  IMAD R9, R11, R15, R9 ;  /* 0x0000000f0b097224 */ /* 0x000fe200078e0209 */
[----:B0-----:R-:W-:Y:S01]  /*2c90*/  IABS R10, R7 ;  /* 0x00000007000a7213 */ /* 0x001fe20000000000 */
[----:B------:R-:W-:-:S02]  /*2ca0*/  IMAD.MOV R12, RZ, RZ, -R12 ;  /* 0x000000ffff0c7224 */ /* 0x000fc400078e0a0c */
[--C-:B------:R-:W-:Y:S01]  /*2cb0*/  @!P3 IMAD.IADD R2, R2, 0x1, -R11.reuse ;  /* 0x000000010202b824 */ /* 0x100fe200078e0a0b */
[----:B------:R-:W-:Y:S01]  /*2cc0*/  ISETP.GE.AND P3, PT, R7, RZ, PT ;  /* 0x000000ff0700720c */ /* 0x000fe20003f66270 */
[C---:B------:R-:W-:Y:S01]  /*2cd0*/  IMAD R7, R11.reuse, R12, R8 ;  /* 0x0000000c0b077224 */ /* 0x040fe200078e0208 */
[C---:B------:R-:W-:Y:S01]  /*2ce0*/  ISETP.GT.U32.AND P1, PT, R11.reuse, R9, PT ;  /* 0x000000090b00720c */ /* 0x040fe20003f24070 */
[----:B------:R-:W-:Y:S02]  /*2cf0*/  @!P5 IMAD.IADD R0, R0, 0x1, -R11 ;  /* 0x000000010000d824 */ /* 0x000fe400078e0a0b */
[----:B------:R-:W-:Y:S01]  /*2d00*/  IMAD.MOV.U32 R17, RZ, RZ, R13 ;  /* 0x000000ffff117224 */ /* 0x000fe200078e000d */
[----:B------:R-:W-:Y:S01]  /*2d10*/  ISETP.GT.U32.AND P5, PT, R11, R7, PT ;  /* 0x000000070b00720c */ /* 0x000fe20003fa4070 */
[----:B------:R-:W-:Y:S02]  /*2d20*/  IMAD.MOV.U32 R15, RZ, RZ, R2 ;  /* 0x000000ffff0f7224 */ /* 0x000fe400078e0002 */
[----:B------:R-:W-:Y:S01]  /*2d30*/  @!P6 IMAD.MOV R17, RZ, RZ, -R17 ;  /* 0x000000ffff11e224 */ /* 0x000fe200078e0a11 */
[----:B------:R-:W-:Y:S01]  /*2d40*/  ISETP.GE.AND P6, PT, R5, RZ, PT ;  /* 0x000000ff0500720c */ /* 0x000fe20003fc6270 */
[----:B------:R-:W-:-:S02]  /*2d50*/  VIADD R5, R23, 0x51 ;  /* 0x0000005117057836 */ /* 0x000fc40000000000 */
[----:B------:R-:W-:Y:S01]  /*2d60*/  IMAD.MOV.U32 R16, RZ, RZ, R14 ;  /* 0x000000ffff107224 */ /* 0x000fe200078e000e */
[----:B------:R-:W-:Y:S01]  /*2d70*/  STL [R1+0x14c], R17 ;  /* 0x00014c1101007387 */ /* 0x000fe20000100800 */
[--C-:B------:R-:W-:Y:S01]  /*2d80*/  @!P1 IMAD.IADD R9, R9, 0x1, -R11.reuse ;  /* 0x0000000109099824 */ /* 0x100fe200078e0a0b */
[----:B------:R-:W-:Y:S01]  /*2d90*/  IABS R8, R5 ;  /* 0x0000000500087213 */ /* 0x000fe20000000000 */
[----:B------:R-:W-:Y:S02]  /*2da0*/  VIADD R2, R23, 0x50 ;  /* 0x0000005017027836 */ /* 0x000fe40000000000 */
[----:B------:R-:W-:Y:S01]  /*2db0*/  @!P5 IMAD.IADD R7, R7, 0x1, -R11 ;  /* 0x000000010707d824 */ /* 0x000fe200078e0a0b */
[C---:B------:R-:W-:Y:S01]  /*2dc0*/  ISETP.GT.U32.AND P1, PT, R11.reuse, R9, PT ;  /* 0x000000090b00720c */ /* 0x040fe20003f24070 */
[----:B------:R-:W-:Y:S01]  /*2dd0*/  IMAD.HI.U32 R13, R4, R10, RZ ;  /* 0x0000000a040d7227 */ /* 0x000fe200078e00ff */
[----:B------:R-:W-:Y:S02]  /*2de0*/  IABS R20, R2 ;  /* 0x0000000200147213 */ /* 0x000fe40000000000 */
[----:B------:R-:W-:Y:S01]  /*2df0*/  ISETP.GT.U32.AND P5, PT, R11, R7, PT ;  /* 0x000000070b00720c */ /* 0x000fe20003fa4070 */
[----:B------:R-:W-:Y:S01]  /*2e00*/  @!P2 IMAD.MOV R16, RZ, RZ, -R16 ;  /* 0x000000ffff10a224 */ /* 0x000fe200078e0a10 */
[----:B------:R-:W-:Y:S01]  /*2e10*/  ISETP.GE.AND P2, PT, R6, RZ, PT ;  /* 0x000000ff0600720c */ /* 0x000fe20003f46270 */
[----:B------:R-:W-:-:S02]  /*2e20*/  IMAD.MOV R13, RZ, RZ, -R13 ;  /* 0x000000ffff0d7224 */ /* 0x000fc400078e0a0d */
[C---:B------:R-:W-:Y:S01]  /*2e30*/  IMAD.HI.U32 R6, R4.reuse, R8, RZ ;  /* 0x0000000804067227 */ /* 0x040fe200078e00ff */
[----:B------:R-:W-:Y:S03]  /*2e40*/  STL [R1+0x150], R16 ;  /* 0x0001501001007387 */ /* 0x000fe60000100800 */
[----:B------:R-:W-:Y:S02]  /*2e50*/  IMAD.MOV.U32 R14, RZ, RZ, R0 ;  /* 0x000000ffff0e7224 */ /* 0x000fe400078e0000 */
[----:B------:R-:W-:Y:S02]  /*2e60*/  IMAD R10, R11, R13, R10 ;  /* 0x0000000d0b0a7224 */ /* 0x000fe400078e020a */
[----:B------:R-:W-:Y:S01]  /*2e70*/  IMAD.HI.U32 R0, R4, R20, RZ ;  /* 0x0000001404007227 */ /* 0x000fe200078e00ff */
[----:B------:R-:W-:Y:S02]  /*2e80*/  @!P0 IADD3 R14, PT, PT, -R14, RZ, RZ ;  /* 0x000000ff0e0e8210 */ /* 0x000fe40007ffe1ff */
[----:B------:R-:W-:Y:S01]  /*2e90*/  ISETP.GE.AND P0, PT, R2, RZ, PT ;  /* 0x000000ff0200720c */ /* 0x000fe20003f06270 */
[----:B------:R-:W-:-:S02]  /*2ea0*/  IMAD.MOV R6, RZ, RZ, -R6 ;  /* 0x000000ffff067224 */ /* 0x000fc400078e0a06 */
[----:B------:R-:W-:Y:S01]  /*2eb0*/  @!P4 IMAD.MOV R15, RZ, RZ, -R15 ;  /* 0x000000ffff0fc224 */ /* 0x000fe200078e0a0f */
[----:B------:R-:W-:Y:S01]  /*2ec0*/  ISETP.GE.AND P4, PT, R5, RZ, PT ;  /* 0x000000ff0500720c */ /* 0x000fe20003f86270 */
[--C-:B------:R-:W-:Y:S01]  /*2ed0*/  @!P1 IMAD.IADD R9, R9, 0x1, -R11.reuse ;  /* 0x0000000109099824 */ /* 0x100fe200078e0a0b */
[C---:B------:R-:W-:Y:S01]  /*2ee0*/  ISETP.GT.U32.AND P1, PT, R11.reuse, R10, PT ;  /* 0x0000000a0b00720c */ /* 0x040fe20003f24070 */
[----:B------:R-:W-:Y:S01]  /*2ef0*/  IMAD.MOV R0, RZ, RZ, -R0 ;  /* 0x000000ffff007224 */ /* 0x000fe200078e0a00 */
[----:B------:R0:W-:Y:S01]  /*2f00*/  STL [R1+0x154], R15 ;  /* 0x0001540f01007387 */ /* 0x0001e20000100800 */
[C---:B------:R-:W-:Y:S02]  /*2f10*/  IMAD R8, R11.reuse, R6, R8 ;  /* 0x000000060b087224 */ /* 0x040fe400078e0208 */
[----:B------:R-:W-:Y:S01]  /*2f20*/  IMAD R20, R11, R0, R20 ;  /* 0x000000000b147224 */ /* 0x000fe200078e0214 */
[----:B------:R1:W-:Y:S01]  /*2f30*/  STL [R1+0x158], R14 ;  /* 0x0001580e01007387 */ /* 0x0003e20000100800 */
[----:B------:R-:W-:Y:S01]  /*2f40*/  @!P5 IMAD.IADD R7, R7, 0x1, -R11 ;  /* 0x000000010707d824 */ /* 0x000fe200078e0a0b */
[----:B------:R-:W-:Y:S01]  /*2f50*/  ISETP.GT.U32.AND P5, PT, R11, R8, PT ;  /* 0x000000080b00720c */ /* 0x000fe20003fa4070 */
[----:B------:R-:W-:-:S02]  /*2f60*/  VIADD R2, R23, 0x4f ;  /* 0x0000004f17027836 */ /* 0x000fc40000000000 */
[----:B------:R-:W-:Y:S02]  /*2f70*/  VIADD R5, R23, 0x4e ;  /* 0x0000004e17057836 */ /* 0x000fe40000000000 */
[----:B------:R-:W-:Y:S01]  /*2f80*/  @!P1 IMAD.IADD R10, R10, 0x1, -R11 ;  /* 0x000000010a0a9824 */ /* 0x000fe200078e0a0b */
[----:B------:R-:W-:Y:S01]  /*2f90*/  IABS R12, R2 ;  /* 0x00000002000c7213 */ /* 0x000fe20000000000 */
[----:B------:R-:W-:Y:S01]  /*2fa0*/  IMAD.MOV.U32 R13, RZ, RZ, R7 ;  /* 0x000000ffff0d7224 */ /* 0x000fe200078e0007 */
[----:B0-----:R-:W-:Y:S01]  /*2fb0*/  IABS R15, R5 ;  /* 0x00000005000f7213 */ /* 0x001fe20000000000 */
[----:B-1----:R-:W-:Y:S01]  /*2fc0*/  IMAD.MOV.U32 R14, RZ, RZ, R9 ;  /* 0x000000ffff0e7224 */ /* 0x002fe200078e0009 */
[----:B------:R-:W-:Y:S01]  /*2fd0*/  ISETP.GT.U32.AND P1, PT, R11, R10, PT ;  /* 0x0000000a0b00720c */ /* 0x000fe20003f24070 */
[----:B------:R-:W-:-:S04]  /*2fe0*/  IMAD.HI.U32 R6, R4, R12, RZ ;  /* 0x0000000c04067227 */ /* 0x000fc800078e00ff */
[----:B------:R-:W-:Y:S01]  /*2ff0*/  @!P6 IMAD.MOV R14, RZ, RZ, -R14 ;  /* 0x000000ffff0ee224 */ /* 0x000fe200078e0a0e */
[C---:B------:R-:W-:Y:S01]  /*3000*/  ISETP.GT.U32.AND P6, PT, R11.reuse, R20, PT ;  /* 0x000000140b00720c */ /* 0x040fe20003fc4070 */
[--C-:B------:R-:W-:Y:S02]  /*3010*/  @!P5 IMAD.IADD R8, R8, 0x1, -R11.reuse ;  /* 0x000000010808d824 */ /* 0x100fe400078e0a0b */
[----:B------:R-:W-:Y:S01]  /*3020*/  IMAD.HI.U32 R0, R4, R15, RZ ;  /* 0x0000000f04007227 */ /* 0x000fe200078e00ff */
[----:B------:R0:W-:Y:S02]  /*3030*/  STL [R1+0x15c], R14 ;  /* 0x00015c0e01007387 */ /* 0x0001e40000100800 */
[----:B------:R-:W-:Y:S01]  /*3040*/  ISETP.GT.U32.AND P5, PT, R11, R8, PT ;  /* 0x000000080b00720c */ /* 0x000fe20003fa4070 */
[----:B------:R-:W-:Y:S02]  /*3050*/  IMAD.MOV R6, RZ, RZ, -R6 ;  /* 0x000000ffff067224 */ /* 0x000fe400078e0a06 */
[--C-:B------:R-:W-:Y:S01]  /*3060*/  @!P1 IMAD.IADD R10, R10, 0x1, -R11.reuse ;  /* 0x000000010a0a9824 */ /* 0x100fe200078e0a0b */
[----:B------:R-:W-:Y:S01]  /*3070*/  ISETP.GE.AND P1, PT, R5, RZ, PT ;  /* 0x000000ff0500720c */ /* 0x000fe20003f26270 */
[----:B------:R-:W-:Y:S01]  /*3080*/  IMAD.MOV R0, RZ, RZ, -R0 ;  /* 0x000000ffff007224 */ /* 0x000fe200078e0a00 */
[----:B------:R-:W-:Y:S01]  /*3090*/  IABS R5, R18 ;  /* 0x0000001200057213 */ /* 0x000fe20000000000 */
[----:B------:R-:W-:Y:S01]  /*30a0*/  @!P6 IMAD.IADD R20, R20, 0x1, -R11 ;  /* 0x000000011414e824 */ /* 0x000fe200078e0a0b */
[----:B0-----:R-:W-:Y:S01]  /*30b0*/  IABS R14, R19 ;  /* 0x00000013000e7213 */ /* 0x001fe20000000000 */
[----:B------:R-:W-:-:S02]  /*30c0*/  IMAD R12, R11, R6, R12 ;  /* 0x000000060b0c7224 */ /* 0x000fc400078e020c */
[C---:B------:R-:W-:Y:S01]  /*30d0*/  IMAD R15, R11.reuse, R0, R15 ;  /* 0x000000000b0f7224 */ /* 0x040fe200078e020f */
[C---:B------:R-:W-:Y:S01]  /*30e0*/  ISETP.GT.U32.AND P6, PT, R11.reuse, R20, PT ;  /* 0x000000140b00720c */ /* 0x040fe20003fc4070 */
[----:B------:R-:W-:Y:S01]  /*30f0*/  @!P5 IMAD.IADD R8, R8, 0x1, -R11 ;  /* 0x000000010808d824 */ /* 0x000fe200078e0a0b */
[----:B------:R-:W-:Y:S01]  /*3100*/  ISETP.GT.U32.AND P5, PT, R11, R12, PT ;  /* 0x0000000c0b00720c */ /* 0x000fe20003fa4070 */
[----:B------:R-:W-:-:S04]  /*3110*/  IMAD.HI.U32 R7, R4, R5, RZ ;  /* 0x0000000504077227 */ /* 0x000fc800078e00ff */
[----:B------:R-:W-:Y:S02]  /*3120*/  IMAD.MOV R7, RZ, RZ, -R7 ;  /* 0x000000ffff077224 */ /* 0x000fe400078e0a07 */
[----:B------:R-:W-:-:S04]  /*3130*/  IMAD.HI.U32 R22, R4, R14, RZ ;  /* 0x0000000e04167227 */ /* 0x000fc800078e00ff */
[----:B------:R-:W-:Y:S01]  /*3140*/  @!P6 IMAD.IADD R20, R20, 0x1, -R11 ;  /* 0x000000011414e824 */ /* 0x000fe200078e0a0b */
[C---:B------:R-:W-:Y:S01]  /*3150*/  ISETP.GT.U32.AND P6, PT, R11.reuse, R15, PT ;  /* 0x0000000f0b00720c */ /* 0x040fe20003fc4070 */
[C---:B------:R-:W-:Y:S02]  /*3160*/  IMAD R5, R11.reuse, R7, R5 ;  /* 0x000000070b057224 */ /* 0x040fe400078e0205 */
[----:B------:R-:W-:Y:S02]  /*3170*/  IMAD.MOV R22, RZ, RZ, -R22 ;  /* 0x000000ffff167224 */ /* 0x000fe400078e0a16 */
[----:B------:R-:W-:Y:S01]  /*3180*/  @!P5 IMAD.IADD R12, R12, 0x1, -R11 ;  /* 0x000000010c0cd824 */ /* 0x000fe200078e0a0b */
[C---:B------:R-:W-:Y:S01]  /*3190*/  ISETP.GT.U32.AND P5, PT, R11.reuse, R5, PT ;  /* 0x000000050b00720c */ /* 0x040fe20003fa4070 */
[----:B------:R-:W-:Y:S02]  /*31a0*/  IMAD R14, R11, R22, R14 ;  /* 0x000000160b0e7224 */ /* 0x000fe400078e020e */
[----:B------:R-:W-:Y:S01]  /*31b0*/  @!P2 IMAD.MOV R13, RZ, RZ, -R13 ;  /* 0x000000ffff0da224 */ /* 0x000fe200078e0a0d */
[----:B------:R-:W-:Y:S01]  /*31c0*/  ISETP.GE.AND P2, PT, R2, RZ, PT ;  /* 0x000000ff0200720c */ /* 0x000fe20003f46270 */
[----:B------:R-:W-:-:S02]  /*31d0*/  VIADD R2, R23, 0x4b ;  /* 0x0000004b17027836 */ /* 0x000fc40000000000 */
[--C-:B------:R-:W-:Y:S01]  /*31e0*/  @!P6 IMAD.IADD R15, R15, 0x1, -R11.reuse ;  /* 0x000000010f0fe824 */ /* 0x100fe200078e0a0b */
[----:B------:R-:W-:Y:S01]  /*31f0*/  ISETP.GT.U32.AND P6, PT, R11, R14, PT ;  /* 0x0000000e0b00720c */ /* 0x000fe20003fc4070 */
[C---:B------:R-:W-:Y:S01]  /*3200*/  VIADD R17, R23.reuse, 0x4a ;  /* 0x0000004a17117836 */ /* 0x040fe20000000000 */
[----:B------:R-:W-:Y:S01]  /*3210*/  IABS R16, R2 ;  /* 0x0000000200107213 */ /* 0x000fe20000000000 */
[----:B------:R-:W-:Y:S01]  /*3220*/  VIADD R9, R23, 0x49 ;  /* 0x0000004917097836 */ /* 0x000fe20000000000 */
[----:B------:R0:W-:Y:S01]  /*3230*/  STL [R1+0x160], R13 ;  /* 0x0001600d01007387 */ /* 0x0001e20000100800 */
[----:B------:R-:W-:Y:S01]  /*3240*/  @!P5 IMAD.IADD R5, R5, 0x1, -R11 ;  /* 0x000000010505d824 */ /* 0x000fe200078e0a0b */
[----:B------:R-:W-:Y:S01]  /*3250*/  IABS R6, R17 ;  /* 0x0000001100067213 */ /* 0x000fe20000000000 */
[C---:B------:R-:W-:Y:S01]  /*3260*/  IMAD.HI.U32 R21, R4.reuse, R16, RZ ;  /* 0x0000001004157227 */ /* 0x040fe200078e00ff */
[----:B------:R-:W-:Y:S02]  /*3270*/  IABS R0, R9 ;  /* 0x0000000900007213 */ /* 0x000fe40000000000 */
[----:B------:R-:W-:Y:S01]  /*3280*/  ISETP.GT.U32.AND P5, PT, R11, R12, PT ;  /* 0x0000000c0b00720c */ /* 0x000fe20003fa4070 */
[----:B------:R-:W-:-:S04]  /*3290*/  IMAD.HI.U32 R7, R4, R6, RZ ;  /* 0x0000000604077227 */ /* 0x000fc800078e00ff */
[----:B------:R-:W-:Y:S02]  /*32a0*/  IMAD.MOV.U32 R24, RZ, RZ, R10 ;  /* 0x000000ffff187224 */ /* 0x000fe400078e000a */
[----:B------:R-:W-:Y:S01]  /*32b0*/  @!P6 IMAD.IADD R14, R14, 0x1, -R11 ;  /* 0x000000010e0ee824 */ /* 0x000fe200078e0a0b */
[----:B------:R-:W-:Y:S01]  /*32c0*/  ISETP.GT.U32.AND P6, PT, R11, R5, PT ;  /* 0x000000050b00720c */ /* 0x000fe20003fc4070 */
[----:B------:R-:W-:Y:S02]  /*32d0*/  IMAD.MOV R21, RZ, RZ, -R21 ;  /* 0x000000ffff157224 */ /* 0x000fe400078e0a15 */
[----:B0-----:R-:W-:-:S04]  /*32e0*/  IMAD.HI.U32 R13, R4, R0, RZ ;  /* 0x00000000040d7227 */ /* 0x001fc800078e00ff */
[----:B------:R-:W-:Y:S02]  /*32f0*/  IMAD.MOV R22, RZ, RZ, -R7 ;  /* 0x000000ffff167224 */ /* 0x000fe400078e0a07 */
[----:B------:R-:W-:Y:S01]  /*3300*/  @!P3 IMAD.MOV R24, RZ, RZ, -R24 ;  /* 0x000000ffff18b224 */ /* 0x000fe200078e0a18 */
[C---:B------:R-:W-:Y:S01]  /*3310*/  ISETP.GT.U32.AND P3, PT, R11.reuse, R15, PT ;  /* 0x0000000f0b00720c */ /* 0x040fe20003f64070 */
[----:B------:R-:W-:Y:S02]  /*3320*/  IMAD R7, R11, R21, R16 ;  /* 0x000000150b077224 */ /* 0x000fe400078e0210 */
[----:B------:R-:W-:Y:S01]  /*3330*/  IMAD.MOV R16, RZ, RZ, -R13 ;  /* 0x000000ffff107224 */ /* 0x000fe200078e0a0d */
[----:B------:R-:W-:Y:S01]  /*3340*/  IADD3 R13, PT, PT, R23, 0x48, RZ ;  /* 0x00000048170d7810 */ /* 0x000fe20007ffe0ff */
[----:B------:R-:W-:Y:S01]  /*3350*/  IMAD R6, R11, R22, R6 ;  /* 0x000000160b067224 */ /* 0x000fe200078e0206 */
[----:B------:R-:W-:Y:S01]  /*3360*/  STL [R1+0x110], R24 ;  /* 0x0001101801007387 */ /* 0x000fe20000100800 */
[----:B------:R-:W-:-:S02]  /*3370*/  IMAD.MOV.U32 R21, RZ, RZ, R8 ;  /* 0x000000ffff157224 */ /* 0x000fc400078e0008 */
[C---:B------:R-:W-:Y:S01]  /*3380*/  IMAD R0, R11.reuse, R16, R0 ;  /* 0x000000100b007224 */ /* 0x040fe200078e0200 */
[----:B------:R-:W-:Y:S01]  /*3390*/  IABS R16, R13 ;  /* 0x0000000d00107213 */ /* 0x000fe20000000000 */
[----:B------:R-:W-:Y:S01]  /*33a0*/  @!P0 IMAD.MOV R20, RZ, RZ, -R20 ;  /* 0x000000ffff148224 */ /* 0x000fe200078e0a14 */
[C---:B------:R-:W-:Y:S01]  /*33b0*/  ISETP.GT.U32.AND P0, PT, R11.reuse, R7, PT ;  /* 0x000000070b00720c */ /* 0x040fe20003f04070 */
[----:B------:R-:W-:Y:S01]  /*33c0*/  @!P5 IMAD.IADD R12, R12, 0x1, -R11 ;  /* 0x000000010c0cd824 */ /* 0x000fe200078e0a0b */
[C---:B------:R-:W-:Y:S01]  /*33d0*/  ISETP.GT.U32.AND P5, PT, R11.reuse, R6, PT ;  /* 0x000000060b00720c */ /* 0x040fe20003fa4070 */
[----:B------:R-:W-:Y:S01]  /*33e0*/  @!P4 IMAD.MOV R21, RZ, RZ, -R21 ;  /* 0x000000ffff15c224 */ /* 0x000fe200078e0a15 */
[----:B------:R-:W-:Y:S01]  /*33f0*/  ISETP.GT.U32.AND P4, PT, R11, R14, PT ;  /* 0x0000000e0b00720c */ /* 0x000fe20003f84070 */
[--C-:B------:R-:W-:Y:S01]  /*3400*/  @!P6 IMAD.IADD R5, R5, 0x1, -R11.reuse ;  /* 0x000000010505e824 */ /* 0x100fe200078e0a0b */
[----:B------:R-:W-:Y:S01]  /*3410*/  ISETP.GT.U32.AND P6, PT, R11, R0, PT ;  /* 0x000000000b00720c */ /* 0x000fe20003fc4070 */
[----:B------:R-:W-:Y:S01]  /*3420*/  @!P3 IMAD.IADD R15, R15, 0x1, -R11 ;  /* 0x000000010f0fb824 */ /* 0x000fe200078e0a0b */
[----:B------:R0:W-:Y:S01]  /*3430*/  STL [R1+0x10c], R21 ;  /* 0x00010c1501007387 */ /* 0x0001e20000100800 */
[----:B------:R-:W-:Y:S01]  /*3440*/  ISETP.GE.AND P3, PT, R18, RZ, PT ;  /* 0x000000ff1200720c */ /* 0x000fe20003f66270 */
[----:B------:R-:W-:-:S02]  /*3450*/  VIADD R10, R23, 0x47 ;  /* 0x00000047170a7836 */ /* 0x000fc40000000000 */
[----:B------:R1:W-:Y:S01]  /*3460*/  STL [R1+0x134], R20 ;  /* 0x0001341401007387 */ /* 0x0003e20000100800 */
[--C-:B------:R-:W-:Y:S01]  /*3470*/  @!P0 IMAD.IADD R7, R7, 0x1, -R11.reuse ;  /* 0x0000000107078824 */ /* 0x100fe200078e0a0b */
[----:B------:R-:W-:Y:S01]  /*3480*/  ISETP.GE.AND P0, PT, R2, RZ, PT ;  /* 0x000000ff0200720c */ /* 0x000fe20003f06270 */
[----:B------:R-:W-:Y:S01]  /*3490*/  IMAD.MOV.U32 R22, RZ, RZ, R12 ;  /* 0x000000ffff167224 */ /* 0x000fe200078e000c */
[----:B------:R-:W-:Y:S01]  /*34a0*/  @!P5 IADD3 R6, PT, PT, R6, -R11, RZ ;  /* 0x8000000b0606d210 */ /* 0x000fe20007ffe0ff */
[----:B------:R-:W-:Y:S01]  /*34b0*/  @!P4 IMAD.IADD R14, R14, 0x1, -R11 ;  /* 0x000000010e0ec824 */ /* 0x000fe200078e0a0b */
[----:B------:R-:W-:Y:S01]  /*34c0*/  IABS R8, R10 ;  /* 0x0000000a00087213 */ /* 0x000fe20000000000 */
[----:B0-----:R-:W-:Y:S01]  /*34d0*/  IMAD.MOV.U32 R21, RZ, RZ, R15 ;  /* 0x000000ffff157224 */ /* 0x001fe200078e000f */
[----:B------:R-:W-:Y:S01]  /*34e0*/  ISETP.GE.AND P4, PT, R19, RZ, PT ;  /* 0x000000ff1300720c */ /* 0x000fe20003f86270 */
[----:B------:R-:W-:Y:S01]  /*34f0*/  @!P6 IMAD.IADD R0, R0, 0x1, -R11 ;  /* 0x000000010000e824 */ /* 0x000fe200078e0a0b */
[----:B------:R-:W-:Y:S01]  /*3500*/  ISETP.GT.U32.AND P6, PT, R11, R7, PT ;  /* 0x000000070b00720c */ /* 0x000fe20003fc4070 */
[----:B-1----:R-:W-:Y:S01]  /*3510*/  IMAD.HI.U32 R20, R4, R16, RZ ;  /* 0x0000001004147227 */ /* 0x002fe200078e00ff */
[----:B------:R-:W-:-:S03]  /*3520*/  ISETP.GE.AND P5, PT, R17, RZ, PT ;  /* 0x000000ff1100720c */ /* 0x000fc60003fa6270 */
[----:B------:R-:W-:Y:S02]  /*3530*/  IMAD.MOV R20, RZ, RZ, -R20 ;  /* 0x000000ffff147224 */ /* 0x000fe400078e0a14 */
[----:B------:R-:W-:Y:S01]  /*3540*/  @!P1 IMAD.MOV R21, RZ, RZ, -R21 ;  /* 0x000000ffff159224 */ /* 0x000fe200078e0a15 */
[C---:B------:R-:W-:Y:S01]  /*3550*/  ISETP.GT.U32.AND P1, PT, R11.reuse, R6, PT ;  /* 0x000000060b00720c */ /* 0x040fe20003f24070 */
[C---:B------:R-:W-:Y:S02]  /*3560*/  IMAD R2, R11.reuse, R20, R16 ;  /* 0x000000140b027224 */ /* 0x040fe400078e0210 */
[----:B------:R-:W-:Y:S02]  /*3570*/  IMAD.MOV.U32 R15, RZ, RZ, R5 ;  /* 0x000000ffff0f7224 */ /* 0x000fe400078e0005 */
[----:B------:R-:W-:Y:S01]  /*3580*/  @!P2 IMAD.MOV R22, RZ, RZ, -R22 ;  /* 0x000000ffff16a224 */ /* 0x000fe200078e0a16 */
[C---:B------:R-:W-:Y:S01]  /*3590*/  ISETP.GT.U32.AND P2, PT, R11.reuse, R0, PT ;  /* 0x000000000b00720c */ /* 0x040fe20003f44070 */
[----:B------:R-:W-:Y:S01]  /*35a0*/  @!P3 IMAD.MOV R15, RZ, RZ, -R15 ;  /* 0x000000ffff0fb224 */ /* 0x000fe200078e0a0f */
[----:B------:R-:W-:Y:S01]  /*35b0*/  ISETP.GT.U32.AND P3, PT, R11, R2, PT ;  /* 0x000000020b00720c */ /* 0x000fe20003f64070 */
[----:B------:R-:W-:Y:S01]  /*35c0*/  IMAD.HI.U32 R18, R4, R8, RZ ;  /* 0x0000000804127227 */ /* 0x000fe200078e00ff */
[----:B------:R-:W-:Y:S03]  /*35d0*/  STL [R1+0x108], R22 ;  /* 0x0001081601007387 */ /* 0x000fe60000100800 */
[----:B------:R-:W-:Y:S01]  /*35e0*/  VIADD R12, R23, 0x46 ;  /* 0x00000046170c7836 */ /* 0x000fe20000000000 */
[----:B------:R-:W-:Y:S01]  /*35f0*/  STL [R1+0x104], R21 ;  /* 0x0001041501007387 */ /* 0x000fe20000100800 */
[----:B------:R-:W-:-:S02]  /*3600*/  IMAD.MOV R18, RZ, RZ, -R18 ;  /* 0x000000ffff127224 */ /* 0x000fc400078e0a12 */
[--C-:B------:R-:W-:Y:S01]  /*3610*/  @!P6 IMAD.IADD R7, R7, 0x1, -R11.reuse ;  /* 0x000000010707e824 */ /* 0x100fe200078e0a0b */
[----:B------:R0:W-:Y:S01]  /*3620*/  STL [R1+0x100], R15 ;  /* 0x0001000f01007387 */ /* 0x0001e20000100800 */
[----:B------:R-:W-:Y:S02]  /*3630*/  IMAD R8, R11, R18, R8 ;  /* 0x000000120b087224 */ /* 0x000fe400078e0208 */
[--C-:B------:R-:W-:Y:S01]  /*3640*/  @!P1 IMAD.IADD R6, R6, 0x1, -R11.reuse ;  /* 0x0000000106069824 */ /* 0x100fe200078e0a0b */
[----:B------:R-:W-:Y:S01]  /*3650*/  ISETP.GE.AND P1, PT, R13, RZ, PT ;  /* 0x000000ff0d00720c */ /* 0x000fe20003f26270 */
[----:B------:R-:W-:Y:S01]  /*3660*/  @!P4 IMAD.MOV R14, RZ, RZ, -R14 ;  /* 0x000000ffff0ec224 */ /* 0x000fe200078e0a0e */
[----:B------:R-:W-:Y:S01]  /*3670*/  ISETP.GE.AND P4, PT, R9, RZ, PT ;  /* 0x000000ff0900720c */ /* 0x000fe20003f86270 */
[----:B------:R-:W-:Y:S01]  /*3680*/  @!P3 IMAD.IADD R2, R2, 0x1, -R11 ;  /* 0x000000010202b824 */ /* 0x000fe200078e0a0b */
[C---:B------:R-:W-:Y:S01]  /*3690*/  ISETP.GT.U32.AND P6, PT, R11.reuse, R8, PT ;  /* 0x000000080b00720c */ /* 0x040fe20003fc4070 */
[----:B------:R-:W-:Y:S01]  /*36a0*/  IMAD.MOV.U32 R16, RZ, RZ, R7 ;  /* 0x000000ffff107224 */ /* 0x000fe200078e0007 */
[----:B0-----:R-:W-:Y:S01]  /*36b0*/  IABS R15, R12 ;  /* 0x0000000c000f7213 */ /* 0x001fe20000000000 */
[----:B------:R-:W-:Y:S01]  /*36c0*/  @!P2 IMAD.IADD R0, R0, 0x1, -R11 ;  /* 0x000000010000a824 */ /* 0x000fe200078e0a0b */
[----:B------:R0:W-:Y:S01]  /*36d0*/  STL [R1+0xfc], R14 ;  /* 0x0000fc0e01007387 */ /* 0x0001e20000100800 */
[----:B------:R-:W-:Y:S01]  /*36e0*/  @!P0 IMAD.MOV R16, RZ, RZ, -R16 ;  /* 0x000000ffff108224 */ /* 0x000fe200078e0a10 */
[----:B------:R-:W-:Y:S01]  /*36f0*/  ISETP.GT.U32.AND P0, PT, R11, R2, PT ;  /* 0x000000020b00720c */ /* 0x000fe20003f04070 */
[----:B------:R-:W-:Y:S01]  /*3700*/  IMAD.HI.U32 R13, R4, R15, RZ ;  /* 0x0000000f040d7227 */ /* 0x000fe200078e00ff */
[----:B------:R-:W-:-:S02]  /*3710*/  ISETP.GE.AND P2, PT, R10, RZ, PT ;  /* 0x000000ff0a00720c */ /* 0x000fc40003f46270 */
[----:B------:R-:W-:Y:S01]  /*3720*/  STL [R1+0xf8], R16 ;  /* 0x0000f81001007387 */ /* 0x000fe20000100800 */
[----:B------:R-:W-:Y:S01]  /*3730*/  VIADD R5, R23, 0x45 ;  /* 0x0000004517057836 */ /* 0x000fe20000000000 */
[----:B------:R-:W-:Y:S01]  /*3740*/  IADD3 R13, PT, PT, -R13, RZ, RZ ;  /* 0x000000ff0d0d7210 */ /* 0x000fe20007ffe1ff */
[----:B------:R-:W-:Y:S01]  /*3750*/  @!P6 IMAD.IADD R8, R8, 0x1, -R11 ;  /* 0x000000010808e824 */ /* 0x000fe200078e0a0b */
[----:B------:R-:W-:Y:S01]  /*3760*/  ISETP.GE.AND P3, PT, R12, RZ, PT ;  /* 0x000000ff0c00720c */ /* 0x000fe20003f66270 */
[----:B0-----:R-:W-:Y:S01]  /*3770*/  IMAD.MOV.U32 R14, RZ, RZ, R6 ;  /* 0x000000ffff0e7224 */ /* 0x001fe200078e0006 */
[----:B------:R-:W-:Y:S01]  /*3780*/  IABS R9, R5 ;  /* 0x0000000500097213 */ /* 0x000fe20000000000 */
[----:B------:R-:W-:Y:S01]  /*3790*/  IMAD R15, R11, R13, R15 ;  /* 0x0000000d0b0f7224 */ /* 0x000fe200078e020f */
[----:B------:R-:W-:Y:S01]  /*37a0*/  ISETP.GE.AND P6, PT, R5, RZ, PT ;  /* 0x000000ff0500720c */ /* 0x000fe20003fc6270 */
[----:B------:R-:W-:Y:S02]  /*37b0*/  IMAD.MOV.U32 R6, RZ, RZ, R0 ;  /* 0x000000ffff067224 */ /* 0x000fe400078e0000 */
[----:B------:R-:W-:Y:S01]  /*37c0*/  @!P5 IMAD.MOV R14, RZ, RZ, -R14 ;  /* 0x000000ffff0ed224 */ /* 0x000fe200078e0a0e */
[C---:B------:R-:W-:Y:S01]  /*37d0*/  ISETP.GT.U32.AND P5, PT, R11.reuse, R8, PT ;  /* 0x000000080b00720c */ /* 0x040fe20003fa4070 */
[----:B------:R-:W-:Y:S01]  /*37e0*/  @!P4 IMAD.MOV R6, RZ, RZ, -R6 ;  /* 0x000000ffff06c224 */ /* 0x000fe200078e0a06 */
[----:B------:R-:W-:Y:S01]  /*37f0*/  ISETP.GT.U32.AND P4, PT, R11, R15, PT ;  /* 0x0000000f0b00720c */ /* 0x000fe20003f84070 */
[----:B------:R-:W-:Y:S01]  /*3800*/  @!P0 IMAD.IADD R2, R2, 0x1, -R11 ;  /* 0x0000000102028824 */ /* 0x000fe200078e0a0b */
[----:B------:R-:W-:Y:S01]  /*3810*/  STL [R1+0xf4], R14 ;  /* 0x0000f40e01007387 */ /* 0x000fe20000100800 */
[----:B------:R-:W-:-:S03]  /*3820*/  IMAD.HI.U32 R10, R4, R9, RZ ;  /* 0x00000009040a7227 */ /* 0x000fc600078e00ff */
[----:B------:R0:W-:Y:S01]  /*3830*/  STL [R1+0x12c], R6 ;  /* 0x00012c0601007387 */ /* 0x0001e20000100800 */
[----:B------:R-:W-:Y:S02]  /*3840*/  VIADD R13, R23, 0x44 ;  /* 0x00000044170d7836 */ /* 0x000fe40000000000 */
[----:B------:R-:W-:Y:S02]  /*3850*/  IMAD.MOV.U32 R7, RZ, RZ, R2 ;  /* 0x000000ffff077224 */ /* 0x000fe400078e0002 */
[----:B------:R-:W-:Y:S01]  /*3860*/  IMAD.MOV R10, RZ, RZ, -R10 ;  /* 0x000000ffff0a7224 */ /* 0x000fe200078e0a0a */
[----:B------:R-:W-:Y:S01]  /*3870*/  ISETP.GE.AND P0, PT, R13, RZ, PT ;  /* 0x000000ff0d00720c */ /* 0x000fe20003f06270 */
[----:B------:R-:W-:Y:S01]  /*3880*/  @!P4 IMAD.IADD R15, R15, 0x1, -R11 ;  /* 0x000000010f0fc824 */ /* 0x000fe200078e0a0b */
[----:B------:R-:W-:Y:S01]  /*3890*/  IABS R13, R13 ;  /* 0x0000000d000d7213 */ /* 0x000fe20000000000 */
[----:B------:R-:W-:Y:S02]  /*38a0*/  @!P1 IMAD.MOV R7, RZ, RZ, -R7 ;  /* 0x000000ffff079224 */ /* 0x000fe400078e0a07 */
[C---:B------:R-:W-:Y:S01]  /*38b0*/  IMAD R9, R11.reuse, R10, R9 ;  /* 0x0000000a0b097224 */ /* 0x040fe200078e0209 */
[----:B------:R-:W-:Y:S01]  /*38c0*/  ISETP.GT.U32.AND P4, PT, R11, R15, PT ;  /* 0x0000000f0b00720c */ /* 0x000fe20003f84070 */
[----:B------:R-:W-:Y:S01]  /*38d0*/  @!P5 IMAD.IADD R8, R8, 0x1, -R11 ;  /* 0x000000010808d824 */ /* 0x000fe200078e0a0b */
[----:B------:R1:W-:Y:S01]  /*38e0*/  STL [R1+0x130], R7 ;  /* 0x0001300701007387 */ /* 0x0003e20000100800 */
[----:B0-----:R-:W-:Y:S01]  /*38f0*/  VIADD R6, R23, 0x42 ;  /* 0x0000004217067836 */ /* 0x001fe20000000000 */
[----:B------:R-:W-:Y:S01]  /*3900*/  ISETP.GT.U32.AND P5, PT, R11, R9, PT ;  /* 0x000000090b00720c */ /* 0x000fe20003fa4070 */
[----:B------:R-:W-:-:S02]  /*3910*/  VIADD R0, R23, 0x43 ;  /* 0x0000004317007836 */ /* 0x000fc40000000000 */
[----:B------:R-:W-:Y:S01]  /*3920*/  @!P2 IMAD.MOV R8, RZ, RZ, -R8 ;  /* 0x000000ffff08a224 */ /* 0x000fe200078e0a08 */
[----:B------:R-:W-:Y:S01]  /*3930*/  IABS R10, R6 ;  /* 0x00000006000a7213 */ /* 0x000fe20000000000 */
[----:B------:R-:W-:Y:S01]  /*3940*/  VIADD R14, R23, 0x40 ;  /* 0x00000040170e7836 */ /* 0x000fe20000000000 */
[----:B------:R-:W-:Y:S01]  /*3950*/  IABS R5, R0 ;  /* 0x0000000000057213 */ /* 0x000fe20000000000 */
[----:B-1----:R-:W-:Y:S01]  /*3960*/  IMAD.HI.U32 R7, R4, R13, RZ ;  /* 0x0000000d04077227 */ /* 0x002fe200078e00ff */
[----:B------:R-:W-:Y:S01]  /*3970*/  ISETP.GE.AND P1, PT, R0, RZ, PT ;  /* 0x000000ff0000720c */ /* 0x000fe20003f26270 */
[----:B------:R0:W-:Y:S01]  /*3980*/  STL [R1+0x144], R8 ;  /* 0x0001440801007387 */ /* 0x0001e20000100800 */
[----:B------:R-:W-:Y:S01]  /*3990*/  ISETP.GE.AND P2, PT, R6, RZ, PT ;  /* 0x000000ff0600720c */ /* 0x000fe20003f46270 */
[----:B------:R-:W-:Y:S02]  /*39a0*/  IMAD.MOV R7, RZ, RZ, -R7 ;  /* 0x000000ffff077224 */ /* 0x000fe400078e0a07 */
[----:B------:R-:W-:Y:S01]  /*39b0*/  @!P5 IADD3 R9, PT, PT, R9, -R11, RZ ;  /* 0x8000000b0909d210 */ /* 0x000fe20007ffe0ff */
[----:B------:R-:W-:Y:S01]  /*39c0*/  @!P4 IMAD.IADD R15, R15, 0x1, -R11 ;  /* 0x000000010f0fc824 */ /* 0x000fe200078e0a0b */
[----:B------:R-:W-:Y:S01]  /*39d0*/  IABS R16, R14 ;  /* 0x0000000e00107213 */ /* 0x000fe20000000000 */
[C---:B------:R-:W-:Y:S01]  /*39e0*/  IMAD R13, R11.reuse, R7, R13 ;  /* 0x000000070b0d7224 */ /* 0x040fe200078e020d */
[----:B------:R-:W-:Y:S01]  /*39f0*/  ISETP.GT.U32.AND P5, PT, R11, R9, PT ;  /* 0x000000090b00720c */ /* 0x000fe20003fa4070 */
[----:B------:R-:W-:-:S03]  /*3a00*/  IMAD.HI.U32 R0, R4, R10, RZ ;  /* 0x0000000a04007227 */ /* 0x000fc600078e00ff */
[----:B------:R-:W-:Y:S01]  /*3a10*/  ISETP.GT.U32.AND P4, PT, R11, R13, PT ;  /* 0x0000000d0b00720c */ /* 0x000fe20003f84070 */
[----:B------:R-:W-:Y:S02]  /*3a20*/  IMAD.MOV R6, RZ, RZ, -R0 ;  /* 0x000000ffff067224 */ /* 0x000fe400078e0a00 */
[----:B------:R-:W-:Y:S02]  /*3a30*/  VIADD R0, R23, 0x41 ;  /* 0x0000004117007836 */ /* 0x000fe40000000000 */
[----:B------:R-:W-:-:S04]  /*3a40*/  IMAD.HI.U32 R2, R4, R5, RZ ;  /* 0x0000000504027227 */ /* 0x000fc800078e00ff */
[----:B------:R-:W-:Y:S01]  /*3a50*/  IMAD R10, R11, R6, R10 ;  /* 0x000000060b0a7224 */ /* 0x000fe200078e020a */
[----:B------:R-:W-:Y:S01]  /*3a60*/  IABS R6, R0 ;  /* 0x0000000000067213 */ /* 0x000fe20000000000 */
[----:B------:R-:W-:Y:S02]  /*3a70*/  IMAD.MOV.U32 R17, RZ, RZ, R15 ;  /* 0x000000ffff117224 */ /* 0x000fe400078e000f */
[----:B------:R-:W-:Y:S02]  /*3a80*/  IMAD.MOV R2, RZ, RZ, -R2 ;  /* 0x000000ffff027224 */ /* 0x000fe400078e0a02 */
[----:B------:R-:W-:Y:S01]  /*3a90*/  @!P4 IMAD.IADD R13, R13, 0x1, -R11 ;  /* 0x000000010d0dc824 */ /* 0x000fe200078e0a0b */
[C---:B------:R-:W-:Y:S01]  /*3aa0*/  ISETP.GT.U32.AND P4, PT, R11.reuse, R10, PT ;  /* 0x0000000a0b00720c */ /* 0x040fe20003f84070 */
[----:B------:R-:W-:Y:S02]  /*3ab0*/  @!P3 IMAD.MOV R17, RZ, RZ, -R17 ;  /* 0x000000ffff11b224 */ /* 0x000fe400078e0a11 */
[C---:B------:R-:W-:Y:S01]  /*3ac0*/  IMAD R5, R11.reuse, R2, R5 ;  /* 0x000000020b057224 */ /* 0x040fe200078e0205 */
[----:B------:R-:W-:Y:S01]  /*3ad0*/  ISETP.GT.U32.AND P3, PT, R11, R13, PT ;  /* 0x0000000d0b00720c */ /* 0x000fe20003f64070 */
[----:B------:R-:W-:Y:S01]  /*3ae0*/  @!P5 IMAD.IADD R9, R9, 0x1, -R11 ;  /* 0x000000010909d824 */ /* 0x000fe200078e0a0b */
[----:B------:R1:W-:Y:S01]  /*3af0*/  STL [R1+0x140], R17 ;  /* 0x0001401101007387 */ /* 0x0003e20000100800 */
[----:B------:R-:W-:Y:S01]  /*3b00*/  IMAD.HI.U32 R15, R4, R6, RZ ;  /* 0x00000006040f7227 */ /* 0x000fe200078e00ff */
[----:B------:R-:W-:-:S03]  /*3b10*/  ISETP.GT.U32.AND P5, PT, R11, R5, PT ;  /* 0x000000050b00720c */ /* 0x000fc60003fa4070 */
[----:B0-----:R-:W-:Y:S01]  /*3b20*/  VIADD R8, R23, 0x3f ;  /* 0x0000003f17087836 */ /* 0x001fe20000000000 */
[----:B------:R-:W-:Y:S01]  /*3b30*/  IADD3 R15, PT, PT, -R15, RZ, RZ ;  /* 0x000000ff0f0f7210 */ /* 0x000fe20007ffe1ff */
[----:B------:R-:W-:Y:S02]  /*3b40*/  @!P4 IMAD.IADD R10, R10, 0x1, -R11 ;  /* 0x000000010a0ac824 */ /* 0x000fe400078e0a0b */
[----:B------:R-:W-:Y:S01]  /*3b50*/  VIADD R2, R23, 0x3e ;  /* 0x0000003e17027836 */ /* 0x000fe20000000000 */
[----:B------:R-:W-:Y:S01]  /*3b60*/  IABS R12, R8 ;  /* 0x00000008000c7213 */ /* 0x000fe20000000000 */
[----:B-1----:R-:W-:Y:S01]  /*3b70*/  IMAD.MOV.U32 R17, RZ, RZ, R9 ;  /* 0x000000ffff117224 */ /* 0x002fe200078e0009 */
[----:B------:R-:W-:Y:S01]  /*3b80*/  ISETP.GT.U32.AND P4, PT, R11, R10, PT ;  /* 0x0000000a0b00720c */ /* 0x000fe20003f84070 */
[----:B------:R-:W-:Y:S01]  /*3b90*/  @!P3 IMAD.IADD R13, R13, 0x1, -R11 ;  /* 0x000000010d0db824 */ /* 0x000fe200078e0a0b */
[----:B------:R-:W-:Y:S01]  /*3ba0*/  IABS R7, R2 ;  /* 0x0000000200077213 */ /* 0x000fe20000000000 */
[----:B------:R-:W-:Y:S01]  /*3bb0*/  @!P6 IMAD.MOV R17, RZ, RZ, -R17 ;  /* 0x000000ffff11e224 */ /* 0x000fe200078e0a11 */
[----:B------:R-:W-:Y:S01]  /*3bc0*/  ISETP.GE.AND P6, PT, R0, RZ, PT ;  /* 0x000000ff0000720c */ /* 0x000fe20003fc6270 */
[----:B------:R-:W-:-:S02]  /*3bd0*/  IMAD R0, R11, R15, R6 ;  /* 0x0000000f0b007224 */ /* 0x000fc400078e0206 */
[----:B------:R-:W-:Y:S01]  /*3be0*/  @!P5 IMAD.IADD R5, R5, 0x1, -R11 ;  /* 0x000000010505d824 */ /* 0x000fe200078e0a0b */
[----:B------:R0:W-:Y:S01]  /*3bf0*/  STL [R1+0x13c], R17 ;  /* 0x00013c1101007387 */ /* 0x0001e20000100800 */
[----:B------:R-:W-:Y:S01]  /*3c00*/  IMAD.MOV.U32 R9, RZ, RZ, R12 ;  /* 0x000000ffff097224 */ /* 0x000fe200078e000c */
[C---:B------:R-:W-:Y:S01]  /*3c10*/  ISETP.GT.U32.AND P3, PT, R11.reuse, R0, PT ;  /* 0x000000000b00720c */ /* 0x040fe20003f64070 */
[----:B------:R-:W-:Y:S01]  /*3c20*/  IMAD.HI.U32 R15, R4, R16, RZ ;  /* 0x00000010040f7227 */ /* 0x000fe200078e00ff */
[----:B------:R-:W-:-:S03]  /*3c30*/  ISETP.GT.U32.AND P5, PT, R11, R5, PT ;  /* 0x000000050b00720c */ /* 0x000fc60003fa4070 */
[----:B------:R-:W-:-:S04]  /*3c40*/  IMAD.HI.U32 R6, R4, R9, RZ ;  /* 0x0000000904067227 */ /* 0x000fc800078e00ff */
[----:B------:R-:W-:-:S04]  /*3c50*/  IMAD.HI.U32 R12, R4, R7, RZ ;  /* 0x00000007040c7227 */ /* 0x000fc800078e00ff */
[----:B------:R-:W-:Y:S02]  /*3c60*/  IMAD.MOV R15, RZ, RZ, -R15 ;  /* 0x000000ffff0f7224 */ /* 0x000fe400078e0a0f */
[----:B------:R-:W-:Y:S02]  /*3c70*/  IMAD.MOV R6, RZ, RZ, -R6 ;  /* 0x000000ffff067224 */ /* 0x000fe400078e0a06 */
[--C-:B------:R-:W-:Y:S02]  /*3c80*/  @!P3 IMAD.IADD R0, R0, 0x1, -R11.reuse ;  /* 0x000000010000b824 */ /* 0x100fe400078e0a0b */
[----:B------:R-:W-:Y:S02]  /*3c90*/  @!P4 IMAD.IADD R10, R10, 0x1, -R11 ;  /* 0x000000010a0ac824 */ /* 0x000fe400078e0a0b */
[C---:B------:R-:W-:Y:S01]  /*3ca0*/  IMAD R16, R11.reuse, R15, R16 ;  /* 0x0000000f0b107224 */ /* 0x040fe200078e0210 */
[----:B------:R-:W-:Y:S01]  /*3cb0*/  ISETP.GT.U32.AND P3, PT, R11, R0, PT ;  /* 0x000000000b00720c */ /* 0x000fe20003f64070 */
[----:B------:R-:W-:-:S02]  /*3cc0*/  IMAD.MOV R12, RZ, RZ, -R12 ;  /* 0x000000ffff0c7224 */ /* 0x000fc400078e0a0c */
[----:B------:R-:W-:Y:S02]  /*3cd0*/  IMAD R9, R11, R6, R9 ;  /* 0x000000060b097224 */ /* 0x000fe400078e0209 */
[----:B0-----:R-:W-:Y:S01]  /*3ce0*/  IMAD.MOV.U32 R17, RZ, RZ, R13 ;  /* 0x000000ffff117224 */ /* 0x001fe200078e000d */
[----:B------:R-:W-:Y:S01]  /*3cf0*/  MOV R13, R10 ;  /* 0x0000000a000d7202 */ /* 0x000fe20000000f00 */
[----:B------:R-:W-:Y:S01]  /*3d00*/  VIADD R6, R23, 0x3d ;  /* 0x0000003d17067836 */ /* 0x000fe20000000000 */
[----:B------:R-:W-:Y:S01]  /*3d10*/  ISETP.GT.U32.AND P4, PT, R11, R9, PT ;  /* 0x000000090b00720c */ /* 0x000fe20003f84070 */
[----:B------:R-:W-:Y:S01]  /*3d20*/  @!P5 IMAD.IADD R5, R5, 0x1, -R11 ;  /* 0x000000010505d824 */ /* 0x000fe200078e0a0b */
[----:B------:R-:W-:Y:S01]  /*3d30*/  ISETP.GE.AND P5, PT, R14, RZ, PT ;  /* 0x000000ff0e00720c */ /* 0x000fe20003fa6270 */
[C---:B------:R-:W-:Y:S01]  /*3d40*/  IMAD R7, R11.reuse, R12, R7 ;  /* 0x0000000c0b077224 */ /* 0x040fe200078e0207 */
[----:B------:R-:W-:Y:S01]  /*3d50*/  IABS R12, R6 ;  /* 0x00000006000c7213 */ /* 0x000fe20000000000 */
[----:B------:R-:W-:Y:S01]  /*3d60*/  @!P0 IMAD.MOV R17, RZ, RZ, -R17 ;  /* 0x000000ffff118224 */ /* 0x000fe200078e0a11 */
[----:B------:R-:W-:Y:S01]  /*3d70*/  ISETP.GT.U32.AND P0, PT, R11, R16, PT ;  /* 0x000000100b00720c */ /* 0x000fe20003f04070 */
[----:B------:R-:W-:-:S02]  /*3d80*/  IMAD.MOV.U32 R14, RZ, RZ, R5 ;  /* 0x000000ffff0e7224 */ /* 0x000fc400078e0005 */
[----:B------:R-:W-:Y:S01]  /*3d90*/  @!P2 IMAD.MOV R13, RZ, RZ, -R13 ;  /* 0x000000ffff0da224 */ /* 0x000fe200078e0a0d */
[----:B------:R-:W-:Y:S01]  /*3da0*/  ISETP.GT.U32.AND P2, PT, R11, R7, PT ;  /* 0x000000070b00720c */ /* 0x000fe20003f44070 */
[----:B------:R-:W-:Y:S01]  /*3db0*/  IMAD.MOV.U32 R5, RZ, RZ, R12 ;  /* 0x000000ffff057224 */ /* 0x000fe200078e000c */
[----:B------:R-:W-:Y:S01]  /*3dc0*/  STL [R1+0xf0], R17 ;  /* 0x0000f01101007387 */ /* 0x000fe20000100800 */
[----:B------:R-:W-:Y:S01]  /*3dd0*/  @!P1 IMAD.MOV R14, RZ, RZ, -R14 ;  /* 0x000000ffff0e9224 */ /* 0x000fe200078e0a0e */
[----:B------:R-:W-:Y:S01]  /*3de0*/  ISETP.GE.AND P1, PT, R8, RZ, PT ;  /* 0x000000ff0800720c */ /* 0x000fe20003f26270 */
[----:B------:R-:W-:Y:S02]  /*3df0*/  VIADD R8, R23, 0x3c ;  /* 0x0000003c17087836 */ /* 0x000fe40000000000 */
[--C-:B------:R-:W-:Y:S01]  /*3e00*/  @!P3 IMAD.IADD R0, R0, 0x1, -R11.reuse ;  /* 0x000000010000b824 */ /* 0x100fe200078e0a0b */
[----:B------:R-:W-:Y:S01]  /*3e10*/  ISETP.GE.AND P3, PT, R2, RZ, PT ;  /* 0x000000ff0200720c */ /* 0x000fe20003f66270 */
[----:B------:R-:W-:Y:S01]  /*3e20*/  IMAD.HI.U32 R10, R4, R5, RZ ;  /* 0x00000005040a7227 */ /* 0x000fe200078e00ff */
[----:B------:R-:W-:Y:S01]  /*3e30*/  IABS R15, R8 ;  /* 0x00000008000f7213 */ /* 0x000fe20000000000 */
[----:B------:R0:W-:Y:S02]  /*3e40*/  STL [R1+0xec], R14 ;  /* 0x0000ec0e01007387 */ /* 0x0001e40000100800 */
[--C-:B------:R-:W-:Y:S01]  /*3e50*/  @!P0 IMAD.IADD R16, R16, 0x1, -R11.reuse ;  /* 0x0000000110108824 */ /* 0x100fe200078e0a0b */
[----:B------:R-:W-:Y:S01]  /*3e60*/  ISETP.GE.AND P0, PT, R6, RZ, PT ;  /* 0x000000ff0600720c */ /* 0x000fe20003f06270 */
[----:B------:R-:W-:Y:S01]  /*3e70*/  @!P4 IMAD.IADD R9, R9, 0x1, -R11 ;  /* 0x000000010909c824 */ /* 0x000fe200078e0a0b */
[----:B------:R1:W-:Y:S01]  /*3e80*/  STL [R1+0xe8], R13 ;  /* 0x0000e80d01007387 */ /* 0x0003e20000100800 */
[----:B------:R-:W-:Y:S01]  /*3e90*/  IMAD.MOV.U32 R12, RZ, RZ, R0 ;  /* 0x000000ffff0c7224 */ /* 0x000fe200078e0000 */
[----:B------:R-:W-:Y:S01]  /*3ea0*/  ISETP.GT.U32.AND P4, PT, R11, R16, PT ;  /* 0x000000100b00720c */ /* 0x000fe20003f84070 */
[----:B------:R-:W-:-:S02]  /*3eb0*/  IMAD.MOV R10, RZ, RZ, -R10 ;  /* 0x000000ffff0a7224 */ /* 0x000fc400078e0a0a */
[----:B------:R-:W-:Y:S02]  /*3ec0*/  @!P2 IMAD.IADD R7, R7, 0x1, -R11 ;  /* 0x000000010707a824 */ /* 0x000fe400078e0a0b */
[----:B------:R-:W-:Y:S01]  /*3ed0*/  @!P6 IMAD.MOV R12, RZ, RZ, -R12 ;  /* 0x000000ffff0ce224 */ /* 0x000fe200078e0a0c */
[C---:B------:R-:W-:Y:S01]  /*3ee0*/  ISETP.GT.U32.AND P6, PT, R11.reuse, R9, PT ;  /* 0x000000090b00720c */ /* 0x040fe20003fc4070 */
[C---:B------:R-:W-:Y:S01]  /*3ef0*/  IMAD R5, R11.reuse, R10, R5 ;  /* 0x0000000a0b057224 */ /* 0x040fe200078e0205 */
[----:B------:R-:W-:Y:S01]  /*3f00*/  ISETP.GT.U32.AND P2, PT, R11, R7, PT ;  /* 0x000000070b00720c */ /* 0x000fe20003f44070 */
[----:B------:R-:W-:Y:S01]  /*3f10*/  IMAD.HI.U32 R10, R4, R15, RZ ;  /* 0x0000000f040a7227 */ /* 0x000fe200078e00ff */
[----:B------:R3:W-:Y:S03]  /*3f20*/  STL [R1+0xe4], R12 ;  /* 0x0000e40c01007387 */ /* 0x0007e60000100800 */
[----:B------:R-:W-:-:S02]  /*3f30*/  VIADD R6, R23, 0x3b ;  /* 0x0000003b17067836 */ /* 0x000fc40000000000 */
[----:B------:R-:W-:Y:S02]  /*3f40*/  IMAD.MOV R10, RZ, RZ, -R10 ;  /* 0x000000ffff0a7224 */ /* 0x000fe400078e0a0a */
[----:B------:R-:W-:Y:S01]  /*3f50*/  VIADD R2, R23, 0x3a ;  /* 0x0000003a17027836 */ /* 0x000fe20000000000 */
[----:B0-----:R-:W-:Y:S01]  /*3f60*/  IABS R14, R6 ;  /* 0x00000006000e7213 */ /* 0x001fe20000000000 */
[----:B------:R-:W-:Y:S01]  /*3f70*/  IMAD R15, R11, R10, R15 ;  /* 0x0000000a0b0f7224 */ /* 0x000fe200078e020f */
[----:B------:R-:W-:Y:S01]  /*3f80*/  @!P6 IADD3 R9, PT, PT, R9, -R11, RZ ;  /* 0x8000000b0909e210 */ /* 0x000fe20007ffe0ff */
[--C-:B------:R-:W-:Y:S01]  /*3f90*/  @!P4 IMAD.IADD R16, R16, 0x1, -R11.reuse ;  /* 0x000000011010c824 */ /* 0x100fe200078e0a0b */
[C---:B------:R-:W-:Y:S01]  /*3fa0*/  ISETP.GT.U32.AND P4, PT, R11.reuse, R5, PT ;  /* 0x000000050b00720c */ /* 0x040fe20003f84070 */
[----:B------:R-:W-:Y:S01]  /*3fb0*/  IMAD.HI.U32 R10, R4, R14, RZ ;  /* 0x0000000e040a7227 */ /* 0x000fe200078e00ff */
[----:B-1----:R-:W-:Y:S02]  /*3fc0*/  IABS R13, R2 ;  /* 0x00000002000d7213 */ /* 0x002fe40000000000 */
[----:B------:R-:W-:Y:S01]  /*3fd0*/  ISETP.GT.U32.AND P6, PT, R11, R15, PT ;  /* 0x0000000f0b00720c */ /* 0x000fe20003fc4070 */
[----:B------:R-:W-:Y:S01]  /*3fe0*/  @!P2 IMAD.IADD R7, R7, 0x1, -R11 ;  /* 0x000000010707a824 */ /* 0x000fe200078e0a0b */
[----:B------:R-:W-:Y:S01]  /*3ff0*/  ISETP.GE.AND P2, PT, R8, RZ, PT ;  /* 0x000000ff0800720c */ /* 0x000fe20003f46270 */
[----:B------:R-:W-:-:S04]  /*4000*/  IMAD.HI.U32 R8, R4, R13, RZ ;  /* 0x0000000d04087227 */ /* 0x000fc800078e00ff */
[----:B------:R-:W-:Y:S02]  /*4010*/  IMAD.MOV R10, RZ, RZ, -R10 ;  /* 0x000000ffff0a7224 */ /* 0x000fe400078e0a0a */
[----:B------:R-:W-:Y:S02]  /*4020*/  VIADD R0, R23, 0x39 ;  /* 0x0000003917007836 */ /* 0x000fe40000000000 */
[----:B------:R-:W-:Y:S02]  /*4030*/  IMAD.MOV R8, RZ, RZ, -R8 ;  /* 0x000000ffff087224 */ /* 0x000fe400078e0a08 */
[----:B------:R-:W-:Y:S01]  /*4040*/  IMAD R14, R11, R10, R14 ;  /* 0x0000000a0b0e7224 */ /* 0x000fe200078e020e */
[----:B---3--:R-:W-:Y:S01]  /*4050*/  IABS R12, R0 ;  /* 0x00000000000c7213 */ /* 0x008fe20000000000 */
[----:B------:R-:W-:Y:S01]  /*4060*/  @!P4 IMAD.IADD R5, R5, 0x1, -R11 ;  /* 0x000000010505c824 */ /* 0x000fe200078e0a0b */
[----:B------:R-:W-:Y:S01]  /*4070*/  ISETP.GE.AND P4, PT, R6, RZ, PT ;  /* 0x000000ff0600720c */ /* 0x000fe20003f86270 */
[----:B------:R-:W-:-:S02]  /*4080*/  IMAD.MOV.U32 R17, RZ, RZ, R16 ;  /* 0x000000ffff117224 */ /* 0x000fc400078e0010 */
[----:B------:R-:W-:Y:S02]  /*4090*/  @!P6 IMAD.IADD R15, R15, 0x1, -R11 ;  /* 0x000000010f0fe824 */ /* 0x000fe400078e0a0b */
[C---:B------:R-:W-:Y:S02]  /*40a0*/  IMAD R13, R11.reuse, R8, R13 ;  /* 0x000000080b0d7224 */ /* 0x040fe400078e020d */
[----:B------:R-:W-:Y:S01]  /*40b0*/  @!P1 IMAD.MOV R9, RZ, RZ, -R9 ;  /* 0x000000ffff099224 */ /* 0x000fe200078e0a09 */
[C---:B------:R-:W-:Y:S01]  /*40c0*/  ISETP.GT.U32.AND P1, PT, R11.reuse, R14, PT ;  /* 0x0000000e0b00720c */ /* 0x040fe20003f24070 */
[----:B------:R-:W-:Y:S01]  /*40d0*/  @!P5 IMAD.MOV R17, RZ, RZ, -R17 ;  /* 0x000000ffff11d224 */ /* 0x000fe200078e0a11 */
[C---:B------:R-:W-:Y:S01]  /*40e0*/  ISETP.GT.U32.AND P5, PT, R11.reuse, R5, PT ;  /* 0x000000050b00720c */ /* 0x040fe20003fa4070 */
[----:B------:R-:W-:Y:S01]  /*40f0*/  @!P3 IMAD.MOV R7, RZ, RZ, -R7 ;  /* 0x000000ffff07b224 */ /* 0x000fe200078e0a07 */
[C---:B------:R-:W-:Y:S01]  /*4100*/  ISETP.GT.U32.AND P6, PT, R11.reuse, R15, PT ;  /* 0x0000000f0b00720c */ /* 0x040fe20003fc4070 */
[----:B------:R-:W-:Y:S01]  /*4110*/  IMAD.HI.U32 R6, R4, R12, RZ ;  /* 0x0000000c04067227 */ /* 0x000fe200078e00ff */
[----:B------:R-:W-:Y:S01]  /*4120*/  ISETP.GT.U32.AND P3, PT, R11, R13, PT ;  /* 0x0000000d0b00720c */ /* 0x000fe20003f64070 */
[----:B------:R-:W-:Y:S02]  /*4130*/  STL [R1+0xe0], R17 ;  /* 0x0000e01101007387 */ /* 0x000fe40000100800 */
[----:B------:R-:W-:-:S02]  /*4140*/  IMAD.MOV R6, RZ, RZ, -R6 ;  /* 0x000000ffff067224 */ /* 0x000fc400078e0a06 */
[----:B------:R-:W-:Y:S01]  /*4150*/  VIADD R10, R23, 0x38 ;  /* 0x00000038170a7836 */ /* 0x000fe20000000000 */
[----:B------:R-:W-:Y:S01]  /*4160*/  STL [R1+0xdc], R9 ;  /* 0x0000dc0901007387 */ /* 0x000fe20000100800 */
[----:B------:R-:W-:Y:S02]  /*4170*/  IMAD R12, R11, R6, R12 ;  /* 0x000000060b0c7224 */ /* 0x000fe400078e020c */
[--C-:B------:R-:W-:Y:S01]  /*4180*/  @!P1 IMAD.IADD R14, R14, 0x1, -R11.reuse ;  /* 0x000000010e0e9824 */ /* 0x100fe200078e0a0b */
[----:B------:R-:W-:Y:S01]  /*4190*/  IABS R6, R10 ;  /* 0x0000000a00067213 */ /* 0x000fe20000000000 */
[--C-:B------:R-:W-:Y:S01]  /*41a0*/  @!P5 IMAD.IADD R5, R5, 0x1, -R11.reuse ;  /* 0x000000010505d824 */ /* 0x100fe200078e0a0b */
[----:B------:R-:W-:Y:S01]  /*41b0*/  ISETP.GE.AND P5, PT, R2, RZ, PT ;  /* 0x000000ff0200720c */ /* 0x000fe20003fa6270 */
[--C-:B------:R-:W-:Y:S01]  /*41c0*/  @!P6 IMAD.IADD R15, R15, 0x1, -R11.reuse ;  /* 0x000000010f0fe824 */ /* 0x100fe200078e0a0b */
[----:B------:R-:W-:Y:S01]  /*41d0*/  ISETP.GT.U32.AND P6, PT, R11, R12, PT ;  /* 0x0000000c0b00720c */ /* 0x000fe20003fc4070 */
[----:B------:R-:W-:Y:S01]  /*41e0*/  @!P3 IMAD.IADD R13, R13, 0x1, -R11 ;  /* 0x000000010d0db824 */ /* 0x000fe200078e0a0b */
[----:B------:R-:W-:Y:S01]  /*41f0*/  ISETP.GT.U32.AND P3, PT, R11, R14, PT ;  /* 0x0000000e0b00720c */ /* 0x000fe20003f64070 */
[----:B------:R-:W-:Y:S01]  /*4200*/  IMAD.HI.U32 R2, R4, R6, RZ ;  /* 0x0000000604027227 */ /* 0x000fe200078e00ff */
[----:B------:R0:W-:Y:S01]  /*4210*/  STL [R1+0xd8], R7 ;  /* 0x0000d80701007387 */ /* 0x0001e20000100800 */
[----:B------:R-:W-:-:S02]  /*4220*/  ISETP.GE.AND P1, PT, R0, RZ, PT ;  /* 0x000000ff0000720c */ /* 0x000fc40003f26270 */
[----:B------:R-:W-:Y:S01]  /*4230*/  IMAD.MOV R2, RZ, RZ, -R2 ;  /* 0x000000ffff027224 */ /* 0x000fe200078e0a02 */
[----:B------:R-:W-:Y:S01]  /*4240*/  IADD3 R0, PT, PT, R23, 0x36, RZ ;  /* 0x0000003617007810 */ /* 0x000fe20007ffe0ff */
[----:B------:R-:W-:Y:S02]  /*4250*/  IMAD.MOV.U32 R8, RZ, RZ, R5 ;  /* 0x000000ffff087224 */ /* 0x000fe400078e0005 */
[C---:B------:R-:W-:Y:S01]  /*4260*/  IMAD R6, R11.reuse, R2, R6 ;  /* 0x000000020b067224 */ /* 0x040fe200078e0206 */
[----:B------:R-:W-:Y:S01]  /*4270*/  IABS R16, R0 ;  /* 0x0000000000107213 */ /* 0x000fe20000000000 */
[--C-:B------:R-:W-:Y:S01]  /*4280*/  @!P6 IMAD.IADD R12, R12, 0x1, -R11.reuse ;  /* 0x000000010c0ce824 */ /* 0x100fe200078e0a0b */
[----:B------:R-:W-:Y:S01]  /*4290*/  ISETP.GT.U32.AND P6, PT, R11, R13, PT ;  /* 0x0000000d0b00720c */ /* 0x000fe20003fc4070 */
[----:B0-----:R-:W-:Y:S02]  /*42a0*/  VIADD R7, R23, 0x37 ;  /* 0x0000003717077836 */ /* 0x001fe40000000000 */
[----:B------:R-:W-:Y:S01]  /*42b0*/  @!P3 IMAD.IADD R14, R14, 0x1, -R11 ;  /* 0x000000010e0eb824 */ /* 0x000fe200078e0a0b */
[----:B------:R-:W-:Y:S01]  /*42c0*/  ISETP.GT.U32.AND P3, PT, R11, R6, PT ;  /* 0x000000060b00720c */ /* 0x000fe20003f64070 */
[----:B------:R-:W-:Y:S01]  /*42d0*/  @!P0 IMAD.MOV R8, RZ, RZ, -R8 ;  /* 0x000000ffff088224 */ /* 0x000fe200078e0a08 */
[----:B------:R-:W-:Y:S01]  /*42e0*/  IABS R9, R7 ;  /* 0x0000000700097213 */ /* 0x000fe20000000000 */
[----:B------:R-:W-:Y:S01]  /*42f0*/  VIADD R2, R23, 0x35 ;  /* 0x0000003517027836 */ /* 0x000fe20000000000 */
[----:B------:R-:W-:Y:S01]  /*4300*/  ISETP.GT.U32.AND P0, PT, R11, R12, PT ;  /* 0x0000000c0b00720c */ /* 0x000fe20003f04070 */
[----:B------:R-:W-:Y:S01]  /*4310*/  IMAD.HI.U32 R17, R4, R16, RZ ;  /* 0x0000001004117227 */ /* 0x000fe200078e00ff */
[----:B------:R0:W-:Y:S01]  /*4320*/  STL [R1+0xd4], R8 ;  /* 0x0000d40801007387 */ /* 0x0001e20000100800 */
[----:B------:R-:W-:-:S02]  /*4330*/  MOV R19, R14 ;  /* 0x0000000e00137202 */ /* 0x000fc40000000f00 */
[----:B------:R-:W-:-:S04]  /*4340*/  IMAD.HI.U32 R5, R4, R9, RZ ;  /* 0x0000000904057227 */ /* 0x000fc800078e00ff */
[----:B------:R-:W-:Y:S02]  /*4350*/  IMAD.MOV R5, RZ, RZ, -R5 ;  /* 0x000000ffff057224 */ /* 0x000fe400078e0a05 */
[----:B------:R-:W-:Y:S01]  /*4360*/  @!P6 IMAD.IADD R13, R13, 0x1, -R11 ;  /* 0x000000010d0de824 */ /* 0x000fe200078e0a0b */
[----:B0-----:R-:W-:Y:S01]  /*4370*/  IABS R8, R2 ;  /* 0x0000000200087213 */ /* 0x001fe20000000000 */
[----:B------:R-:W-:Y:S02]  /*4380*/  IMAD R9, R11, R5, R9 ;  /* 0x000000050b097224 */ /* 0x000fe400078e0209 */
[--C-:B------:R-:W-:Y:S01]  /*4390*/  @!P3 IMAD.IADD R6, R6, 0x1, -R11.reuse ;  /* 0x000000010606b824 */ /* 0x100fe200078e0a0b */
[----:B------:R-:W-:Y:S01]  /*43a0*/  ISETP.GE.AND P3, PT, R7, RZ, PT ;  /* 0x000000ff0700720c */ /* 0x000fe20003f66270 */
[----:B------:R-:W-:Y:S01]  /*43b0*/  @!P0 IMAD.IADD R12, R12, 0x1, -R11 ;  /* 0x000000010c0c8824 */ /* 0x000fe200078e0a0b */
[C---:B------:R-:W-:Y:S01]  /*43c0*/  ISETP.GT.U32.AND P6, PT, R11.reuse, R9, PT ;  /* 0x000000090b00720c */ /* 0x040fe20003fc4070 */
[----:B------:R-:W-:Y:S01]  /*43d0*/  @!P2 IMAD.MOV R15, RZ, RZ, -R15 ;  /* 0x000000ffff0fa224 */ /* 0x000fe200078e0a0f */
[----:B------:R-:W-:Y:S01]  /*43e0*/  ISETP.GE.AND P0, PT, R10, RZ, PT ;  /* 0x000000ff0a00720c */ /* 0x000fe20003f06270 */
[----:B------:R-:W-:Y:S01]  /*43f0*/  IMAD.MOV R17, RZ, RZ, -R17 ;  /* 0x000000ffff117224 */ /* 0x000fe200078e0a11 */
[----:B------:R-:W-:Y:S01]  /*4400*/  ISETP.GT.U32.AND P2, PT, R11, R6, PT ;  /* 0x000000060b00720c */ /* 0x000fe20003f44070 */
[----:B------:R-:W-:Y:S01]  /*4410*/  IMAD.HI.U32 R10, R4, R8, RZ ;  /* 0x00000008040a7227 */ /* 0x000fe200078e00ff */
[----:B------:R-:W-:Y:S03]  /*4420*/  STL [R1+0xd0], R15 ;  /* 0x0000d00f01007387 */ /* 0x000fe60000100800 */
[----:B------:R-:W-:-:S02]  /*4430*/  IMAD.MOV.U32 R14, RZ, RZ, R13 ;  /* 0x000000ffff0e7224 */ /* 0x000fc400078e000d */
[----:B------:R-:W-:Y:S02]  /*4440*/  IMAD R7, R11, R17, R16 ;  /* 0x000000110b077224 */ /* 0x000fe400078e0210 */
[----:B------:R-:W-:Y:S02]  /*4450*/  IMAD.MOV R10, RZ, RZ, -R10 ;  /* 0x000000ffff0a7224 */ /* 0x000fe400078e0a0a */
[----:B------:R-:W-:Y:S01]  /*4460*/  @!P5 IMAD.MOV R14, RZ, RZ, -R14 ;  /* 0x000000ffff0ed224 */ /* 0x000fe200078e0a0e */
[----:B------:R-:W-:Y:S01]  /*4470*/  ISETP.GE.AND P5, PT, R0, RZ, PT ;  /* 0x000000ff0000720c */ /* 0x000fe20003fa6270 */
[----:B------:R-:W-:Y:S02]  /*4480*/  VIADD R5, R23, 0x34 ;  /* 0x0000003417057836 */ /* 0x000fe40000000000 */
[----:B------:R-:W-:Y:S01]  /*4490*/  @!P6 IMAD.IADD R9, R9, 0x1, -R11 ;  /* 0x000000010909e824 */ /* 0x000fe200078e0a0b */
[C---:B------:R-:W-:Y:S01]  /*44a0*/  ISETP.GT.U32.AND P6, PT, R11.reuse, R7, PT ;  /* 0x000000070b00720c */ /* 0x040fe20003fc4070 */
[C---:B------:R-:W-:Y:S01]  /*44b0*/  IMAD R0, R11.reuse, R10, R8 ;  /* 0x0000000a0b007224 */ /* 0x040fe200078e0208 */
[----:B------:R-:W-:Y:S01]  /*44c0*/  IABS R18, R5 ;  /* 0x0000000500127213 */ /* 0x000fe20000000000 */
[----:B------:R-:W-:Y:S01]  /*44d0*/  @!P4 IMAD.MOV R19, RZ, RZ, -R19 ;  /* 0x000000ffff13c224 */ /* 0x000fe200078e0a13 */
[C---:B------:R-:W-:Y:S01]  /*44e0*/  ISETP.GT.U32.AND P4, PT, R11.reuse, R9, PT ;  /* 0x000000090b00720c */ /* 0x040fe20003f84070 */
[----:B------:R-:W-:Y:S01]  /*44f0*/  @!P2 IMAD.IADD R6, R6, 0x1, -R11 ;  /* 0x000000010606a824 */ /* 0x000fe200078e0a0b */
[----:B------:R-:W-:Y:S01]  /*4500*/  ISETP.GT.U32.AND P2, PT, R11, R0, PT ;  /* 0x000000000b00720c */ /* 0x000fe20003f44070 */
[----:B------:R-:W-:Y:S01]  /*4510*/  IMAD.MOV.U32 R13, RZ, RZ, R12 ;  /* 0x000000ffff0d7224 */ /* 0x000fe200078e000c */
[----:B------:R-:W-:Y:S01]  /*4520*/  STL [R1+0xcc], R19 ;  /* 0x0000cc1301007387 */ /* 0x000fe20000100800 */
[----:B------:R-:W-:-:S03]  /*4530*/  IMAD.HI.U32 R12, R4, R18, RZ ;  /* 0x00000012040c7227 */ /* 0x000fc600078e00ff */
[----:B------:R-:W-:Y:S01]  /*4540*/  STL [R1+0xc8], R14 ;  /* 0x0000c80e01007387 */ /* 0x000fe20000100800 */
[----:B------:R-:W-:Y:S02]  /*4550*/  IMAD.MOV R12, RZ, RZ, -R12 ;  /* 0x000000ffff0c7224 */ /* 0x000fe400078e0a0c */
[----:B------:R-:W-:Y:S02]  /*4560*/  @!P6 IMAD.IADD R7, R7, 0x1, -R11 ;  /* 0x000000010707e824 */ /* 0x000fe400078e0a0b */
[----:B------:R-:W-:Y:S01]  /*4570*/  @!P1 IMAD.MOV R13, RZ, RZ, -R13 ;  /* 0x000000ffff0d9224 */ /* 0x000fe200078e0a0d */
[----:B------:R-:W-:Y:S01]  /*4580*/  ISETP.GE.AND P1, PT, R2, RZ, PT ;  /* 0x000000ff0200720c */ /* 0x000fe20003f26270 */
[----:B------:R-:W-:Y:S01]  /*4590*/  VIADD R2, R23, 0x33 ;  /* 0x0000003317027836 */ /* 0x000fe20000000000 */
[----:B------:R-:W-:Y:S01]  /*45a0*/  @!P2 IADD3 R0, PT, PT, R0, -R11, RZ ;  /* 0x8000000b0000a210 */ /* 0x000fe20007ffe0ff */
[----:B------:R-:W-:Y:S01]  /*45b0*/  @!P4 IMAD.IADD R9, R9, 0x1, -R11 ;  /* 0x000000010909c824 */ /* 0x000fe200078e0a0b */
[C---:B------:R-:W-:Y:S01]  /*45c0*/  ISETP.GT.U32.AND P2, PT, R11.reuse, R7, PT ;  /* 0x000000070b00720c */ /* 0x040fe20003f44070 */
[----:B------:R-:W-:Y:S01]  /*45d0*/  IMAD R18, R11, R12, R18 ;  /* 0x0000000c0b127224 */ /* 0x000fe200078e0212 */
[----:B------:R-:W-:Y:S01]  /*45e0*/  IABS R17, R2 ;  /* 0x0000000200117213 */ /* 0x000fe20000000000 */
[----:B------:R-:W-:Y:S01]  /*45f0*/  @!P3 IMAD.MOV R9, RZ, RZ, -R9 ;  /* 0x000000ffff09b224 */ /* 0x000fe200078e0a09 */
[----:B------:R-:W-:Y:S01]  /*4600*/  ISETP.GE.AND P4, PT, R5, RZ, PT ;  /* 0x000000ff0500720c */ /* 0x000fe20003f86270 */
[----:B------:R-:W-:Y:S01]  /*4610*/  IMAD.MOV.U32 R10, RZ, RZ, R6 ;  /* 0x000000ffff0a7224 */ /* 0x000fe200078e0006 */
[----:B------:R-:W-:Y:S01]  /*4620*/  ISETP.GT.U32.AND P3, PT, R11, R18, PT ;  /* 0x000000120b00720c */ /* 0x000fe20003f64070 */
[C---:B------:R-:W-:Y:S01]  /*4630*/  VIADD R8, R23.reuse, 0x31 ;  /* 0x0000003117087836 */ /* 0x040fe20000000000 */
[----:B------:R0:W-:Y:S01]  /*4640*/  STL [R1+0xc4], R13 ;  /* 0x0000c40d01007387 */ /* 0x0001e20000100800 */
[----:B------:R-:W-:Y:S01]  /*4650*/  VIADD R5, R23, 0x32 ;  /* 0x0000003217057836 */ /* 0x000fe20000000000 */
[----:B------:R-:W-:Y:S01]  /*4660*/  ISETP.GE.AND P6, PT, R2, RZ, PT ;  /* 0x000000ff0200720c */ /* 0x000fe20003fc6270 */
[----:B------:R-:W-:Y:S01]  /*4670*/  IMAD.HI.U32 R6, R4, R17, RZ ;  /* 0x0000001104067227 */ /* 0x000fe200078e00ff */
[----:B------:R-:W-:-:S03]  /*4680*/  IABS R16, R8 ;  /* 0x0000000800107213 */ /* 0x000fc60000000000 */
[----:B------:R-:W-:Y:S01]  /*4690*/  @!P0 IMAD.MOV R10, RZ, RZ, -R10 ;  /* 0x000000ffff0a8224 */ /* 0x000fe200078e0a0a */
[----:B------:R-:W-:Y:S01]  /*46a0*/  ISETP.GT.U32.AND P0, PT, R11, R0, PT ;  /* 0x000000000b00720c */ /* 0x000fe20003f04070 */
[----:B------:R-:W-:Y:S01]  /*46b0*/  IMAD.MOV R6, RZ, RZ, -R6 ;  /* 0x000000ffff067224 */ /* 0x000fe200078e0a06 */
[----:B0-----:R-:W-:Y:S01]  /*46c0*/  IABS R13, R5 ;  /* 0x00000005000d7213 */ /* 0x001fe20000000000 */
[----:B------:R-:W-:Y:S01]  /*46d0*/  @!P2 IMAD.IADD R7, R7, 0x1, -R11 ;  /* 0x000000010707a824 */ /* 0x000fe200078e0a0b */
[----:B------:R0:W-:Y:S01]  /*46e0*/  STL [R1+0xc0], R10 ;  /* 0x0000c00a01007387 */ /* 0x0001e20000100800 */
[C---:B------:R-:W-:Y:S02]  /*46f0*/  IMAD R17, R11.reuse, R6, R17 ;  /* 0x000000060b117224 */ /* 0x040fe400078e0211 */
[----:B------:R-:W-:Y:S01]  /*4700*/  @!P3 IMAD.IADD R18, R18, 0x1, -R11 ;  /* 0x000000011212b824 */ /* 0x000fe200078e0a0b */
[----:B------:R1:W-:Y:S01]  /*4710*/  STL [R1+0xbc], R9 ;  /* 0x0000bc0901007387 */ /* 0x0003e20000100800 */
[----:B------:R-:W-:Y:S01]  /*4720*/  IMAD.HI.U32 R6, R4, R16, RZ ;  /* 0x0000001004067227 */ /* 0x000fe200078e00ff */
[----:B------:R-:W-:-:S02]  /*4730*/  ISETP.GT.U32.AND P2, PT, R11, R17, PT ;  /* 0x000000110b00720c */ /* 0x000fc40003f44070 */
[----:B------:R-:W-:Y:S01]  /*4740*/  ISETP.GE.AND P3, PT, R8, RZ, PT ;  /* 0x000000ff0800720c */ /* 0x000fe20003f66270 */
[----:B------:R-:W-:Y:S02]  /*4750*/  IMAD.MOV R6, RZ, RZ, -R6 ;  /* 0x000000ffff067224 */ /* 0x000fe400078e0a06 */
[----:B0-----:R-:W-:Y:S02]  /*4760*/  IMAD.MOV.U32 R10, RZ, RZ, R7 ;  /* 0x000000ffff0a7224 */ /* 0x001fe400078e0007 */
[----:B------:R-:W-:Y:S01]  /*4770*/  @!P0 IMAD.IADD R0, R0, 0x1, -R11 ;  /* 0x0000000100008824 */ /* 0x000fe200078e0a0b */
[----:B------:R-:W-:Y:S01]  /*4780*/  ISETP.GE.AND P0, PT, R5, RZ, PT ;  /* 0x000000ff0500720c */ /* 0x000fe20003f06270 */
[----:B-1----:R-:W-:-:S04]  /*4790*/  IMAD.HI.U32 R9, R4, R13, RZ ;  /* 0x0000000d04097227 */ /* 0x002fc800078e00ff */
[----:B------:R-:W-:Y:S01]  /*47a0*/  @!P5 IMAD.MOV R10, RZ, RZ, -R10 ;  /* 0x000000ffff0ad224 */ /* 0x000fe200078e0a0a */
[C---:B------:R-:W-:Y:S01]  /*47b0*/  ISETP.GT.U32.AND P5, PT, R11.reuse, R18, PT ;  /* 0x000000120b00720c */ /* 0x040fe20003fa4070 */
[----:B------:R-:W-:Y:S02]  /*47c0*/  IMAD.MOV R9, RZ, RZ, -R9 ;  /* 0x000000ffff097224 */ /* 0x000fe400078e0a09 */
[C---:B------:R-:W-:Y:S01]  /*47d0*/  IMAD R16, R11.reuse, R6, R16 ;  /* 0x000000060b107224 */ /* 0x040fe200078e0210 */
[----:B------:R0:W-:Y:S01]  /*47e0*/  STL [R1+0xb0], R10 ;  /* 0x0000b00a01007387 */ /* 0x0001e20000100800 */
[----:B------:R-:W-:Y:S01]  /*47f0*/  IMAD R13, R11, R9, R13 ;  /* 0x000000090b0d7224 */ /* 0x000fe200078e020d */
[C---:B------:R-:W-:Y:S01]  /*4800*/  IADD3 R9, PT, PT, R23.reuse, 0x2d, RZ ;  /* 0x0000002d17097810 */ /* 0x040fe20007ffe0ff */
[----:B------:R-:W-:Y:S02]  /*4810*/  IMAD.MOV.U32 R6, RZ, RZ, R0 ;  /* 0x000000ffff067224 */ /* 0x000fe400078e0000 */
[----:B------:R-:W-:-:S02]  /*4820*/  VIADD R2, R23, 0x30 ;  /* 0x0000003017027836 */ /* 0x000fc40000000000 */
[----:B------:R-:W-:Y:S01]  /*4830*/  @!P1 IMAD.MOV R6, RZ, RZ, -R6 ;  /* 0x000000ffff069224 */ /* 0x000fe200078e0a06 */
[C---:B------:R-:W-:Y:S01]  /*4840*/  ISETP.GT.U32.AND P1, PT, R11.reuse, R13, PT ;  /* 0x0000000d0b00720c */ /* 0x040fe20003f24070 */
[--C-:B------:R-:W-:Y:S01]  /*4850*/  @!P5 IMAD.IADD R18, R18, 0x1, -R11.reuse ;  /* 0x000000011212d824 */ /* 0x100fe200078e0a0b */
[----:B------:R-:W-:Y:S01]  /*4860*/  ISETP.GT.U32.AND P5, PT, R11, R16, PT ;  /* 0x000000100b00720c */ /* 0x000fe20003fa4070 */
[----:B------:R-:W-:Y:S01]  /*4870*/  @!P2 IMAD.IADD R17, R17, 0x1, -R11 ;  /* 0x000000011111a824 */ /* 0x000fe200078e0a0b */
[----:B------:R-:W-:Y:S01]  /*4880*/  IABS R15, R2 ;  /* 0x00000002000f7213 */ /* 0x000fe20000000000 */
[C---:B------:R-:W-:Y:S01]  /*4890*/  VIADD R8, R23.reuse, 0x2f ;  /* 0x0000002f17087836 */ /* 0x040fe20000000000 */
[----:B------:R1:W-:Y:S01]  /*48a0*/  STL [R1+0xac], R6 ;  /* 0x0000ac0601007387 */ /* 0x0003e20000100800 */
[----:B------:R-:W-:Y:S01]  /*48b0*/  VIADD R0, R23, 0x2e ;  /* 0x0000002e17007836 */ /* 0x000fe20000000000 */
[----:B------:R-:W-:Y:S01]  /*48c0*/  ISETP.GT.U32.AND P2, PT, R11, R17, PT ;  /* 0x000000110b00720c */ /* 0x000fe20003f44070 */
[----:B------:R-:W-:Y:S01]  /*48d0*/  IMAD.HI.U32 R5, R4, R15, RZ ;  /* 0x0000000f04057227 */ /* 0x000fe200078e00ff */
[----:B0-----:R-:W-:-:S02]  /*48e0*/  IABS R10, R8 ;  /* 0x00000008000a7213 */ /* 0x001fc40000000000 */
[----:B------:R-:W-:Y:S01]  /*48f0*/  IABS R7, R0 ;  /* 0x0000000000077213 */ /* 0x000fe20000000000 */
[--C-:B------:R-:W-:Y:S01]  /*4900*/  @!P1 IMAD.IADD R13, R13, 0x1, -R11.reuse ;  /* 0x000000010d0d9824 */ /* 0x100fe200078e0a0b */
[----:B------:R-:W-:Y:S01]  /*4910*/  ISETP.GE.AND P1, PT, R2, RZ, PT ;  /* 0x000000ff0200720c */ /* 0x000fe20003f26270 */
[----:B------:R-:W-:Y:S01]  /*4920*/  @!P5 IMAD.IADD R16, R16, 0x1, -R11 ;  /* 0x000000011010d824 */ /* 0x000fe200078e0a0b */
[----:B-1----:R-:W-:Y:S01]  /*4930*/  IABS R6, R9 ;  /* 0x0000000900067213 */ /* 0x002fe20000000000 */
[----:B------:R-:W-:Y:S01]  /*4940*/  IMAD.MOV.U32 R20, RZ, RZ, R18 ;  /* 0x000000ffff147224 */ /* 0x000fe200078e0012 */
[----:B------:R-:W-:Y:S01]  /*4950*/  ISETP.GT.U32.AND P5, PT, R11, R13, PT ;  /* 0x0000000d0b00720c */ /* 0x000fe20003fa4070 */
[----:B------:R-:W-:Y:S02]  /*4960*/  IMAD.MOV R5, RZ, RZ, -R5 ;  /* 0x000000ffff057224 */ /* 0x000fe400078e0a05 */
[----:B------:R-:W-:-:S04]  /*4970*/  IMAD.HI.U32 R14, R4, R10, RZ ;  /* 0x0000000a040e7227 */ /* 0x000fc800078e00ff */
[----:B------:R-:W-:Y:S01]  /*4980*/  @!P4 IMAD.MOV R20, RZ, RZ, -R20 ;  /* 0x000000ffff14c224 */ /* 0x000fe200078e0a14 */
[C---:B------:R-:W-:Y:S01]  /*4990*/  ISETP.GT.U32.AND P4, PT, R11.reuse, R16, PT ;  /* 0x000000100b00720c */ /* 0x040fe20003f84070 */
[----:B------:R-:W-:Y:S02]  /*49a0*/  IMAD R15, R11, R5, R15 ;  /* 0x000000050b0f7224 */ /* 0x000fe400078e020f */
[----:B------:R-:W-:Y:S01]  /*49b0*/  IMAD.HI.U32 R2, R4, R7, RZ ;  /* 0x0000000704027227 */ /* 0x000fe200078e00ff */
[----:B------:R-:W-:Y:S03]  /*49c0*/  STL [R1+0xa8], R20 ;  /* 0x0000a81401007387 */ /* 0x000fe60000100800 */
[----:B------:R-:W-:Y:S02]  /*49d0*/  IMAD.MOV R14, RZ, RZ, -R14 ;  /* 0x000000ffff0e7224 */ /* 0x000fe400078e0a0e */
[----:B------:R-:W-:Y:S01]  /*49e0*/  @!P2 IMAD.IADD R17, R17, 0x1, -R11 ;  /* 0x000000011111a824 */ /* 0x000fe200078e0a0b */
[----:B------:R-:W-:Y:S01]  /*49f0*/  ISETP.GT.U32.AND P2, PT, R11, R15, PT ;  /* 0x0000000f0b00720c */ /* 0x000fe20003f44070 */
[----:B------:R-:W-:-:S02]  /*4a00*/  IMAD.MOV R2, RZ, RZ, -R2 ;  /* 0x000000ffff027224 */ /* 0x000fc400078e0a02 */
[C---:B------:R-:W-:Y:S02]  /*4a10*/  IMAD R10, R11.reuse, R14, R10 ;  /* 0x0000000e0b0a7224 */ /* 0x040fe400078e020a */
[----:B------:R-:W-:Y:S02]  /*4a20*/  IMAD R7, R11, R2, R7 ;  /* 0x000000020b077224 */ /* 0x000fe400078e0207 */
[--C-:B------:R-:W-:Y:S01]  /*4a30*/  @!P5 IMAD.IADD R13, R13, 0x1, -R11.reuse ;  /* 0x000000010d0dd824 */ /* 0x100fe200078e0a0b */
[----:B------:R-:W-:Y:S01]  /*4a40*/  ISETP.GT.U32.AND P5, PT, R11, R10, PT ;  /* 0x0000000a0b00720c */ /* 0x000fe20003fa4070 */
[----:B------:R-:W-:Y:S02]  /*4a50*/  VIADD R12, R23, 0x2c ;  /* 0x0000002c170c7836 */ /* 0x000fe40000000000 */
[----:B------:R-:W-:Y:S01]  /*4a60*/  @!P4 IMAD.IADD R16, R16, 0x1, -R11 ;  /* 0x000000011010c824 */ /* 0x000fe200078e0a0b */
[----:B------:R-:W-:Y:S01]  /*4a70*/  ISETP.GT.U32.AND P4, PT, R11, R7, PT ;  /* 0x000000070b00720c */ /* 0x000fe20003f84070 */
[----:B------:R-:W-:Y:S01]  /*4a80*/  IMAD.MOV.U32 R19, RZ, RZ, R17 ;  /* 0x000000ffff137224 */ /* 0x000fe200078e0011 */
[----:B------:R-:W-:Y:S01]  /*4a90*/  IABS R5, R12 ;  /* 0x0000000c00057213 */ /* 0x000fe20000000000 */
[----:B------:R-:W-:-:S02]  /*4aa0*/  @!P2 IMAD.IADD R15, R15, 0x1, -R11 ;  /* 0x000000010f0fa824 */ /* 0x000fc400078e0a0b */
[----:B------:R-:W-:Y:S01]  /*4ab0*/  @!P6 IMAD.MOV R19, RZ, RZ, -R19 ;  /* 0x000000ffff13e224 */ /* 0x000fe200078e0a13 */
[----:B------:R-:W-:Y:S01]  /*4ac0*/  ISETP.GE.AND P6, PT, R8, RZ, PT ;  /* 0x000000ff0800720c */ /* 0x000fe20003fc6270 */
[C---:B------:R-:W-:Y:S01]  /*4ad0*/  IMAD.HI.U32 R14, R4.reuse, R6, RZ ;  /* 0x00000006040e7227 */ /* 0x040fe200078e00ff */
[----:B------:R-:W-:Y:S02]  /*4ae0*/  ISETP.GT.U32.AND P2, PT, R11, R15, PT ;  /* 0x0000000f0b00720c */ /* 0x000fe40003f44070 */
[----:B------:R-:W-:Y:S01]  /*4af0*/  STL [R1+0xa4], R19 ;  /* 0x0000a41301007387 */ /* 0x000fe20000100800 */
[----:B------:R-:W-:Y:S01]  /*4b00*/  IMAD.HI.U32 R8, R4, R5, RZ ;  /* 0x0000000504087227 */ /* 0x000fe200078e00ff */
[----:B------:R-:W-:-:S03]  /*4b10*/  IADD3 R14, PT, PT, -R14, RZ, RZ ;  /* 0x000000ff0e0e7210 */ /* 0x000fc60007ffe1ff */
[--C-:B------:R-:W-:Y:S02]  /*4b20*/  @!P5 IMAD.IADD R10, R10, 0x1, -R11.reuse ;  /* 0x000000010a0ad824 */ /* 0x100fe400078e0a0b */
[----:B------:R-:W-:Y:S02]  /*4b30*/  IMAD.MOV R8, RZ, RZ, -R8 ;  /* 0x000000ffff087224 */ /* 0x000fe400078e0a08 */
[----:B------:R-:W-:Y:S01]  /*4b40*/  @!P4 IMAD.IADD R7, R7, 0x1, -R11 ;  /* 0x000000010707c824 */ /* 0x000fe200078e0a0b */
[C---:B------:R-:W-:Y:S01]  /*4b50*/  ISETP.GT.U32.AND P4, PT, R11.reuse, R10, PT ;  /* 0x0000000a0b00720c */ /* 0x040fe20003f84070 */
[C---:B------:R-:W-:Y:S02]  /*4b60*/  IMAD R6, R11.reuse, R14, R6 ;  /* 0x0000000e0b067224 */ /* 0x040fe400078e0206 */
[C---:B------:R-:W-:Y:S02]  /*4b70*/  IMAD R5, R11.reuse, R8, R5 ;  /* 0x000000080b057224 */ /* 0x040fe400078e0205 */
[----:B------:R-:W-:Y:S01]  /*4b80*/  @!P3 IMAD.MOV R16, RZ, RZ, -R16 ;  /* 0x000000ffff10b224 */ /* 0x000fe200078e0a10 */
[----:B------:R-:W-:Y:S01]  /*4b90*/  ISETP.GT.U32.AND P5, PT, R11, R6, PT ;  /* 0x000000060b00720c */ /* 0x000fe20003fa4070 */
[----:B------:R-:W-:Y:S01]  /*4ba0*/  VIADD R2, R23, 0x2b ;  /* 0x0000002b17027836 */ /* 0x000fe20000000000 */
[----:B------:R-:W-:Y:S01]  /*4bb0*/  ISETP.GT.U32.AND P3, PT, R11, R5, PT ;  /* 0x000000050b00720c */ /* 0x000fe20003f64070 */
[----:B------:R-:W-:-:S02]  /*4bc0*/  IMAD.MOV.U32 R17, RZ, RZ, R13 ;  /* 0x000000ffff117224 */ /* 0x000fc400078e000d */
[----:B------:R-:W-:Y:S01]  /*4bd0*/  @!P2 IMAD.IADD R15, R15, 0x1, -R11 ;  /* 0x000000010f0fa824 */ /* 0x000fe200078e0a0b */
[----:B------:R-:W-:Y:S01]  /*4be0*/  ISETP.GE.AND P2, PT, R0, RZ, PT ;  /* 0x000000ff0000720c */ /* 0x000fe20003f46270 */
[----:B------:R-:W-:Y:S01]  /*4bf0*/  @!P0 IMAD.MOV R17, RZ, RZ, -R17 ;  /* 0x000000ffff118224 */ /* 0x000fe200078e0a11 */
[----:B------:R-:W-:Y:S01]  /*4c00*/  IABS R0, R2 ;  /* 0x0000000200007213 */ /* 0x000fe20000000000 */
[----:B------:R-:W-:Y:S01]  /*4c10*/  VIADD R8, R23, 0x2a ;  /* 0x0000002a17087836 */ /* 0x000fe20000000000 */
[----:B------:R-:W-:Y:S01]  /*4c20*/  ISETP.GT.U32.AND P0, PT, R11, R7, PT ;  /* 0x000000070b00720c */ /* 0x000fe20003f04070 */
[----:B------:R-:W-:Y:S01]  /*4c30*/  @!P1 IMAD.MOV R15, RZ, RZ, -R15 ;  /* 0x000000ffff0f9224 */ /* 0x000fe200078e0a0f */
[----:B------:R-:W-:Y:S01]  /*4c40*/  STL [R1+0xa0], R17 ;  /* 0x0000a01101007387 */ /* 0x000fe20000100800 */
[----:B------:R-:W-:Y:S01]  /*4c50*/  @!P4 IMAD.IADD R10, R10, 0x1, -R11 ;  /* 0x000000010a0ac824 */ /* 0x000fe200078e0a0b */
[----:B------:R-:W-:Y:S01]  /*4c60*/  IABS R14, R8 ;  /* 0x00000008000e7213 */ /* 0x000fe20000000000 */
[----:B------:R-:W-:Y:S01]  /*4c70*/  IMAD.HI.U32 R13, R4, R0, RZ ;  /* 0x00000000040d7227 */ /* 0x000fe200078e00ff */
[----:B------:R-:W-:Y:S01]  /*4c80*/  STL [R1+0x9c], R16 ;  /* 0x00009c1001007387 */ /* 0x000fe20000100800 */
[----:B------:R-:W-:-:S02]  /*4c90*/  ISETP.GE.AND P4, PT, R12, RZ, PT ;  /* 0x000000ff0c00720c */ /* 0x000fc40003f86270 */
[--C-:B------:R-:W-:Y:S01]  /*4ca0*/  @!P5 IMAD.IADD R6, R6, 0x1, -R11.reuse ;  /* 0x000000010606d824 */ /* 0x100fe200078e0a0b */
[----:B------:R0:W-:Y:S01]  /*4cb0*/  STL [R1+0x98], R15 ;  /* 0x0000980f01007387 */ /* 0x0001e20000100800 */
[----:B------:R-:W-:Y:S01]  /*4cc0*/  @!P3 IMAD.IADD R5, R5, 0x1, -R11 ;  /* 0x000000010505b824 */ /* 0x000fe200078e0a0b */
[----:B------:R-:W-:Y:S01]  /*4cd0*/  ISETP.GE.AND P5, PT, R9, RZ, PT ;  /* 0x000000ff0900720c */ /* 0x000fe20003fa6270 */
[----:B------:R-:W-:Y:S01]  /*4ce0*/  IMAD.MOV R13, RZ, RZ, -R13 ;  /* 0x000000ffff0d7224 */ /* 0x000fe200078e0a0d */
[----:B------:R-:W-:Y:S01]  /*4cf0*/  ISETP.GE.AND P3, PT, R2, RZ, PT ;  /* 0x000000ff0200720c */ /* 0x000fe20003f66270 */
[----:B------:R-:W-:Y:S01]  /*4d00*/  IMAD.MOV.U32 R9, RZ, RZ, R14 ;  /* 0x000000ffff097224 */ /* 0x000fe200078e000e */
[C---:B------:R-:W-:Y:S01]  /*4d10*/  ISETP.GT.U32.AND P1, PT, R11.reuse, R6, PT ;  /* 0x000000060b00720c */ /* 0x040fe20003f24070 */
[----:B------:R-:W-:Y:S02]  /*4d20*/  IMAD R0, R11, R13, R0 ;  /* 0x0000000d0b007224 */ /* 0x000fe400078e0200 */
[----:B------:R-:W-:Y:S01]  /*4d30*/  IMAD.HI.U32 R12, R4, R9, RZ ;  /* 0x00000009040c7227 */ /* 0x000fe200078e00ff */
[----:B0-----:R-:W-:-:S03]  /*4d40*/  MOV R15, R10 ;  /* 0x0000000a000f7202 */ /* 0x001fc60000000f00 */
[----:B------:R-:W-:Y:S01]  /*4d50*/  @!P0 IMAD.IADD R7, R7, 0x1, -R11 ;  /* 0x0000000107078824 */ /* 0x000fe200078e0a0b */
[C---:B------:R-:W-:Y:S01]  /*4d60*/  ISETP.GT.U32.AND P0, PT, R11.reuse, R0, PT ;  /* 0x000000000b00720c */ /* 0x040fe20003f04070 */
[----:B------:R-:W-:Y:S01]  /*4d70*/  @!P6 IMAD.MOV R15, RZ, RZ, -R15 ;  /* 0x000000ffff0fe224 */ /* 0x000fe200078e0a0f */
[C---:B------:R-:W-:Y:S01]  /*4d80*/  ISETP.GT.U32.AND P6, PT, R11.reuse, R5, PT ;  /* 0x000000050b00720c */ /* 0x040fe20003fc4070 */
[----:B------:R-:W-:Y:S02]  /*4d90*/  IMAD.MOV R12, RZ, RZ, -R12 ;  /* 0x000000ffff0c7224 */ /* 0x000fe400078e0a0c */
[----:B------:R-:W-:Y:S01]  /*4da0*/  IMAD.MOV.U32 R13, RZ, RZ, R7 ;  /* 0x000000ffff0d7224 */ /* 0x000fe200078e0007 */
[----:B------:R-:W-:Y:S01]  /*4db0*/  STL [R1+0x94], R15 ;  /* 0x0000940f01007387 */ /* 0x000fe20000100800 */
[----:B------:R-:W-:Y:S02]  /*4dc0*/  IMAD R2, R11, R12, R9 ;  /* 0x0000000c0b027224 */ /* 0x000fe400078e0209 */
[----:B------:R-:W-:Y:S01]  /*4dd0*/  @!P1 IMAD.IADD R6, R6, 0x1, -R11 ;  /* 0x0000000106069824 */ /* 0x000fe200078e0a0b */
[----:B------:R-:W-:Y:S01]  /*4de0*/  ISETP.GE.AND P1, PT, R8, RZ, PT ;  /* 0x000000ff0800720c */ /* 0x000fe20003f26270 */
[----:B------:R-:W-:-:S02]  /*4df0*/  VIADD R18, R23, 0x29 ;  /* 0x0000002917127836 */ /* 0x000fc40000000000 */
[--C-:B------:R-:W-:Y:S02]  /*4e00*/  @!P0 IMAD.IADD R0, R0, 0x1, -R11.reuse ;  /* 0x0000000100008824 */ /* 0x100fe400078e0a0b */
[----:B------:R-:W-:Y:S01]  /*4e10*/  @!P6 IMAD.IADD R5, R5, 0x1, -R11 ;  /* 0x000000010505e824 */ /* 0x000fe200078e0a0b */
[C---:B------:R-:W-:Y:S01]  /*4e20*/  ISETP.GT.U32.AND P6, PT, R11.reuse, R2, PT ;  /* 0x000000020b00720c */ /* 0x040fe20003fc4070 */
[----:B------:R-:W-:Y:S01]  /*4e30*/  @!P2 IMAD.MOV R13, RZ, RZ, -R13 ;  /* 0x000000ffff0da224 */ /* 0x000fe200078e0a0d */
[----:B------:R-:W-:Y:S01]  /*4e40*/  ISETP.GT.U32.AND P0, PT, R11, R0, PT ;  /* 0x000000000b00720c */ /* 0x000fe20003f04070 */
[----:B------:R-:W-:Y:S01]  /*4e50*/  IMAD.MOV.U32 R9, RZ, RZ, R5 ;  /* 0x000000ffff097224 */ /* 0x000fe200078e0005 */
[----:B------:R-:W-:Y:S01]  /*4e60*/  ISETP.GE.AND P2, PT, R18, RZ, PT ;  /* 0x000000ff1200720c */ /* 0x000fe20003f46270 */
[----:B------:R-:W-:Y:S01]  /*4e70*/  @!P5 IMAD.MOV R6, RZ, RZ, -R6 ;  /* 0x000000ffff06d224 */ /* 0x000fe200078e0a06 */
[----:B------:R-:W-:Y:S01]  /*4e80*/  IABS R18, R18 ;  /* 0x0000001200127213 */ /* 0x000fe20000000000 */
[----:B------:R-:W-:Y:S01]  /*4e90*/  @!P4 IMAD.MOV R9, RZ, RZ, -R9 ;  /* 0x000000ffff09c224 */ /* 0x000fe200078e0a09 */
[----:B------:R0:W-:Y:S01]  /*4ea0*/  STL [R1+0x90], R13 ;  /* 0x0000900d01007387 */ /* 0x0001e20000100800 */
[----:B------:R-:W-:-:S02]  /*4eb0*/  VIADD R8, R23, 0x27 ;  /* 0x0000002717087836 */ /* 0x000fc40000000000 */
[C---:B------:R-:W-:Y:S01]  /*4ec0*/  VIADD R10, R23.reuse, 0x28 ;  /* 0x00000028170a7836 */ /* 0x040fe20000000000 */
[----:B------:R-:W-:Y:S01]  /*4ed0*/  STL [R1+0x88], R6 ;  /* 0x0000880601007387 */ /* 0x000fe20000100800 */
[----:B------:R-:W-:Y:S01]  /*4ee0*/  @!P6 IMAD.IADD R2, R2, 0x1, -R11 ;  /* 0x000000010202e824 */ /* 0x000fe200078e0a0b */
[----:B------:R-:W-:Y:S01]  /*4ef0*/  ISETP.GE.AND P4, PT, R8, RZ, PT ;  /* 0x000000ff0800720c */ /* 0x000fe20003f86270 */
[C---:B------:R-:W-:Y:S01]  /*4f00*/  VIADD R7, R23.reuse, 0x26 ;  /* 0x0000002617077836 */ /* 0x040fe20000000000 */
[----:B------:R1:W-:Y:S01]  /*4f10*/  STL [R1+0x84], R9 ;  /* 0x0000840901007387 */ /* 0x0003e20000100800 */
[----:B------:R-:W-:Y:S01]  /*4f20*/  ISETP.GE.AND P5, PT, R10, RZ, PT ;  /* 0x000000ff0a00720c */ /* 0x000fe20003fa6270 */
[----:B------:R-:W-:Y:S01]  /*4f30*/  VIADD R17, R23, 0x25 ;  /* 0x0000002517117836 */ /* 0x000fe20000000000 */
[----:B------:R-:W-:Y:S01]  /*4f40*/  ISETP.GT.U32.AND P6, PT, R11, R2, PT ;  /* 0x000000020b00720c */ /* 0x000fe20003fc4070 */
[----:B0-----:R-:W-:Y:S01]  /*4f50*/  VIADD R13, R23, 0x24 ;  /* 0x00000024170d7836 */ /* 0x001fe20000000000 */
[----:B------:R-:W-:-:S02]  /*4f60*/  IABS R8, R8 ;  /* 0x0000000800087213 */ /* 0x000fc40000000000 */
[----:B------:R-:W-:Y:S02]  /*4f70*/  @!P0 IADD3 R0, PT, PT, R0, -R11, RZ ;  /* 0x8000000b00008210 */ /* 0x000fe40007ffe0ff */
[----:B------:R-:W-:Y:S01]  /*4f80*/  IABS R10, R10 ;  /* 0x0000000a000a7213 */ /* 0x000fe20000000000 */
[C---:B-1----:R-:W-:Y:S01]  /*4f90*/  IMAD.HI.U32 R9, R4.reuse, R18, RZ ;  /* 0x0000001204097227 */ /* 0x042fe200078e00ff */
[----:B------:R-:W-:Y:S02]  /*4fa0*/  ISETP.GE.AND P0, PT, R7, RZ, PT ;  /* 0x000000ff0700720c */ /* 0x000fe40003f06270 */
[----:B------:R-:W-:Y:S01]  /*4fb0*/  IABS R7, R7 ;  /* 0x0000000700077213 */ /* 0x000fe20000000000 */
[----:B------:R-:W-:Y:S01]  /*4fc0*/  IMAD.MOV R9, RZ, RZ, -R9 ;  /* 0x000000ffff097224 */ /* 0x000fe200078e0a09 */
[----:B------:R-:W-:Y:S01]  /*4fd0*/  IABS R16, R13 ;  /* 0x0000000d00107213 */ /* 0x000fe20000000000 */
[----:B------:R-:W-:-:S04]  /*4fe0*/  IMAD.HI.U32 R5, R4, R8, RZ ;  /* 0x0000000804057227 */ /* 0x000fc800078e00ff */
[----:B------:R-:W-:Y:S02]  /*4ff0*/  IMAD R18, R11, R9, R18 ;  /* 0x000000090b127224 */ /* 0x000fe400078e0212 */
[----:B------:R-:W-:Y:S02]  /*5000*/  IMAD.MOV.U32 R12, RZ, RZ, R0 ;  /* 0x000000ffff0c7224 */ /* 0x000fe400078e0000 */
[----:B------:R-:W-:-:S04]  /*5010*/  IMAD.HI.U32 R6, R4, R10, RZ ;  /* 0x0000000a04067227 */ /* 0x000fc800078e00ff */
[----:B------:R-:W-:Y:S02]  /*5020*/  IMAD.MOV R5, RZ, RZ, -R5 ;  /* 0x000000ffff057224 */ /* 0x000fe400078e0a05 */
[----:B------:R-:W-:Y:S01]  /*5030*/  @!P3 IMAD.MOV R12, RZ, RZ, -R12 ;  /* 0x000000ffff0cb224 */ /* 0x000fe200078e0a0c */
[C---:B------:R-:W-:Y:S01]  /*5040*/  ISETP.GT.U32.AND P3, PT, R11.reuse, R18, PT ;  /* 0x000000120b00720c */ /* 0x040fe20003f64070 */
[----:B------:R-:W-:Y:S02]  /*5050*/  @!P6 IMAD.IADD R2, R2, 0x1, -R11 ;  /* 0x000000010202e824 */ /* 0x000fe400078e0a0b */
[----:B------:R-:W-:Y:S01]  /*5060*/  IMAD.MOV R6, RZ, RZ, -R6 ;  /* 0x000000ffff067224 */ /* 0x000fe200078e0a06 */
[----:B------:R-:W-:Y:S01]  /*5070*/  STL [R1+0x80], R12 ;  /* 0x0000800c01007387 */ /* 0x000fe20000100800 */
[C---:B------:R-:W-:Y:S02]  /*5080*/  IMAD R8, R11.reuse, R5, R8 ;  /* 0x000000050b087224 */ /* 0x040fe400078e0208 */
[----:B------:R-:W-:Y:S01]  /*5090*/  IMAD.MOV.U32 R9, RZ, RZ, R2 ;  /* 0x000000ffff097224 */ /* 0x000fe200078e0002 */
[----:B------:R-:W-:Y:S01]  /*50a0*/  IABS R2, R17 ;  /* 0x0000001100027213 */ /* 0x000fe20000000000 */
[----:B------:R-:W-:-:S02]  /*50b0*/  IMAD R10, R11, R6, R10 ;  /* 0x000000060b0a7224 */ /* 0x000fc400078e020a */
[----:B------:R-:W-:Y:S01]  /*50c0*/  @!P1 IMAD.MOV R9, RZ, RZ, -R9 ;  /* 0x000000ffff099224 */ /* 0x000fe200078e0a09 */
[C---:B------:R-:W-:Y:S01]  /*50d0*/  ISETP.GT.U32.AND P1, PT, R11.reuse, R8, PT ;  /* 0x000000080b00720c */ /* 0x040fe20003f24070 */
[----:B------:R-:W-:Y:S01]  /*50e0*/  @!P3 IMAD.IADD R18, R18, 0x1, -R11 ;  /* 0x000000011212b824 */ /* 0x000fe200078e0a0b */
[C---:B------:R-:W-:Y:S01]  /*50f0*/  ISETP.GT.U32.AND P6, PT, R11.reuse, R10, PT ;  /* 0x0000000a0b00720c */ /* 0x040fe20003fc4070 */
[----:B------:R-:W-:Y:S01]  /*5100*/  IMAD.HI.U32 R0, R4, R7, RZ ;  /* 0x0000000704007227 */ /* 0x000fe200078e00ff */
[----:B------:R0:W-:Y:S02]  /*5110*/  STL [R1+0x7c], R9 ;  /* 0x00007c0901007387 */ /* 0x0001e40000100800 */
[----:B------:R-:W-:Y:S01]  /*5120*/  ISETP.GT.U32.AND P3, PT, R11, R18, PT ;  /* 0x000000120b00720c */ /* 0x000fe20003f64070 */
[----:B------:R-:W-:Y:S02]  /*5130*/  IMAD.MOV R0, RZ, RZ, -R0 ;  /* 0x000000ffff007224 */ /* 0x000fe400078e0a00 */
[----:B------:R-:W-:-:S02]  /*5140*/  VIADD R5, R23, 0x22 ;  /* 0x0000002217057836 */ /* 0x000fc40000000000 */
[C---:B------:R-:W-:Y:S02]  /*5150*/  IMAD R7, R11.reuse, R0, R7 ;  /* 0x000000000b077224 */ /* 0x040fe400078e0207 */
[----:B------:R-:W-:Y:S01]  /*5160*/  @!P1 IMAD.IADD R8, R8, 0x1, -R11 ;  /* 0x0000000108089824 */ /* 0x000fe200078e0a0b */
[----:B------:R-:W-:Y:S01]  /*5170*/  IABS R14, R5 ;  /* 0x00000005000e7213 */ /* 0x000fe20000000000 */
[----:B0-----:R-:W-:Y:S01]  /*5180*/  IMAD.HI.U32 R9, R4, R2, RZ ;  /* 0x0000000204097227 */ /* 0x001fe200078e00ff */
[----:B------:R-:W-:Y:S02]  /*5190*/  @!P6 IADD3 R10, PT, PT, R10, -R11, RZ ;  /* 0x8000000b0a0ae210 */ /* 0x000fe40007ffe0ff */
[C---:B------:R-:W-:Y:S01]  /*51a0*/  ISETP.GT.U32.AND P1, PT, R11.reuse, R8, PT ;  /* 0x000000080b00720c */ /* 0x040fe20003f24070 */
[----:B------:R-:W-:Y:S01]  /*51b0*/  IMAD.HI.U32 R0, R4, R16, RZ ;  /* 0x0000001004007227 */ /* 0x000fe200078e00ff */
[----:B------:R-:W-:-:S03]  /*51c0*/  ISETP.GT.U32.AND P6, PT, R11, R10, PT ;  /* 0x0000000a0b00720c */ /* 0x000fc60003fc4070 */
[----:B------:R-:W-:Y:S02]  /*51d0*/  IMAD.MOV R9, RZ, RZ, -R9 ;  /* 0x000000ffff097224 */ /* 0x000fe400078e0a09 */
[----:B------:R-:W-:Y:S02]  /*51e0*/  IMAD.MOV R0, RZ, RZ, -R0 ;  /* 0x000000ffff007224 */ /* 0x000fe400078e0a00 */
[--C-:B------:R-:W-:Y:S01]  /*51f0*/  @!P3 IMAD.IADD R18, R18, 0x1, -R11.reuse ;  /* 0x000000011212b824 */ /* 0x100fe200078e0a0b */
[C---:B------:R-:W-:Y:S01]  /*5200*/  ISETP.GT.U32.AND P3, PT, R11.reuse, R7, PT ;  /* 0x000000070b00720c */ /* 0x040fe20003f64070 */
[C---:B------:R-:W-:Y:S02]  /*5210*/  IMAD R2, R11.reuse, R9, R2 ;  /* 0x000000090b027224 */ /* 0x040fe400078e0202 */
[C---:B------:R-:W-:Y:S02]  /*5220*/  IMAD R16, R11.reuse, R0, R16 ;  /* 0x000000000b107224 */ /* 0x040fe400078e0210 */
[--C-:B------:R-:W-:Y:S01]  /*5230*/  @!P6 IMAD.IADD R10, R10, 0x1, -R11.reuse ;  /* 0x000000010a0ae824 */ /* 0x100fe200078e0a0b */
[C---:B------:R-:W-:Y:S01]  /*5240*/  ISETP.GT.U32.AND P6, PT, R11.reuse, R2, PT ;  /* 0x000000020b00720c */ /* 0x040fe20003fc4070 */
[----:B------:R-:W-:Y:S01]  /*5250*/  @!P1 IMAD.IADD R8, R8, 0x1, -R11 ;  /* 0x0000000108089824 */ /* 0x000fe200078e0a0b */
[----:B------:R-:W-:Y:S01]  /*5260*/  ISETP.GT.U32.AND P1, PT, R11, R16, PT ;  /* 0x000000100b00720c */ /* 0x000fe20003f24070 */
[----:B------:R-:W-:Y:S01]  /*5270*/  IMAD.MOV.U32 R19, RZ, RZ, R18 ;  /* 0x000000ffff137224 */ /* 0x000fe200078e0012 */
[----:B------:R-:W-:Y:S01]  /*5280*/  @!P5 IADD3 R10, PT, PT, -R10, RZ, RZ ;  /* 0x000000ff0a0ad210 */ /* 0x000fe20007ffe1ff */
[----:B------:R-:W-:-:S02]  /*5290*/  VIADD R6, R23, 0x23 ;  /* 0x0000002317067836 */ /* 0x000fc40000000000 */
[----:B------:R-:W-:Y:S02]  /*52a0*/  VIADD R0, R23, 0x21 ;  /* 0x0000002117007836 */ /* 0x000fe40000000000 */
[----:B------:R-:W-:Y:S01]  /*52b0*/  @!P3 IMAD.IADD R7, R7, 0x1, -R11 ;  /* 0x000000010707b824 */ /* 0x000fe200078e0a0b */
[----:B------:R-:W-:Y:S01]  /*52c0*/  IABS R12, R6 ;  /* 0x00000006000c7213 */ /* 0x000fe20000000000 */
[----:B------:R-:W-:Y:S01]  /*52d0*/  @!P2 IMAD.MOV R19, RZ, RZ, -R19 ;  /* 0x000000ffff13a224 */ /* 0x000fe200078e0a13 */
[----:B------:R-:W-:Y:S01]  /*52e0*/  ISETP.GE.AND P2, PT, R17, RZ, PT ;  /* 0x000000ff1100720c */ /* 0x000fe20003f46270 */
[----:B------:R-:W-:Y:S01]  /*52f0*/  IMAD.HI.U32 R9, R4, R14, RZ ;  /* 0x0000000e04097227 */ /* 0x000fe200078e00ff */
[----:B------:R-:W-:Y:S02]  /*5300*/  IABS R17, R0 ;  /* 0x0000000000117213 */ /* 0x000fe40000000000 */
[----:B------:R-:W-:Y:S01]  /*5310*/  ISETP.GT.U32.AND P3, PT, R11, R7, PT ;  /* 0x000000070b00720c */ /* 0x000fe20003f64070 */
[--C-:B------:R-:W-:Y:S01]  /*5320*/  @!P6 IMAD.IADD R2, R2, 0x1, -R11.reuse ;  /* 0x000000010202e824 */ /* 0x100fe200078e0a0b */
[----:B------:R-:W-:Y:S01]  /*5330*/  ISETP.GE.AND P6, PT, R13, RZ, PT ;  /* 0x000000ff0d00720c */ /* 0x000fe20003fc6270 */
[----:B------:R-:W-:Y:S01]  /*5340*/  @!P1 IMAD.IADD R16, R16, 0x1, -R11 ;  /* 0x0000000110109824 */ /* 0x000fe200078e0a0b */
[----:B------:R-:W-:Y:S01]  /*5350*/  STL [R1+0x78], R19 ;  /* 0x0000781301007387 */ /* 0x000fe20000100800 */
[----:B------:R-:W-:Y:S01]  /*5360*/  IMAD.MOV R9, RZ, RZ, -R9 ;  /* 0x000000ffff097224 */ /* 0x000fe200078e0a09 */
[C---:B------:R-:W-:Y:S01]  /*5370*/  ISETP.GT.U32.AND P1, PT, R11.reuse, R2, PT ;  /* 0x000000020b00720c */ /* 0x040fe20003f24070 */
[----:B------:R-:W-:Y:S01]  /*5380*/  IMAD.HI.U32 R15, R4, R12, RZ ;  /* 0x0000000c040f7227 */ /* 0x000fe200078e00ff */
[----:B------:R-:W-:Y:S01]  /*5390*/  ISETP.GT.U32.AND P5, PT, R11, R16, PT ;  /* 0x000000100b00720c */ /* 0x000fe20003fa4070 */
[----:B------:R0:W-:Y:S02]  /*53a0*/  STL [R1+0x74], R10 ;  /* 0x0000740a01007387 */ /* 0x0001e40000100800 */
[----:B------:R-:W-:-:S02]  /*53b0*/  IMAD.MOV.U32 R13, RZ, RZ, R17 ;  /* 0x000000ffff0d7224 */ /* 0x000fc400078e0011 */
[----:B------:R-:W-:Y:S02]  /*53c0*/  IMAD R14, R11, R9, R14 ;  /* 0x000000090b0e7224 */ /* 0x000fe400078e020e */
[----:B------:R-:W-:Y:S02]  /*53d0*/  IMAD.MOV R15, RZ, RZ, -R15 ;  /* 0x000000ffff0f7224 */ /* 0x000fe400078e0a0f */
[----:B------:R-:W-:-:S04]  /*53e0*/  IMAD.HI.U32 R9, R4, R13, RZ ;  /* 0x0000000d04097227 */ /* 0x000fc800078e00ff */
[----:B------:R-:W-:Y:S02]  /*53f0*/  IMAD R12, R11, R15, R12 ;  /* 0x0000000f0b0c7224 */ /* 0x000fe400078e020c */
[----:B------:R-:W-:Y:S02]  /*5400*/  @!P3 IMAD.IADD R7, R7, 0x1, -R11 ;  /* 0x000000010707b824 */ /* 0x000fe400078e0a0b */
[----:B------:R-:W-:Y:S01]  /*5410*/  IMAD.MOV R9, RZ, RZ, -R9 ;  /* 0x000000ffff097224 */ /* 0x000fe200078e0a09 */
[C---:B------:R-:W-:Y:S01]  /*5420*/  ISETP.GT.U32.AND P3, PT, R11.reuse, R12, PT ;  /* 0x0000000c0b00720c */ /* 0x040fe20003f64070 */
[----:B0-----:R-:W-:Y:S02]  /*5430*/  IMAD.MOV.U32 R10, RZ, RZ, R7 ;  /* 0x000000ffff0a7224 */ /* 0x001fe400078e0007 */
[C---:B------:R-:W-:Y:S02]  /*5440*/  IMAD R13, R11.reuse, R9, R13 ;  /* 0x000000090b0d7224 */ /* 0x040fe400078e020d */
[----:B------:R-:W-:Y:S01]  /*5450*/  @!P0 IMAD.MOV R10, RZ, RZ, -R10 ;  /* 0x000000ffff0a8224 */ /* 0x000fe200078e0a0a */
[C---:B------:R-:W-:Y:S01]  /*5460*/  ISETP.GT.U32.AND P0, PT, R11.reuse, R14, PT ;  /* 0x0000000e0b00720c */ /* 0x040fe20003f04070 */
[--C-:B------:R-:W-:Y:S01]  /*5470*/  @!P5 IMAD.IADD R16, R16, 0x1, -R11.reuse ;  /* 0x000000011010d824 */ /* 0x100fe200078e0a0b */
[----:B------:R-:W-:Y:S01]  /*5480*/  ISETP.GT.U32.AND P5, PT, R11, R13, PT ;  /* 0x0000000d0b00720c */ /* 0x000fe20003fa4070 */
[----:B------:R-:W-:Y:S01]  /*5490*/  @!P4 IMAD.MOV R8, RZ, RZ, -R8 ;  /* 0x000000ffff08c224 */ /* 0x000fe200078e0a08 */
[----:B------:R-:W-:Y:S01]  /*54a0*/  ISETP.GE.AND P4, PT, R6, RZ, PT ;  /* 0x000000ff0600720c */ /* 0x000fe20003f86270 */
[----:B------:R-:W-:Y:S01]  /*54b0*/  @!P1 IMAD.IADD R2, R2, 0x1, -R11 ;  /* 0x0000000102029824 */ /* 0x000fe200078e0a0b */
[----:B------:R-:W-:Y:S01]  /*54c0*/  ISETP.GE.AND P1, PT, R5, RZ, PT ;  /* 0x000000ff0500720c */ /* 0x000fe20003f26270 */
[C---:B------:R-:W-:Y:S01]  /*54d0*/  VIADD R9, R23.reuse, 0x20 ;  /* 0x0000002017097836 */ /* 0x040fe20000000000 */
[----:B------:R0:W-:Y:S01]  /*54e0*/  STL [R1+0x70], R8 ;  /* 0x0000700801007387 */ /* 0x0001e20000100800 */
[----:B------:R-:W-:-:S02]  /*54f0*/  VIADD R6, R23, 0x1f ;  /* 0x0000001f17067836 */ /* 0x000fc40000000000 */
[--C-:B------:R-:W-:Y:S01]  /*5500*/  @!P3 IMAD.IADD R12, R12, 0x1, -R11.reuse ;  /* 0x000000010c0cb824 */ /* 0x100fe200078e0a0b */
[----:B------:R1:W-:Y:S01]  /*5510*/  STL [R1+0x64], R10 ;  /* 0x0000640a01007387 */ /* 0x0003e20000100800 */
[----:B------:R-:W-:Y:S01]  /*5520*/  IABS R7, R9 ;  /* 0x0000000900077213 */ /* 0x000fe20000000000 */
[--C-:B------:R-:W-:Y:S01]  /*5530*/  @!P0 IMAD.IADD R14, R14, 0x1, -R11.reuse ;  /* 0x000000010e0e8824 */ /* 0x100fe200078e0a0b */
[----:B------:R-:W-:Y:S01]  /*5540*/  IABS R5, R6 ;  /* 0x0000000600057213 */ /* 0x000fe20000000000 */
[----:B------:R-:W-:Y:S01]  /*5550*/  @!P5 IMAD.IADD R13, R13, 0x1, -R11 ;  /* 0x000000010d0dd824 */ /* 0x000fe200078e0a0b */
[C---:B------:R-:W-:Y:S01]  /*5560*/  ISETP.GT.U32.AND P0, PT, R11.reuse, R12, PT ;  /* 0x0000000c0b00720c */ /* 0x040fe20003f04070 */
[----:B0-----:R-:W-:Y:S01]  /*5570*/  IMAD.HI.U32 R8, R4, R7, RZ ;  /* 0x0000000704087227 */ /* 0x001fe200078e00ff */
[----:B------:R-:W-:Y:S02]  /*5580*/  ISETP.GE.AND P3, PT, R0, RZ, PT ;  /* 0x000000ff0000720c */ /* 0x000fe40003f66270 */
[----:B------:R-:W-:Y:S01]  /*5590*/  ISETP.GT.U32.AND P5, PT, R11, R14, PT ;  /* 0x0000000e0b00720c */ /* 0x000fe20003fa4070 */
[----:B-1----:R-:W-:-:S02]  /*55a0*/  IMAD.MOV.U32 R10, RZ, RZ, R2 ;  /* 0x000000ffff0a7224 */ /* 0x002fc400078e0002 */
[----:B------:R-:W-:Y:S02]  /*55b0*/  IMAD.MOV R8, RZ, RZ, -R8 ;  /* 0x000000ffff087224 */ /* 0x000fe400078e0a08 */
[----:B------:R-:W-:Y:S01]  /*55c0*/  VIADD R0, R23, 0x1e ;  /* 0x0000001e17007836 */ /* 0x000fe20000000000 */
[----:B------:R-:W-:Y:S01]  /*55d0*/  @!P2 IADD3 R10, PT, PT, -R10, RZ, RZ ;  /* 0x000000ff0a0aa210 */ /* 0x000fe20007ffe1ff */
[C---:B------:R-:W-:Y:S01]  /*55e0*/  IMAD R7, R11.reuse, R8, R7 ;  /* 0x000000080b077224 */ /* 0x040fe200078e0207 */
[C---:B------:R-:W-:Y:S01]  /*55f0*/  ISETP.GT.U32.AND P2, PT, R11.reuse, R13, PT ;  /* 0x0000000d0b00720c */ /* 0x040fe20003f44070 */
[----:B------:R-:W-:Y:S01]  /*5600*/  @!P0 IMAD.IADD R12, R12, 0x1, -R11 ;  /* 0x000000010c0c8824 */ /* 0x000fe200078e0a0b */
[----:B------:R-:W-:Y:S01]  /*5610*/  IABS R8, R0 ;  /* 0x0000000000087213 */ /* 0x000fe20000000000 */
[----:B------:R0:W-:Y:S01]  /*5620*/  STL [R1+0x60], R10 ;  /* 0x0000600a01007387 */ /* 0x0001e20000100800 */
[----:B------:R-:W-:Y:S01]  /*5630*/  ISETP.GT.U32.AND P0, PT, R11, R7, PT ;  /* 0x000000070b00720c */ /* 0x000fe20003f04070 */
[----:B------:R-:W-:-:S02]  /*5640*/  VIADD R2, R23, 0x1d ;  /* 0x0000001d17027836 */ /* 0x000fc40000000000 */
[----:B------:R-:W-:Y:S01]  /*5650*/  @!P5 IMAD.IADD R14, R14, 0x1, -R11 ;  /* 0x000000010e0ed824 */ /* 0x000fe200078e0a0b */
[----:B------:R-:W-:Y:S01]  /*5660*/  ISETP.GE.AND P5, PT, R9, RZ, PT ;  /* 0x000000ff0900720c */ /* 0x000fe20003fa6270 */
[----:B------:R-:W-:Y:S01]  /*5670*/  VIADD R9, R23, 0x1c ;  /* 0x0000001c17097836 */ /* 0x000fe20000000000 */
[----:B------:R-:W-:Y:S01]  /*5680*/  IABS R19, R2 ;  /* 0x0000000200137213 */ /* 0x000fe20000000000 */
[----:B------:R-:W-:Y:S01]  /*5690*/  IMAD.MOV.U32 R17, RZ, RZ, R12 ;  /* 0x000000ffff117224 */ /* 0x000fe200078e000c */
[----:B------:R-:W-:Y:S01]  /*56a0*/  @!P1 IADD3 R14, PT, PT, -R14, RZ, RZ ;  /* 0x000000ff0e0e9210 */ /* 0x000fe20007ffe1ff */
[----:B0-----:R-:W-:-:S04]  /*56b0*/  IMAD.HI.U32 R10, R4, R5, RZ ;  /* 0x00000005040a7227 */ /* 0x001fc800078e00ff */
[----:B------:R-:W-:Y:S02]  /*56c0*/  IMAD.MOV R10, RZ, RZ, -R10 ;  /* 0x000000ffff0a7224 */ /* 0x000fe400078e0a0a */
[----:B------:R-:W-:Y:S02]  /*56d0*/  @!P2 IMAD.IADD R13, R13, 0x1, -R11 ;  /* 0x000000010d0da824 */ /* 0x000fe400078e0a0b */
[----:B------:R-:W-:Y:S02]  /*56e0*/  IMAD R5, R11, R10, R5 ;  /* 0x0000000a0b057224 */ /* 0x000fe400078e0205 */
[----:B------:R-:W-:-:S03]  /*56f0*/  IMAD.HI.U32 R10, R4, R8, RZ ;  /* 0x00000008040a7227 */ /* 0x000fc600078e00ff */
[----:B------:R-:W-:Y:S01]  /*5700*/  ISETP.GT.U32.AND P2, PT, R11, R5, PT ;  /* 0x000000050b00720c */ /* 0x000fe20003f44070 */
[----:B------:R-:W-:Y:S02]  /*5710*/  IMAD.MOV R10, RZ, RZ, -R10 ;  /* 0x000000ffff0a7224 */ /* 0x000fe400078e0a0a */
[----:B------:R-:W-:Y:S01]  /*5720*/  @!P0 IMAD.IADD R7, R7, 0x1, -R11 ;  /* 0x0000000107078824 */ /* 0x000fe200078e0a0b */
[----:B------:R-:W-:Y:S01]  /*5730*/  ISETP.GE.AND P0, PT, R6, RZ, PT ;  /* 0x000000ff0600720c */ /* 0x000fe20003f06270 */
[----:B------:R-:W-:-:S04]  /*5740*/  IMAD.HI.U32 R15, R4, R19, RZ ;  /* 0x00000013040f7227 */ /* 0x000fc800078e00ff */
[----:B------:R-:W-:Y:S01]  /*5750*/  IMAD R8, R11, R10, R8 ;  /* 0x0000000a0b087224 */ /* 0x000fe200078e0208 */
[----:B------:R-:W-:Y:S01]  /*5760*/  IABS R10, R9 ;  /* 0x00000009000a7213 */ /* 0x000fe20000000000 */
[----:B------:R-:W-:Y:S02]  /*5770*/  IMAD.MOV R15, RZ, RZ, -R15 ;  /* 0x000000ffff0f7224 */ /* 0x000fe400078e0a0f */
[----:B------:R-:W-:Y:S01]  /*5780*/  @!P2 IMAD.IADD R5, R5, 0x1, -R11 ;  /* 0x000000010505a824 */ /* 0x000fe200078e0a0b */
[----:B------:R-:W-:Y:S01]  /*5790*/  ISETP.GT.U32.AND P2, PT, R11, R7, PT ;  /* 0x000000070b00720c */ /* 0x000fe20003f44070 */
[----:B------:R-:W-:Y:S02]  /*57a0*/  VIADD R6, R23, 0x1b ;  /* 0x0000001b17067836 */ /* 0x000fe40000000000 */
[----:B------:R-:W-:Y:S01]  /*57b0*/  @!P6 IMAD.MOV R16, RZ, RZ, -R16 ;  /* 0x000000ffff10e224 */ /* 0x000fe200078e0a10 */
[C---:B------:R-:W-:Y:S01]  /*57c0*/  ISETP.GT.U32.AND P6, PT, R11.reuse, R5, PT ;  /* 0x000000050b00720c */ /* 0x040fe20003fc4070 */
[----:B------:R-:W-:Y:S01]  /*57d0*/  @!P4 IMAD.MOV R17, RZ, RZ, -R17 ;  /* 0x000000ffff11c224 */ /* 0x000fe200078e0a11 */
[C---:B------:R-:W-:Y:S01]  /*57e0*/  ISETP.GT.U32.AND P4, PT, R11.reuse, R8, PT ;  /* 0x000000080b00720c */ /* 0x040fe20003f84070 */
[C---:B------:R-:W-:Y:S01]  /*57f0*/  IMAD R19, R11.reuse, R15, R19 ;  /* 0x0000000f0b137224 */ /* 0x040fe200078e0213 */
[----:B------:R-:W-:Y:S01]  /*5800*/  IABS R15, R6 ;  /* 0x00000006000f7213 */ /* 0x000fe20000000000 */
[----:B------:R-:W-:Y:S01]  /*5810*/  IMAD.HI.U32 R12, R4, R10, RZ ;  /* 0x0000000a040c7227 */ /* 0x000fe200078e00ff */
[----:B------:R0:W-:Y:S02]  /*5820*/  STL [R1+0x5c], R16 ;  /* 0x00005c1001007387 */ /* 0x0001e40000100800 */
[----:B------:R-:W-:Y:S01]  /*5830*/  ISETP.GT.U32.AND P1, PT, R11, R19, PT ;  /* 0x000000130b00720c */ /* 0x000fe20003f24070 */
[--C-:B------:R-:W-:Y:S01]  /*5840*/  @!P2 IMAD.IADD R7, R7, 0x1, -R11.reuse ;  /* 0x000000010707a824 */ /* 0x100fe200078e0a0b */
[----:B------:R1:W-:Y:S01]  /*5850*/  STL [R1+0x58], R17 ;  /* 0x0000581101007387 */ /* 0x0003e20000100800 */
[----:B------:R-:W-:Y:S01]  /*5860*/  IMAD.MOV R12, RZ, RZ, -R12 ;  /* 0x000000ffff0c7224 */ /* 0x000fe200078e0a0c */
[----:B------:R-:W-:Y:S01]  /*5870*/  ISETP.GE.AND P2, PT, R2, RZ, PT ;  /* 0x000000ff0200720c */ /* 0x000fe20003f46270 */
[--C-:B------:R-:W-:Y:S01]  /*5880*/  @!P6 IMAD.IADD R5, R5, 0x1, -R11.reuse ;  /* 0x000000010505e824 */ /* 0x100fe200078e0a0b */
[----:B------:R3:W-:Y:S01]  /*5890*/  STL [R1+0x54], R14 ;  /* 0x0000540e01007387 */ /* 0x0007e20000100800 */
[----:B------:R-:W-:Y:S01]  /*58a0*/  @!P4 IMAD.IADD R8, R8, 0x1, -R11 ;  /* 0x000000010808c824 */ /* 0x000fe200078e0a0b */
[----:B------:R-:W-:Y:S01]  /*58b0*/  ISETP.GE.AND P6, PT, R9, RZ, PT ;  /* 0x000000ff0900720c */ /* 0x000fe20003fc6270 */
[----:B0-----:R-:W-:-:S02]  /*58c0*/  IMAD.MOV.U32 R16, RZ, RZ, R13 ;  /* 0x000000ffff107224 */ /* 0x001fc400078e000d */
[----:B------:R-:W-:Y:S01]  /*58d0*/  IMAD.HI.U32 R13, R4, R15, RZ ;  /* 0x0000000f040d7227 */ /* 0x000fe200078e00ff */
[----:B------:R-:W-:-:S03]  /*58e0*/  ISETP.GT.U32.AND P4, PT, R11, R8, PT ;  /* 0x000000080b00720c */ /* 0x000fc60003f84070 */
[----:B------:R-:W-:Y:S02]  /*58f0*/  IMAD.MOV R13, RZ, RZ, -R13 ;  /* 0x000000ffff0d7224 */ /* 0x000fe400078e0a0d */
[C---:B------:R-:W-:Y:S02]  /*5900*/  IMAD R10, R11.reuse, R12, R10 ;  /* 0x0000000c0b0a7224 */ /* 0x040fe400078e020a */
[----:B-1----:R-:W-:Y:S02]  /*5910*/  IMAD.MOV.U32 R17, RZ, RZ, R7 ;  /* 0x000000ffff117224 */ /* 0x002fe400078e0007 */
[C---:B------:R-:W-:Y:S02]  /*5920*/  IMAD R15, R11.reuse, R13, R15 ;  /* 0x0000000d0b0f7224 */ /* 0x040fe400078e020f */
[----:B---3--:R-:W-:Y:S02]  /*5930*/  IMAD.MOV.U32 R14, RZ, RZ, R5 ;  /* 0x000000ffff0e7224 */ /* 0x008fe400078e0005 */
[----:B------:R-:W-:Y:S01]  /*5940*/  @!P5 IMAD.MOV R17, RZ, RZ, -R17 ;  /* 0x000000ffff11d224 */ /* 0x000fe200078e0a11 */
[----:B------:R-:W-:Y:S01]  /*5950*/  ISETP.GT.U32.AND P5, PT, R11, R10, PT ;  /* 0x0000000a0b00720c */ /* 0x000fe20003fa4070 */
[----:B------:R-:W-:-:S02]  /*5960*/  @!P1 IMAD.IADD R19, R19, 0x1, -R11 ;  /* 0x0000000113139824 */ /* 0x000fc400078e0a0b */
[----:B------:R-:W-:Y:S01]  /*5970*/  @!P0 IMAD.MOV R14, RZ, RZ, -R14 ;  /* 0x000000ffff0e8224 */ /* 0x000fe200078e0a0e */
[----:B------:R-:W-:Y:S01]  /*5980*/  ISETP.GT.U32.AND P0, PT, R11, R15, PT ;  /* 0x0000000f0b00720c */ /* 0x000fe20003f04070 */
[----:B------:R-:W-:Y:S01]  /*5990*/  @!P3 IMAD.MOV R16, RZ, RZ, -R16 ;  /* 0x000000ffff10b224 */ /* 0x000fe200078e0a10 */
[----:B------:R-:W-:Y:S01]  /*59a0*/  ISETP.GE.AND P3, PT, R0, RZ, PT ;  /* 0x000000ff0000720c */ /* 0x000fe20003f66270 */
[----:B------:R-:W-:Y:S01]  /*59b0*/  VIADD R0, R23, 0x1a ;  /* 0x0000001a17007836 */ /* 0x000fe20000000000 */
[----:B------:R-:W-:Y:S01]  /*59c0*/  ISETP.GT.U32.AND P1, PT, R11, R19, PT ;  /* 0x000000130b00720c */ /* 0x000fe20003f24070 */
[----:B------:R-:W-:Y:S01]  /*59d0*/  VIADD R2, R23, 0x19 ;  /* 0x0000001917027836 */ /* 0x000fe20000000000 */
[----:B------:R0:W-:Y:S01]  /*59e0*/  STL [R1+0x50], R16 ;  /* 0x0000501001007387 */ /* 0x0001e20000100800 */
[--C-:B------:R-:W-:Y:S01]  /*59f0*/  @!P4 IMAD.IADD R8, R8, 0x1, -R11.reuse ;  /* 0x000000010808c824 */ /* 0x100fe200078e0a0b */
[----:B------:R-:W-:Y:S01]  /*5a00*/  ISETP.GE.AND P4, PT, R6, RZ, PT ;  /* 0x000000ff0600720c */ /* 0x000fe20003f86270 */
[--C-:B------:R-:W-:Y:S01]  /*5a10*/  @!P5 IMAD.IADD R10, R10, 0x1, -R11.reuse ;  /* 0x000000010a0ad824 */ /* 0x100fe200078e0a0b */
[----:B------:R-:W-:Y:S01]  /*5a20*/  IABS R5, R2 ;  /* 0x0000000200057213 */ /* 0x000fe20000000000 */
[----:B------:R-:W-:Y:S01]  /*5a30*/  IMAD.MOV.U32 R9, RZ, RZ, R8 ;  /* 0x000000ffff097224 */ /* 0x000fe200078e0008 */
[----:B------:R-:W-:Y:S01]  /*5a40*/  STL [R1+0x4c], R17 ;  /* 0x00004c1101007387 */ /* 0x000fe20000100800 */
[----:B------:R-:W-:Y:S01]  /*5a50*/  @!P0 IMAD.IADD R15, R15, 0x1, -R11 ;  /* 0x000000010f0f8824 */ /* 0x000fe200078e0a0b */
[----:B------:R-:W-:Y:S01]  /*5a60*/  ISETP.GT.U32.AND P5, PT, R11, R10, PT ;  /* 0x0000000a0b00720c */ /* 0x000fe20003fa4070 */
[----:B------:R-:W-:Y:S01]  /*5a70*/  @!P3 IMAD.MOV R9, RZ, RZ, -R9 ;  /* 0x000000ffff09b224 */ /* 0x000fe200078e0a09 */
[----:B0-----:R-:W-:Y:S01]  /*5a80*/  IABS R16, R0 ;  /* 0x0000000000107213 */ /* 0x001fe20000000000 */
[----:B------:R-:W-:Y:S01]  /*5a90*/  VIADD R6, R23, 0x18 ;  /* 0x0000001817067836 */ /* 0x000fe20000000000 */
[----:B------:R-:W-:Y:S01]  /*5aa0*/  @!P1 IADD3 R19, PT, PT, R19, -R11, RZ ;  /* 0x8000000b13139210 */ /* 0x000fe20007ffe0ff */
[----:B------:R0:W-:Y:S01]  /*5ab0*/  STL [R1+0x48], R14 ;  /* 0x0000480e01007387 */ /* 0x0001e20000100800 */
[----:B------:R-:W-:Y:S01]  /*5ac0*/  ISETP.GE.AND P1, PT, R0, RZ, PT ;  /* 0x000000ff0000720c */ /* 0x000fe20003f26270 */
[----:B------:R-:W-:Y:S01]  /*5ad0*/  IMAD.HI.U32 R7, R4, R16, RZ ;  /* 0x0000001004077227 */ /* 0x000fe200078e00ff */
[----:B------:R-:W-:Y:S01]  /*5ae0*/  ISETP.GT.U32.AND P3, PT, R11, R15, PT ;  /* 0x0000000f0b00720c */ /* 0x000fe20003f64070 */
[----:B------:R-:W-:Y:S01]  /*5af0*/  STL [R1+0x44], R9 ;  /* 0x0000440901007387 */ /* 0x000fe20000100800 */
[----:B------:R-:W-:Y:S01]  /*5b00*/  ISETP.GE.AND P0, PT, R2, RZ, PT ;  /* 0x000000ff0200720c */ /* 0x000fe20003f06270 */
[----:B------:R-:W-:-:S04]  /*5b10*/  IMAD.HI.U32 R0, R4, R5, RZ ;  /* 0x0000000504007227 */ /* 0x000fc800078e00ff */
[----:B------:R-:W-:Y:S01]  /*5b20*/  IMAD.MOV R7, RZ, RZ, -R7 ;  /* 0x000000ffff077224 */ /* 0x000fe200078e0a07 */
[----:B0-----:R-:W-:Y:S01]  /*5b30*/  IABS R14, R6 ;  /* 0x00000006000e7213 */ /* 0x001fe20000000000 */
[----:B------:R-:W-:Y:S02]  /*5b40*/  IMAD.MOV R0, RZ, RZ, -R0 ;  /* 0x000000ffff007224 */ /* 0x000fe400078e0a00 */
[C---:B------:R-:W-:Y:S02]  /*5b50*/  IMAD R16, R11.reuse, R7, R16 ;  /* 0x000000070b107224 */ /* 0x040fe400078e0210 */
[C---:B------:R-:W-:Y:S02]  /*5b60*/  IMAD R5, R11.reuse, R0, R5 ;  /* 0x000000000b057224 */ /* 0x040fe400078e0205 */
[--C-:B------:R-:W-:Y:S01]  /*5b70*/  @!P5 IMAD.IADD R10, R10, 0x1, -R11.reuse ;  /* 0x000000010a0ad824 */ /* 0x100fe200078e0a0b */
[----:B------:R-:W-:Y:S01]  /*5b80*/  ISETP.GT.U32.AND P5, PT, R11, R16, PT ;  /* 0x000000100b00720c */ /* 0x000fe20003fa4070 */
[----:B------:R-:W-:Y:S01]  /*5b90*/  @!P3 IMAD.IADD R15, R15, 0x1, -R11 ;  /* 0x000000010f0fb824 */ /* 0x000fe200078e0a0b */
[----:B------:R-:W-:Y:S01]  /*5ba0*/  ISETP.GT.U32.AND P3, PT, R11, R5, PT ;  /* 0x000000050b00720c */ /* 0x000fe20003f64070 */
[----:B------:R-:W-:-:S02]  /*5bb0*/  VIADD R7, R23, 0x17 ;  /* 0x0000001717077836 */ /* 0x000fc40000000000 */
[----:B------:R-:W-:-:S03]  /*5bc0*/  IMAD.HI.U32 R2, R4, R14, RZ ;  /* 0x0000000e04027227 */ /* 0x000fc600078e00ff */
[----:B------:R-:W-:Y:S01]  /*5bd0*/  IABS R13, R7 ;  /* 0x00000007000d7213 */ /* 0x000fe20000000000 */
[----:B------:R-:W-:Y:S02]  /*5be0*/  IMAD.MOV R2, RZ, RZ, -R2 ;  /* 0x000000ffff027224 */ /* 0x000fe400078e0a02 */
[----:B------:R-:W-:Y:S01]  /*5bf0*/  @!P2 IMAD.MOV R19, RZ, RZ, -R19 ;  /* 0x000000ffff13a224 */ /* 0x000fe200078e0a13 */
[----:B------:R-:W-:Y:S01]  /*5c00*/  ISETP.GE.AND P2, PT, R6, RZ, PT ;  /* 0x000000ff0600720c */ /* 0x000fe20003f46270 */
[--C-:B------:R-:W-:Y:S02]  /*5c10*/  @!P5 IMAD.IADD R16, R16, 0x1, -R11.reuse ;  /* 0x000000011010d824 */ /* 0x100fe400078e0a0b */
[----:B------:R-:W-:Y:S01]  /*5c20*/  VIADD R8, R23, 0x16 ;  /* 0x0000001617087836 */ /* 0x000fe20000000000 */
[----:B------:R0:W-:Y:S01]  /*5c30*/  STL [R1+0x40], R19 ;  /* 0x0000401301007387 */ /* 0x0001e20000100800 */
[----:B------:R-:W-:Y:S02]  /*5c40*/  IMAD R14, R11, R2, R14 ;  /* 0x000000020b0e7224 */ /* 0x000fe400078e020e */
[----:B------:R-:W-:Y:S01]  /*5c50*/  @!P3 IMAD.IADD R5, R5, 0x1, -R11 ;  /* 0x000000010505b824 */ /* 0x000fe200078e0a0b */
[----:B------:R-:W-:Y:S01]  /*5c60*/  ISETP.GT.U32.AND P3, PT, R11, R16, PT ;  /* 0x000000100b00720c */ /* 0x000fe20003f64070 */
[----:B------:R-:W-:Y:S01]  /*5c70*/  IMAD.HI.U32 R18, R4, R13, RZ ;  /* 0x0000000d04127227 */ /* 0x000fe200078e00ff */
[----:B------:R-:W-:-:S02]  /*5c80*/  IABS R12, R8 ;  /* 0x00000008000c7213 */ /* 0x000fc40000000000 */
[----:B------:R-:W-:Y:S01]  /*5c90*/  ISETP.GT.U32.AND P5, PT, R11, R14, PT ;  /* 0x0000000e0b00720c */ /* 0x000fe20003fa4070 */
[----:B------:R-:W-:Y:S02]  /*5ca0*/  VIADD R0, R23, 0x15 ;  /* 0x0000001517007836 */ /* 0x000fe40000000000 */
[----:B0-----:R-:W-:Y:S02]  /*5cb0*/  IMAD.MOV.U32 R19, RZ, RZ, R10 ;  /* 0x000000ffff137224 */ /* 0x001fe400078e000a */
[----:B------:R-:W-:Y:S01]  /*5cc0*/  IMAD.MOV R18, RZ, RZ, -R18 ;  /* 0x000000ffff127224 */ /* 0x000fe200078e0a12 */
[----:B------:R-:W-:Y:S01]  /*5cd0*/  IABS R9, R0 ;  /* 0x0000000000097213 */ /* 0x000fe20000000000 */
[----:B------:R-:W-:Y:S01]  /*5ce0*/  @!P6 IMAD.MOV R19, RZ, RZ, -R19 ;  /* 0x000000ffff13e224 */ /* 0x000fe200078e0a13 */
[----:B------:R-:W-:Y:S01]  /*5cf0*/  ISETP.GT.U32.AND P6, PT, R11, R5, PT ;  /* 0x000000050b00720c */ /* 0x000fe20003fc4070 */
[----:B------:R-:W-:-:S03]  /*5d00*/  IMAD.HI.U32 R17, R4, R12, RZ ;  /* 0x0000000c04117227 */ /* 0x000fc600078e00ff */
[----:B------:R-:W-:Y:S01]  /*5d10*/  STL [R1+0x3c], R19 ;  /* 0x00003c1301007387 */ /* 0x000fe20000100800 */
[----:B------:R-:W-:Y:S01]  /*5d20*/  IMAD R13, R11, R18, R13 ;  /* 0x000000120b0d7224 */ /* 0x000fe200078e020d */
[----:B------:R-:W-:Y:S01]  /*5d30*/  IADD3 R17, PT, PT, -R17, RZ, RZ ;  /* 0x000000ff11117210 */ /* 0x000fe20007ffe1ff */
[----:B------:R-:W-:Y:S02]  /*5d40*/  @!P3 IMAD.IADD R16, R16, 0x1, -R11 ;  /* 0x000000011010b824 */ /* 0x000fe400078e0a0b */
[----:B------:R-:W-:Y:S01]  /*5d50*/  IMAD.HI.U32 R10, R4, R9, RZ ;  /* 0x00000009040a7227 */ /* 0x000fe200078e00ff */
[----:B------:R-:W-:-:S03]  /*5d60*/  ISETP.GT.U32.AND P3, PT, R11, R13, PT ;  /* 0x0000000d0b00720c */ /* 0x000fc60003f64070 */
[--C-:B------:R-:W-:Y:S02]  /*5d70*/  @!P5 IMAD.IADD R14, R14, 0x1, -R11.reuse ;  /* 0x000000010e0ed824 */ /* 0x100fe400078e0a0b */
[----:B------:R-:W-:Y:S02]  /*5d80*/  VIADD R2, R23, 0x14 ;  /* 0x0000001417027836 */ /* 0x000fe40000000000 */
[C---:B------:R-:W-:Y:S01]  /*5d90*/  IMAD R12, R11.reuse, R17, R12 ;  /* 0x000000110b0c7224 */ /* 0x040fe200078e020c */
[----:B------:R-:W-:Y:S01]  /*5da0*/  ISETP.GT.U32.AND P5, PT, R11, R14, PT ;  /* 0x0000000e0b00720c */ /* 0x000fe20003fa4070 */
[----:B------:R-:W-:Y:S01]  /*5db0*/  IMAD.MOV R10, RZ, RZ, -R10 ;  /* 0x000000ffff0a7224 */ /* 0x000fe200078e0a0a */
[----:B------:R-:W-:Y:S01]  /*5dc0*/  IABS R6, R2 ;  /* 0x0000000200067213 */ /* 0x000fe20000000000 */
[----:B------:R-:W-:Y:S02]  /*5dd0*/  IMAD.MOV.U32 R17, RZ, RZ, R16 ;  /* 0x000000ffff117224 */ /* 0x000fe400078e0010 */
[----:B------:R-:W-:Y:S01]  /*5de0*/  @!P6 IMAD.IADD R5, R5, 0x1, -R11 ;  /* 0x000000010505e824 */ /* 0x000fe200078e0a0b */
[----:B------:R-:W-:Y:S01]  /*5df0*/  ISETP.GE.AND P6, PT, R8, RZ, PT ;  /* 0x000000ff0800720c */ /* 0x000fe20003fc6270 */
[----:B------:R-:W-:-:S02]  /*5e00*/  IMAD R8, R11, R10, R9 ;  /* 0x0000000a0b087224 */ /* 0x000fc400078e0209 */
[----:B------:R-:W-:Y:S01]  /*5e10*/  @!P1 IMAD.MOV R17, RZ, RZ, -R17 ;  /* 0x000000ffff119224 */ /* 0x000fe200078e0a11 */
[----:B------:R-:W-:Y:S01]  /*5e20*/  ISETP.GT.U32.AND P1, PT, R11, R12, PT ;  /* 0x0000000c0b00720c */ /* 0x000fe20003f24070 */
[----:B------:R-:W-:Y:S01]  /*5e30*/  @!P3 IMAD.IADD R13, R13, 0x1, -R11 ;  /* 0x000000010d0db824 */ /* 0x000fe200078e0a0b */
[----:B------:R-:W-:Y:S01]  /*5e40*/  ISETP.GT.U32.AND P3, PT, R11, R8, PT ;  /* 0x000000080b00720c */ /* 0x000fe20003f64070 */
[----:B------:R-:W-:Y:S02]  /*5e50*/  IMAD.MOV.U32 R18, RZ, RZ, R15 ;  /* 0x000000ffff127224 */ /* 0x000fe400078e000f */
[----:B------:R-:W-:-:S04]  /*5e60*/  IMAD.HI.U32 R15, R4, R6, RZ ;  /* 0x00000006040f7227 */ /* 0x000fc800078e00ff */
[----:B------:R-:W-:Y:S02]  /*5e70*/  IMAD.MOV R15, RZ, RZ, -R15 ;  /* 0x000000ffff0f7224 */ /* 0x000fe400078e0a0f */
[--C-:B------:R-:W-:Y:S01]  /*5e80*/  @!P5 IMAD.IADD R14, R14, 0x1, -R11.reuse ;  /* 0x000000010e0ed824 */ /* 0x100fe200078e0a0b */
[----:B------:R-:W-:Y:S01]  /*5e90*/  ISETP.GE.AND P5, PT, R0, RZ, PT ;  /* 0x000000ff0000720c */ /* 0x000fe20003fa6270 */
[----:B------:R-:W-:Y:S01]  /*5ea0*/  IMAD R0, R11, R15, R6 ;  /* 0x0000000f0b007224 */ /* 0x000fe200078e0206 */
[----:B------:R-:W-:Y:S01]  /*5eb0*/  IADD3 R15, PT, PT, R23, 0x13, RZ ;  /* 0x00000013170f7810 */ /* 0x000fe20007ffe0ff */
[--C-:B------:R-:W-:Y:S01]  /*5ec0*/  @!P1 IMAD.IADD R12, R12, 0x1, -R11.reuse ;  /* 0x000000010c0c9824 */ /* 0x100fe200078e0a0b */
[----:B------:R-:W-:Y:S01]  /*5ed0*/  ISETP.GT.U32.AND P1, PT, R11, R13, PT ;  /* 0x0000000d0b00720c */ /* 0x000fe20003f24070 */
[----:B------:R-:W-:Y:S01]  /*5ee0*/  @!P3 IMAD.IADD R8, R8, 0x1, -R11 ;  /* 0x000000010808b824 */ /* 0x000fe200078e0a0b */
[----:B------:R-:W-:Y:S01]  /*5ef0*/  IABS R28, R15 ;  /* 0x0000000f001c7213 */ /* 0x000fe20000000000 */
[----:B------:R-:W-:Y:S01]  /*5f00*/  @!P4 IMAD.MOV R18, RZ, RZ, -R18 ;  /* 0x000000ffff12c224 */ /* 0x000fe200078e0a12 */
[----:B------:R-:W-:Y:S01]  /*5f10*/  ISETP.GE.AND P4, PT, R7, RZ, PT ;  /* 0x000000ff0700720c */ /* 0x000fe20003f86270 */
[----:B------:R-:W-:Y:S01]  /*5f20*/  IMAD.MOV.U32 R7, RZ, RZ, R5 ;  /* 0x000000ffff077224 */ /* 0x000fe200078e0005 */
[----:B------:R-:W-:Y:S01]  /*5f30*/  ISETP.GT.U32.AND P3, PT, R11, R8, PT ;  /* 0x000000080b00720c */ /* 0x000fe20003f64070 */
[----:B------:R-:W-:Y:S01]  /*5f40*/  IMAD.HI.U32 R5, R4, R28, RZ ;  /* 0x0000001c04057227 */ /* 0x000fe200078e00ff */
[----:B------:R-:W-:Y:S03]  /*5f50*/  STL [R1+0x34], R18 ;  /* 0x0000341201007387 */ /* 0x000fe60000100800 */
[----:B------:R-:W-:Y:S01]  /*5f60*/  IMAD.MOV R5, RZ, RZ, -R5 ;  /* 0x000000ffff057224 */ /* 0x000fe200078e0a05 */
[----:B------:R-:W-:Y:S01]  /*5f70*/  STL [R1+0x30], R17 ;  /* 0x0000301101007387 */ /* 0x000fe20000100800 */
[----:B------:R-:W-:-:S02]  /*5f80*/  VIADD R6, R23, 0x11 ;  /* 0x0000001117067836 */ /* 0x000fc40000000000 */
[----:B------:R-:W-:Y:S01]  /*5f90*/  @!P1 IMAD.IADD R13, R13, 0x1, -R11 ;  /* 0x000000010d0d9824 */ /* 0x000fe200078e0a0b */
[----:B------:R-:W-:Y:S01]  /*5fa0*/  ISETP.GT.U32.AND P1, PT, R11, R0, PT ;  /* 0x000000000b00720c */ /* 0x000fe20003f24070 */
[----:B------:R-:W-:Y:S01]  /*5fb0*/  VIADD R9, R23, 0x12 ;  /* 0x0000001217097836 */ /* 0x000fe20000000000 */
[----:B------:R-:W-:Y:S01]  /*5fc0*/  IABS R26, R6 ;  /* 0x00000006001a7213 */ /* 0x000fe20000000000 */
[C---:B------:R-:W-:Y:S02]  /*5fd0*/  IMAD R28, R11.reuse, R5, R28 ;  /* 0x000000050b1c7224 */ /* 0x040fe400078e021c */
[----:B------:R-:W-:Y:S01]  /*5fe0*/  @!P0 IMAD.MOV R7, RZ, RZ, -R7 ;  /* 0x000000ffff078224 */ /* 0x000fe200078e0a07 */
[C---:B------:R-:W-:Y:S01]  /*5ff0*/  ISETP.GT.U32.AND P0, PT, R11.reuse, R12, PT ;  /* 0x0000000c0b00720c */ /* 0x040fe20003f04070 */
[----:B------:R-:W-:Y:S01]  /*6000*/  @!P3 IMAD.IADD R8, R8, 0x1, -R11 ;  /* 0x000000010808b824 */ /* 0x000fe200078e0a0b */
[----:B------:R-:W-:Y:S01]  /*6010*/  IABS R27, R9 ;  /* 0x00000009001b7213 */ /* 0x000fe20000000000 */
[C---:B------:R-:W-:Y:S01]  /*6020*/  IMAD.HI.U32 R5, R4.reuse, R26, RZ ;  /* 0x0000001a04057227 */ /* 0x040fe200078e00ff */
[----:B------:R-:W-:Y:S01]  /*6030*/  ISETP.GT.U32.AND P3, PT, R11, R28, PT ;  /* 0x0000001c0b00720c */ /* 0x000fe20003f64070 */
[----:B------:R0:W-:Y:S02]  /*6040*/  STL [R1+0x2c], R7 ;  /* 0x00002c0701007387 */ /* 0x0001e40000100800 */
[----:B------:R-:W-:-:S04]  /*6050*/  IMAD.HI.U32 R16, R4, R27, RZ ;  /* 0x0000001b04107227 */ /* 0x000fc800078e00ff */
[----:B------:R-:W-:Y:S02]  /*6060*/  IMAD.MOV R5, RZ, RZ, -R5 ;  /* 0x000000ffff057224 */ /* 0x000fe400078e0a05 */
[--C-:B------:R-:W-:Y:S01]  /*6070*/  @!P1 IMAD.IADD R0, R0, 0x1, -R11.reuse ;  /* 0x0000000100009824 */ /* 0x100fe200078e0a0b */
[----:B------:R-:W-:Y:S01]  /*6080*/  ISETP.GE.AND P1, PT, R15, RZ, PT ;  /* 0x000000ff0f00720c */ /* 0x000fe20003f26270 */
[----:B0-----:R-:W-:Y:S02]  /*6090*/  VIADD R7, R23, 0x10 ;  /* 0x0000001017077836 */ /* 0x001fe40000000000 */
[----:B------:R-:W-:Y:S02]  /*60a0*/  IMAD.MOV R16, RZ, RZ, -R16 ;  /* 0x000000ffff107224 */ /* 0x000fe400078e0a10 */
[----:B------:R-:W-:Y:S01]  /*60b0*/  @!P0 IMAD.IADD R12, R12, 0x1, -R11 ;  /* 0x000000010c0c8824 */ /* 0x000fe200078e0a0b */
[----:B------:R-:W-:Y:S01]  /*60c0*/  IABS R10, R7 ;  /* 0x00000007000a7213 */ /* 0x000fe20000000000 */
[C---:B------:R-:W-:Y:S01]  /*60d0*/  IMAD R26, R11.reuse, R5, R26 ;  /* 0x000000050b1a7224 */ /* 0x040fe200078e021a */
[----:B------:R-:W-:Y:S01]  /*60e0*/  ISETP.GE.AND P0, PT, R2, RZ, PT ;  /* 0x000000ff0200720c */ /* 0x000fe20003f06270 */
[----:B------:R-:W-:Y:S01]  /*60f0*/  @!P2 IMAD.MOV R14, RZ, RZ, -R14 ;  /* 0x000000ffff0ea224 */ /* 0x000fe200078e0a0e */
[C---:B------:R-:W-:Y:S01]  /*6100*/  ISETP.GT.U32.AND P2, PT, R11.reuse, R0, PT ;  /* 0x000000000b00720c */ /* 0x040fe20003f44070 */
[----:B------:R-:W-:Y:S01]  /*6110*/  IMAD R27, R11, R16, R27 ;  /* 0x000000100b1b7224 */ /* 0x000fe200078e021b */
[----:B------:R-:W-:Y:S01]  /*6120*/  IADD3 R5, PT, PT, R23, 0xf, RZ ;  /* 0x0000000f17057810 */ /* 0x000fe20007ffe0ff */
[----:B------:R-:W-:Y:S01]  /*6130*/  IMAD.MOV.U32 R17, RZ, RZ, R13 ;  /* 0x000000ffff117224 */ /* 0x000fe200078e000d */
[----:B------:R-:W-:Y:S01]  /*6140*/  STL [R1+0x28], R14 ;  /* 0x0000280e01007387 */ /* 0x000fe20000100800 */
[----:B------:R-:W-:Y:S01]  /*6150*/  @!P3 IMAD.IADD R28, R28, 0x1, -R11 ;  /* 0x000000011c1cb824 */ /* 0x000fe200078e0a0b */
[----:B------:R-:W-:Y:S01]  /*6160*/  IABS R24, R5 ;  /* 0x0000000500187213 */ /* 0x000fe20000000000 */
[----:B------:R-:W-:-:S03]  /*6170*/  IMAD.HI.U32 R2, R4, R10, RZ ;  /* 0x0000000a04027227 */ /* 0x000fc600078e00ff */
[C---:B------:R-:W-:Y:S01]  /*6180*/  ISETP.GT.U32.AND P3, PT, R11.reuse, R28, PT ;  /* 0x0000001c0b00720c */ /* 0x040fe20003f64070 */
[----:B------:R-:W-:Y:S01]  /*6190*/  @!P6 IMAD.MOV R12, RZ, RZ, -R12 ;  /* 0x000000ffff0ce224 */ /* 0x000fe200078e0a0c */
[C---:B------:R-:W-:Y:S01]  /*61a0*/  ISETP.GT.U32.AND P6, PT, R11.reuse, R26, PT ;  /* 0x0000001a0b00720c */ /* 0x040fe20003fc4070 */
[----:B------:R-:W-:Y:S01]  /*61b0*/  @!P4 IMAD.MOV R17, RZ, RZ, -R17 ;  /* 0x000000ffff11c224 */ /* 0x000fe200078e0a11 */
[C---:B------:R-:W-:Y:S01]  /*61c0*/  ISETP.GT.U32.AND P4, PT, R11.reuse, R27, PT ;  /* 0x0000001b0b00720c */ /* 0x040fe20003f84070 */
[----:B------:R-:W-:Y:S02]  /*61d0*/  IMAD.MOV R2, RZ, RZ, -R2 ;  /* 0x000000ffff027224 */ /* 0x000fe400078e0a02 */
[--C-:B------:R-:W-:Y:S01]  /*61e0*/  @!P2 IMAD.IADD R0, R0, 0x1, -R11.reuse ;  /* 0x000000010000a824 */ /* 0x100fe200078e0a0b */
[----:B------:R-:W-:Y:S01]  /*61f0*/  STL [R1+0x24], R17 ;  /* 0x0000241101007387 */ /* 0x000fe20000100800 */
[----:B------:R-:W-:Y:S02]  /*6200*/  IMAD R10, R11, R2, R10 ;  /* 0x000000020b0a7224 */ /* 0x000fe400078e020a */
[----:B------:R-:W-:Y:S01]  /*6210*/  VIADD R2, R23, 0xe ;  /* 0x0000000e17027836 */ /* 0x000fe20000000000 */
[----:B------:R0:W-:Y:S01]  /*6220*/  STL [R1+0x20], R12 ;  /* 0x0000200c01007387 */ /* 0x0001e20000100800 */
[----:B------:R-:W-:Y:S01]  /*6230*/  IMAD.MOV.U32 R13, RZ, RZ, R8 ;  /* 0x000000ffff0d7224 */ /* 0x000fe200078e0008 */
[----:B------:R-:W-:Y:S01]  /*6240*/  ISETP.GT.U32.AND P2, PT, R11, R10, PT ;  /* 0x0000000a0b00720c */ /* 0x000fe20003f44070 */
[----:B------:R-:W-:Y:S01]  /*6250*/  @!P6 IMAD.IADD R26, R26, 0x1, -R11 ;  /* 0x000000011a1ae824 */ /* 0x000fe200078e0a0b */
[----:B------:R-:W-:Y:S01]  /*6260*/  IABS R16, R2 ;  /* 0x0000000200107213 */ /* 0x000fe20000000000 */
[----:B------:R-:W-:-:S04]  /*6270*/  IMAD.HI.U32 R8, R4, R24, RZ ;  /* 0x0000001804087227 */ /* 0x000fc800078e00ff */
[--C-:B------:R-:W-:Y:S01]  /*6280*/  @!P4 IMAD.IADD R27, R27, 0x1, -R11.reuse ;  /* 0x000000011b1bc824 */ /* 0x100fe200078e0a0b */
[----:B------:R-:W-:Y:S01]  /*6290*/  ISETP.GE.AND P4, PT, R7, RZ, PT ;  /* 0x000000ff0700720c */ /* 0x000fe20003f86270 */
[----:B0-----:R-:W-:Y:S02]  /*62a0*/  IMAD.MOV.U32 R12, RZ, RZ, R0 ;  /* 0x000000ffff0c7224 */ /* 0x001fe400078e0000 */
[----:B------:R-:W-:Y:S01]  /*62b0*/  @!P3 IMAD.IADD R28, R28, 0x1, -R11 ;  /* 0x000000011c1cb824 */ /* 0x000fe200078e0a0b */
[----:B------:R-:W-:Y:S01]  /*62c0*/  ISETP.GE.AND P3, PT, R6, RZ, PT ;  /* 0x000000ff0600720c */ /* 0x000fe20003f66270 */
[----:B------:R-:W-:Y:S01]  /*62d0*/  @!P0 IMAD.MOV R12, RZ, RZ, -R12 ;  /* 0x000000ffff0c8224 */ /* 0x000fe200078e0a0c */
[----:B------:R-:W-:Y:S01]  /*62e0*/  ISETP.GT.U32.AND P0, PT, R11, R26, PT ;  /* 0x0000001a0b00720c */ /* 0x000fe20003f04070 */
[----:B------:R-:W-:Y:S01]  /*62f0*/  VIADD R7, R23, 0xd ;  /* 0x0000000d17077836 */ /* 0x000fe20000000000 */
[----:B------:R-:W-:Y:S01]  /*6300*/  @!P2 IADD3 R10, PT, PT, R10, -R11, RZ ;  /* 0x8000000b0a0aa210 */ /* 0x000fe20007ffe0ff */
[----:B------:R-:W-:Y:S01]  /*6310*/  IMAD.MOV R8, RZ, RZ, -R8 ;  /* 0x000000ffff087224 */ /* 0x000fe200078e0a08 */
[----:B------:R-:W-:Y:S01]  /*6320*/  ISETP.GT.U32.AND P6, PT, R11, R27, PT ;  /* 0x0000001b0b00720c */ /* 0x000fe20003fc4070 */
[----:B------:R-:W-:Y:S01]  /*6330*/  IMAD.HI.U32 R6, R4, R16, RZ ;  /* 0x0000001004067227 */ /* 0x000fe200078e00ff */
[----:B------:R-:W-:-:S02]  /*6340*/  IABS R19, R7 ;  /* 0x0000000700137213 */ /* 0x000fc40000000000 */
[C---:B------:R-:W-:Y:S01]  /*6350*/  ISETP.GT.U32.AND P2, PT, R11.reuse, R10, PT ;  /* 0x0000000a0b00720c */ /* 0x040fe20003f44070 */
[C---:B------:R-:W-:Y:S02]  /*6360*/  IMAD R24, R11.reuse, R8, R24 ;  /* 0x000000080b187224 */ /* 0x040fe400078e0218 */
[----:B------:R-:W-:Y:S02]  /*6370*/  IMAD.MOV R6, RZ, RZ, -R6 ;  /* 0x000000ffff067224 */ /* 0x000fe400078e0a06 */
[----:B------:R-:W-:Y:S01]  /*6380*/  @!P1 IMAD.MOV R28, RZ, RZ, -R28 ;  /* 0x000000ffff1c9224 */ /* 0x000fe200078e0a1c */
[C---:B------:R-:W-:Y:S01]  /*6390*/  ISETP.GT.U32.AND P1, PT, R11.reuse, R24, PT ;  /* 0x000000180b00720c */ /* 0x040fe20003f24070 */
[----:B------:R-:W-:Y:S02]  /*63a0*/  IMAD R16, R11, R6, R16 ;  /* 0x000000060b107224 */ /* 0x000fe400078e0210 */
[----:B------:R-:W-:-:S04]  /*63b0*/  IMAD.HI.U32 R6, R4, R19, RZ ;  /* 0x0000001304067227 */ /* 0x000fc800078e00ff */
[----:B------:R-:W-:Y:S01]  /*63c0*/  @!P5 IMAD.MOV R13, RZ, RZ, -R13 ;  /* 0x000000ffff0dd224 */ /* 0x000fe200078e0a0d */
[----:B------:R-:W-:Y:S01]  /*63d0*/  ISETP.GE.AND P5, PT, R9, RZ, PT ;  /* 0x000000ff0900720c */ /* 0x000fe20003fa6270 */
[----:B------:R-:W-:Y:S01]  /*63e0*/  @!P0 IMAD.IADD R26, R26, 0x1, -R11 ;  /* 0x000000011a1a8824 */ /* 0x000fe200078e0a0b */
[----:B------:R-:W-:Y:S01]  /*63f0*/  ISETP.GT.U32.AND P0, PT, R11, R16, PT ;  /* 0x000000100b00720c */ /* 0x000fe20003f04070 */
[----:B------:R-:W-:Y:S01]  /*6400*/  IMAD.MOV R6, RZ, RZ, -R6 ;  /* 0x000000ffff067224 */ /* 0x000fe200078e0a06 */
[----:B------:R-:W-:Y:S01]  /*6410*/  STL [R1+0x1c], R13 ;  /* 0x00001c0d01007387 */ /* 0x000fe20000100800 */
[----:B------:R-:W-:Y:S02]  /*6420*/  VIADD R0, R23, 0xc ;  /* 0x0000000c17007836 */ /* 0x000fe40000000000 */
[----:B------:R-:W-:Y:S01]  /*6430*/  IMAD R19, R11, R6, R19 ;  /* 0x000000060b137224 */ /* 0x000fe200078e0213 */
[----:B------:R-:W-:Y:S01]  /*6440*/  STL [R1+0x18], R12 ;  /* 0x0000180c01007387 */ /* 0x000fe20000100800 */
[----:B------:R-:W-:-:S02]  /*6450*/  @!P3 IMAD.MOV R26, RZ, RZ, -R26 ;  /* 0x000000ffff1ab224 */ /* 0x000fc400078e0a1a */
[--C-:B------:R-:W-:Y:S01]  /*6460*/  @!P6 IMAD.IADD R27, R27, 0x1, -R11.reuse ;  /* 0x000000011b1be824 */ /* 0x100fe200078e0a0b */
[----:B------:R0:W-:Y:S01]  /*6470*/  STL [R1+0xd48], R28 ;  /* 0x000d481c01007387 */ /* 0x0001e20000100800 */
[--C-:B------:R-:W-:Y:S01]  /*6480*/  @!P1 IMAD.IADD R24, R24, 0x1, -R11.reuse ;  /* 0x0000000118189824 */ /* 0x100fe200078e0a0b */
[----:B------:R-:W-:Y:S01]  /*6490*/  ISETP.GT.U32.AND P3, PT, R11, R19, PT ;  /* 0x000000130b00720c */ /* 0x000fe20003f64070 */
[----:B------:R-:W-:Y:S01]  /*64a0*/  @!P2 IMAD.IADD R10, R10, 0x1, -R11 ;  /* 0x000000010a0aa824 */ /* 0x000fe200078e0a0b */
[----:B------:R-:W-:Y:S01]  /*64b0*/  ISETP.GE.AND P2, PT, R2, RZ, PT ;  /* 0x000000ff0200720c */ /* 0x000fe20003f46270 */
[----:B------:R-:W-:Y:S01]  /*64c0*/  @!P5 IMAD.MOV R27, RZ, RZ, -R27 ;  /* 0x000000ffff1bd224 */ /* 0x000fe200078e0a1b */
[----:B------:R-:W-:Y:S01]  /*64d0*/  ISETP.GE.AND P6, PT, R5, RZ, PT ;  /* 0x000000ff0500720c */ /* 0x000fe20003fc6270 */
[----:B------:R-:W-:Y:S01]  /*64e0*/  @!P0 IMAD.IADD R16, R16, 0x1, -R11 ;  /* 0x0000000110108824 */ /* 0x000fe200078e0a0b */
[C---:B------:R-:W-:Y:S01]  /*64f0*/  ISETP.GT.U32.AND P5, PT, R11.reuse, R24, PT ;  /* 0x000000180b00720c */ /* 0x040fe20003fa4070 */
[----:B0-----:R-:W-:Y:S01]  /*6500*/  IMAD.MOV.U32 R28, RZ, RZ, R23 ;  /* 0x000000ffff1c7224 */ /* 0x001fe200078e0017 */
[----:B------:R-:W-:Y:S01]  /*6510*/  IABS R23, R0 ;  /* 0x0000000000177213 */ /* 0x000fe20000000000 */
[----:B------:R-:W-:Y:S01]  /*6520*/  STL [R1+0xd4c], R27 ;  /* 0x000d4c1b01007387 */ /* 0x000fe20000100800 */
[----:B------:R-:W-:Y:S01]  /*6530*/  ISETP.GT.U32.AND P0, PT, R11, R16, PT ;  /* 0x000000100b00720c */ /* 0x000fe20003f04070 */
[----:B------:R-:W-:Y:S01]  /*6540*/  VIADD R2, R28, 0xb ;  /* 0x0000000b1c027836 */ /* 0x000fe20000000000 */
[----:B------:R-:W-:Y:S01]  /*6550*/  ISETP.GE.AND P1, PT, R7, RZ, PT ;  /* 0x000000ff0700720c */ /* 0x000fe20003f26270 */
[----:B------:R-:W-:Y:S01]  /*6560*/  IMAD.HI.U32 R5, R4, R23, RZ ;  /* 0x0000001704057227 */ /* 0x000fe200078e00ff */
[----:B------:R-:W-:Y:S01]  /*6570*/  @!P4 IADD3 R10, PT, PT, -R10, RZ, RZ ;  /* 0x000000ff0a0ac210 */ /* 0x000fe20007ffe1ff */
[----:B------:R-:W-:Y:S01]  /*6580*/  STL [R1+0xd50], R26 ;  /* 0x000d501a01007387 */ /* 0x000fe20000100800 */
[----:B------:R-:W-:Y:S01]  /*6590*/  IABS R18, R2 ;  /* 0x0000000200127213 */ /* 0x000fe20000000000 */
[----:B------:R-:W-:Y:S01]  /*65a0*/  IMAD.MOV R5, RZ, RZ, -R5 ;  /* 0x000000ffff057224 */ /* 0x000fe200078e0a05 */
[----:B------:R-:W-:Y:S01]  /*65b0*/  ISETP.GE.AND P4, PT, R0, RZ, PT ;  /* 0x000000ff0000720c */ /* 0x000fe20003f86270 */
[----:B------:R-:W-:Y:S01]  /*65c0*/  @!P3 IMAD.IADD R19, R19, 0x1, -R11 ;  /* 0x000000011313b824 */ /* 0x000fe200078e0a0b */
[----:B------:R0:W-:Y:S01]  /*65d0*/  STL [R1+0xd54], R10 ;  /* 0x000d540a01007387 */ /* 0x0001e20000100800 */
[----:B------:R-:W-:-:S02]  /*65e0*/  IMAD R23, R11, R5, R23 ;  /* 0x000000050b177224 */ /* 0x000fc400078e0217 */
[----:B------:R-:W-:Y:S01]  /*65f0*/  IMAD.HI.U32 R5, R4, R18, RZ ;  /* 0x0000001204057227 */ /* 0x000fe200078e00ff */
[----:B------:R-:W-:-:S03]  /*6600*/  ISETP.GT.U32.AND P3, PT, R11, R19, PT ;  /* 0x000000130b00720c */ /* 0x000fc60003f64070 */
[----:B------:R-:W-:Y:S01]  /*6610*/  @!P5 IMAD.IADD R24, R24, 0x1, -R11 ;  /* 0x000000011818d824 */ /* 0x000fe200078e0a0b */
[----:B------:R-:W-:Y:S01]  /*6620*/  ISETP.GT.U32.AND P5, PT, R11, R23, PT ;  /* 0x000000170b00720c */ /* 0x000fe20003fa4070 */
[----:B------:R-:W-:Y:S01]  /*6630*/  VIADD R22, R28, 0xa ;  /* 0x0000000a1c167836 */ /* 0x000fe20000000000 */
[----:B0-----:R-:W-:Y:S01]  /*6640*/  LOP3.LUT R10, R29, 0xf0, RZ, 0xfc, !PT ;  /* 0x000000f01d0a7812 */ /* 0x001fe200078efcff */
[----:B------:R-:W-:Y:S02]  /*6650*/  IMAD.MOV R5, RZ, RZ, -R5 ;  /* 0x000000ffff057224 */ /* 0x000fe400078e0a05 */
[----:B------:R-:W-:Y:S01]  /*6660*/  @!P6 IMAD.MOV R24, RZ, RZ, -R24 ;  /* 0x000000ffff18e224 */ /* 0x000fe200078e0a18 */
[----:B------:R-:W-:Y:S01]  /*6670*/  ISETP.GE.AND P6, PT, R22, RZ, PT ;  /* 0x000000ff1600720c */ /* 0x000fe20003fc6270 */
[----:B------:R-:W-:Y:S01]  /*6680*/  @!P0 IMAD.IADD R16, R16, 0x1, -R11 ;  /* 0x0000000110108824 */ /* 0x000fe200078e0a0b */
[----:B------:R-:W-:Y:S01]  /*6690*/  IABS R22, R22 ;  /* 0x0000001600167213 */ /* 0x000fe20000000000 */
[C---:B------:R-:W-:Y:S01]  /*66a0*/  IMAD R18, R11.reuse, R5, R18 ;  /* 0x000000050b127224 */ /* 0x040fe200078e0212 */
[----:B------:R-:W-:Y:S01]  /*66b0*/  ISETP.GE.AND P0, PT, R2, RZ, PT ;  /* 0x000000ff0200720c */ /* 0x000fe20003f06270 */
[----:B------:R-:W-:Y:S01]  /*66c0*/  VIADD R7, R28, 0x9 ;  /* 0x000000091c077836 */ /* 0x000fe20000000000 */
[----:B------:R-:W-:Y:S01]  /*66d0*/  STL [R1+0xd58], R24 ;  /* 0x000d581801007387 */ /* 0x000fe20000100800 */
[----:B------:R-:W-:Y:S01]  /*66e0*/  @!P2 IMAD.MOV R16, RZ, RZ, -R16 ;  /* 0x000000ffff10a224 */ /* 0x000fe200078e0a10 */
[----:B------:R-:W-:Y:S01]  /*66f0*/  ISETP.GT.U32.AND P2, PT, R11, R18, PT ;  /* 0x000000120b00720c */ /* 0x000fe20003f44070 */
[----:B------:R-:W-:Y:S01]  /*6700*/  IMAD.HI.U32 R8, R4, R22, RZ ;  /* 0x0000001604087227 */ /* 0x000fe200078e00ff */
[----:B------:R-:W-:-:S02]  /*6710*/  IABS R0, R7 ;  /* 0x0000000700007213 */ /* 0x000fc40000000000 */
[----:B------:R0:W-:Y:S01]  /*6720*/  STL [R1+0xd5c], R16 ;  /* 0x000d5c1001007387 */ /* 0x0001e20000100800 */
[--C-:B------:R-:W-:Y:S01]  /*6730*/  @!P3 IMAD.IADD R19, R19, 0x1, -R11.reuse ;  /* 0x000000011313b824 */ /* 0x100fe200078e0a0b */
[----:B------:R-:W-:Y:S01]  /*6740*/  ISETP.GE.AND P3, PT, R7, RZ, PT ;  /* 0x000000ff0700720c */ /* 0x000fe20003f66270 */
[----:B------:R-:W-:Y:S02]  /*6750*/  IMAD.MOV R7, RZ, RZ, -R8 ;  /* 0x000000ffff077224 */ /* 0x000fe400078e0a08 */
[----:B------:R-:W-:Y:S02]  /*6760*/  VIADD R6, R28, 0x8 ;  /* 0x000000081c067836 */ /* 0x000fe40000000000 */
[----:B------:R-:W-:Y:S02]  /*6770*/  IMAD R22, R11, R7, R22 ;  /* 0x000000070b167224 */ /* 0x000fe400078e0216 */
[--C-:B------:R-:W-:Y:S01]  /*6780*/  @!P2 IMAD.IADD R18, R18, 0x1, -R11.reuse ;  /* 0x000000011212a824 */ /* 0x100fe200078e0a0b */
[----:B------:R-:W-:Y:S01]  /*6790*/  IABS R12, R6 ;  /* 0x00000006000c7213 */ /* 0x000fe20000000000 */
[----:B------:R-:W-:Y:S01]  /*67a0*/  @!P5 IMAD.IADD R23, R23, 0x1, -R11 ;  /* 0x000000011717d824 */ /* 0x000fe200078e0a0b */
[----:B------:R-:W-:Y:S01]  /*67b0*/  ISETP.GT.U32.AND P2, PT, R11, R22, PT ;  /* 0x000000160b00720c */ /* 0x000fe20003f44070 */
[----:B------:R-:W-:-:S03]  /*67c0*/  IMAD.HI.U32 R5, R4, R0, RZ ;  /* 0x0000000004057227 */ /* 0x000fc600078e00ff */
[----:B------:R-:W-:Y:S01]  /*67d0*/  ISETP.GT.U32.AND P5, PT, R11, R23, PT ;  /* 0x000000170b00720c */ /* 0x000fe20003fa4070 */
[----:B------:R-:W-:-:S04]  /*67e0*/  IMAD.HI.U32 R2, R4, R12, RZ ;  /* 0x0000000c04027227 */ /* 0x000fc800078e00ff */
[----:B------:R-:W-:Y:S02]  /*67f0*/  IMAD.MOV R2, RZ, RZ, -R2 ;  /* 0x000000ffff027224 */ /* 0x000fe400078e0a02 */
[----:B------:R-:W-:Y:S02]  /*6800*/  IMAD.MOV R5, RZ, RZ, -R5 ;  /* 0x000000ffff057224 */ /* 0x000fe400078e0a05 */
[--C-:B------:R-:W-:Y:S01]  /*6810*/  @!P2 IMAD.IADD R22, R22, 0x1, -R11.reuse ;  /* 0x000000011616a824 */ /* 0x100fe200078e0a0b */
[C---:B------:R-:W-:Y:S01]  /*6820*/  ISETP.GT.U32.AND P2, PT, R11.reuse, R18, PT ;  /* 0x000000120b00720c */ /* 0x040fe20003f44070 */
[----:B------:R-:W-:Y:S02]  /*6830*/  IMAD R12, R11, R2, R12 ;  /* 0x000000020b0c7224 */ /* 0x000fe400078e020c */
[----:B------:R-:W-:Y:S01]  /*6840*/  @!P5 IMAD.IADD R23, R23, 0x1, -R11 ;  /* 0x000000011717d824 */ /* 0x000fe200078e0a0b */
[----:B------:R-:W-:Y:S01]  /*6850*/  ISETP.GE.AND P5, PT, R6, RZ, PT ;  /* 0x000000ff0600720c */ /* 0x000fe20003fa6270 */
[C---:B------:R-:W-:Y:S01]  /*6860*/  VIADD R2, R28.reuse, 0x5 ;  /* 0x000000051c027836 */ /* 0x040fe20000000000 */
[----:B------:R-:W-:Y:S01]  /*6870*/  IADD3 R6, PT, PT, R28, 0x7, RZ ;  /* 0x000000071c067810 */ /* 0x000fe20007ffe0ff */
[----:B------:R-:W-:-:S02]  /*6880*/  IMAD R0, R11, R5, R0 ;  /* 0x000000050b007224 */ /* 0x000fc400078e0200 */
[----:B------:R-:W-:Y:S01]  /*6890*/  VIADD R5, R28, 0x6 ;  /* 0x000000061c057836 */ /* 0x000fe20000000000 */
[----:B------:R-:W-:Y:S01]  /*68a0*/  IABS R20, R6 ;  /* 0x0000000600147213 */ /* 0x000fe20000000000 */
[----:B------:R-:W-:Y:S01]  /*68b0*/  @!P1 IMAD.MOV R19, RZ, RZ, -R19 ;  /* 0x000000ffff139224 */ /* 0x000fe200078e0a13 */
[----:B------:R-:W-:Y:S01]  /*68c0*/  IABS R17, R2 ;  /* 0x0000000200117213 */ /* 0x000fe20000000000 */
[----:B------:R-:W-:Y:S01]  /*68d0*/  @!P2 IMAD.IADD R18, R18, 0x1, -R11 ;  /* 0x000000011212a824 */ /* 0x000fe200078e0a0b */
[----:B------:R-:W-:Y:S01]  /*68e0*/  IABS R14, R5 ;  /* 0x00000005000e7213 */ /* 0x000fe20000000000 */
[C---:B------:R-:W-:Y:S01]  /*68f0*/  IMAD.HI.U32 R9, R4.reuse, R20, RZ ;  /* 0x0000001404097227 */ /* 0x040fe200078e00ff */
[C---:B------:R-:W-:Y:S01]  /*6900*/  ISETP.GT.U32.AND P1, PT, R11.reuse, R22, PT ;  /* 0x000000160b00720c */ /* 0x040fe20003f24070 */
[----:B------:R-:W-:Y:S01]  /*6910*/  STL [R1+0xd60], R19 ;  /* 0x000d601301007387 */ /* 0x000fe20000100800 */
[----:B------:R-:W-:Y:S01]  /*6920*/  ISETP.GT.U32.AND P2, PT, R11, R12, PT ;  /* 0x0000000c0b00720c */ /* 0x000fe20003f44070 */
[----:B------:R-:W-:-:S04]  /*6930*/  IMAD.HI.U32 R7, R4, R17, RZ ;  /* 0x0000001104077227 */ /* 0x000fc800078e00ff */
[----:B------:R-:W-:Y:S01]  /*6940*/  @!P4 IMAD.MOV R23, RZ, RZ, -R23 ;  /* 0x000000ffff17c224 */ /* 0x000fe200078e0a17 */
[C---:B------:R-:W-:Y:S01]  /*6950*/  ISETP.GT.U32.AND P4, PT, R11.reuse, R0, PT ;  /* 0x000000000b00720c */ /* 0x040fe20003f84070 */
[----:B------:R-:W-:Y:S02]  /*6960*/  IMAD.MOV R9, RZ, RZ, -R9 ;  /* 0x000000ffff097224 */ /* 0x000fe400078e0a09 */
[----:B------:R-:W-:Y:S01]  /*6970*/  IMAD.HI.U32 R15, R4, R14, RZ ;  /* 0x0000000e040f7227 */ /* 0x000fe200078e00ff */
[----:B------:R-:W-:Y:S03]  /*6980*/  STL [R1+0xd64], R23 ;  /* 0x000d641701007387 */ /* 0x000fe60000100800 */
[----:B------:R-:W-:Y:S02]  /*6990*/  IMAD.MOV R7, RZ, RZ, -R7 ;  /* 0x000000ffff077224 */ /* 0x000fe400078e0a07 */
[----:B------:R-:W-:-:S02]  /*69a0*/  IMAD R20, R11, R9, R20 ;  /* 0x000000090b147224 */ /* 0x000fc400078e0214 */
[----:B------:R-:W-:Y:S02]  /*69b0*/  IMAD.MOV R15, RZ, RZ, -R15 ;  /* 0x000000ffff0f7224 */ /* 0x000fe400078e0a0f */
[C---:B------:R-:W-:Y:S02]  /*69c0*/  IMAD R17, R11.reuse, R7, R17 ;  /* 0x000000070b117224 */ /* 0x040fe400078e0211 */
[C---:B------:R-:W-:Y:S02]  /*69d0*/  IMAD R14, R11.reuse, R15, R14 ;  /* 0x0000000f0b0e7224 */ /* 0x040fe400078e020e */
[--C-:B------:R-:W-:Y:S01]  /*69e0*/  @!P1 IMAD.IADD R22, R22, 0x1, -R11.reuse ;  /* 0x0000000116169824 */ /* 0x100fe200078e0a0b */
[C---:B------:R-:W-:Y:S01]  /*69f0*/  ISETP.GT.U32.AND P1, PT, R11.reuse, R20, PT ;  /* 0x000000140b00720c */ /* 0x040fe20003f24070 */
[--C-:B------:R-:W-:Y:S01]  /*6a00*/  @!P2 IMAD.IADD R12, R12, 0x1, -R11.reuse ;  /* 0x000000010c0ca824 */ /* 0x100fe200078e0a0b */
[C---:B------:R-:W-:Y:S01]  /*6a10*/  ISETP.GT.U32.AND P2, PT, R11.reuse, R17, PT ;  /* 0x000000110b00720c */ /* 0x040fe20003f44070 */
[----:B------:R-:W-:Y:S01]  /*6a20*/  @!P4 IMAD.IADD R0, R0, 0x1, -R11 ;  /* 0x000000010000c824 */ /* 0x000fe200078e0a0b */
[----:B------:R-:W-:Y:S01]  /*6a30*/  ISETP.GT.U32.AND P4, PT, R11, R14, PT ;  /* 0x0000000e0b00720c */ /* 0x000fe20003f84070 */
[----:B------:R-:W-:-:S02]  /*6a40*/  VIADD R7, R28, 0x3 ;  /* 0x000000031c077836 */ /* 0x000fc40000000000 */
[----:B------:R-:W-:Y:S02]  /*6a50*/  @!P6 IMAD.MOV R22, RZ, RZ, -R22 ;  /* 0x000000ffff16e224 */ /* 0x000fe400078e0a16 */
[----:B------:R-:W-:Y:S01]  /*6a60*/  VIADD R13, R28, 0x4 ;  /* 0x000000041c0d7836 */ /* 0x000fe20000000000 */
[----:B------:R-:W-:Y:S01]  /*6a70*/  IABS R21, R7 ;  /* 0x0000000700157213 */ /* 0x000fe20000000000 */
[----:B------:R-:W-:Y:S02]  /*6a80*/  @!P0 IMAD.MOV R18, RZ, RZ, -R18 ;  /* 0x000000ffff128224 */ /* 0x000fe400078e0a12 */
[--C-:B------:R-:W-:Y:S01]  /*6a90*/  @!P1 IMAD.IADD R20, R20, 0x1, -R11.reuse ;  /* 0x0000000114149824 */ /* 0x100fe200078e0a0b */
[----:B------:R-:W-:Y:S01]  /*6aa0*/  ISETP.GT.U32.AND P1, PT, R11, R0, PT ;  /* 0x000000000b00720c */ /* 0x000fe20003f24070 */
[--C-:B------:R-:W-:Y:S01]  /*6ab0*/  @!P2 IMAD.IADD R17, R17, 0x1, -R11.reuse ;  /* 0x000000011111a824 */ /* 0x100fe200078e0a0b */
[----:B------:R-:W-:Y:S01]  /*6ac0*/  IABS R8, R13 ;  /* 0x0000000d00087213 */ /* 0x000fe20000000000 */
[----:B------:R-:W-:Y:S01]  /*6ad0*/  @!P4 IMAD.IADD R14, R14, 0x1, -R11 ;  /* 0x000000010e0ec824 */ /* 0x000fe200078e0a0b */
[C---:B------:R-:W-:Y:S01]  /*6ae0*/  ISETP.GT.U32.AND P4, PT, R11.reuse, R12, PT ;  /* 0x0000000c0b00720c */ /* 0x040fe20003f84070 */
[C---:B------:R-:W-:Y:S01]  /*6af0*/  IMAD.HI.U32 R25, R4.reuse, R21, RZ ;  /* 0x0000001504197227 */ /* 0x040fe200078e00ff */
[C---:B------:R-:W-:Y:S01]  /*6b00*/  ISETP.GT.U32.AND P6, PT, R11.reuse, R17, PT ;  /* 0x000000110b00720c */ /* 0x040fe20003fc4070 */
[----:B------:R-:W-:Y:S01]  /*6b10*/  STL [R1+0xd68], R18 ;  /* 0x000d681201007387 */ /* 0x000fe20000100800 */
[C---:B------:R-:W-:Y:S01]  /*6b20*/  ISETP.GT.U32.AND P0, PT, R11.reuse, R20, PT ;  /* 0x000000140b00720c */ /* 0x040fe20003f04070 */
[----:B------:R-:W-:Y:S01]  /*6b30*/  IMAD.MOV R25, RZ, RZ, -R25 ;  /* 0x000000ffff197224 */ /* 0x000fe200078e0a19 */
[C---:B------:R-:W-:Y:S01]  /*6b40*/  ISETP.GT.U32.AND P2, PT, R11.reuse, R14, PT ;  /* 0x0000000e0b00720c */ /* 0x040fe20003f44070 */
[----:B------:R-:W-:Y:S01]  /*6b50*/  IMAD.HI.U32 R9, R4, R8, RZ ;  /* 0x0000000804097227 */ /* 0x000fe200078e00ff */
[----:B------:R-:W-:Y:S03]  /*6b60*/  STL [R1+0xd6c], R22 ;  /* 0x000d6c1601007387 */ /* 0x000fe60000100800 */
[----:B------:R-:W-:Y:S01]  /*6b70*/  @!P1 IMAD.IADD R0, R0, 0x1, -R11 ;  /* 0x0000000100009824 */ /* 0x000fe200078e0a0b */
[----:B------:R-:W-:Y:S01]  /*6b80*/  ISETP.GE.AND P1, PT, R6, RZ, PT ;  /* 0x000000ff0600720c */ /* 0x000fe20003f26270 */
[----:B------:R-:W-:-:S02]  /*6b90*/  IMAD R21, R11, R25, R21 ;  /* 0x000000190b157224 */ /* 0x000fc400078e0215 */
[----:B------:R-:W-:Y:S01]  /*6ba0*/  @!P6 IMAD.IADD R17, R17, 0x1, -R11 ;  /* 0x000000011111e824 */ /* 0x000fe200078e0a0b */
[----:B------:R-:W-:Y:S01]  /*6bb0*/  ISETP.GE.AND P6, PT, R2, RZ, PT ;  /* 0x000000ff0200720c */ /* 0x000fe20003fc6270 */
[----:B------:R-:W-:Y:S02]  /*6bc0*/  IMAD.MOV R9, RZ, RZ, -R9 ;  /* 0x000000ffff097224 */ /* 0x000fe400078e0a09 */
[----:B------:R-:W-:Y:S02]  /*6bd0*/  IMAD R2, R10, UR6, RZ ;  /* 0x000000060a027c24 */ /* 0x000fe4000f8e02ff */
[----:B------:R-:W-:Y:S02]  /*6be0*/  IMAD R10, RZ, RZ, -UR6 ;  /* 0x80000006ff0a7e24 */ /* 0x000fe4000f8e02ff */
[--C-:B------:R-:W-:Y:S02]  /*6bf0*/  @!P4 IMAD.IADD R12, R12, 0x1, -R11.reuse ;  /* 0x000000010c0cc824 */ /* 0x100fe400078e0a0b */
[--C-:B------:R-:W-:Y:S01]  /*6c00*/  @!P0 IMAD.IADD R20, R20, 0x1, -R11.reuse ;  /* 0x0000000114148824 */ /* 0x100fe200078e0a0b */
[----:B------:R-:W-:Y:S01]  /*6c10*/  ISETP.GE.AND P0, PT, R5, RZ, PT ;  /* 0x000000ff0500720c */ /* 0x000fe20003f06270 */
[----:B------:R-:W-:Y:S01]  /*6c20*/  @!P2 IMAD.IADD R14, R14, 0x1, -R11 ;  /* 0x000000010e0ea824 */ /* 0x000fe200078e0a0b */
[C---:B------:R-:W-:Y:S01]  /*6c30*/  ISETP.GT.U32.AND P2, PT, R11.reuse, R21, PT ;  /* 0x000000150b00720c */ /* 0x040fe20003f44070 */
[----:B------:R-:W-:Y:S01]  /*6c40*/  IMAD R8, R11, R9, R8 ;  /* 0x000000090b087224 */ /* 0x000fe200078e0208 */
[----:B------:R-:W-:Y:S01]  /*6c50*/  IADD3 R9, PT, PT, R28, 0x2, RZ ;  /* 0x000000021c097810 */ /* 0x000fe20007ffe0ff */
[----:B------:R-:W-:-:S02]  /*6c60*/  @!P3 IMAD.MOV R0, RZ, RZ, -R0 ;  /* 0x000000ffff00b224 */ /* 0x000fc400078e0a00 */
[----:B------:R-:W-:Y:S01]  /*6c70*/  VIADD R5, R28, 0x1 ;  /* 0x000000011c057836 */ /* 0x000fe20000000000 */
[----:B------:R-:W-:Y:S01]  /*6c80*/  IABS R15, R9 ;  /* 0x00000009000f7213 */ /* 0x000fe20000000000 */
[----:B0-----:R-:W-:Y:S01]  /*6c90*/  IMAD R16, R10, 0x8, R2 ;  /* 0x000000080a107824 */ /* 0x001fe200078e0202 */
[----:B------:R-:W0:Y:S01]  /*6ca0*/  S2R R28, SR_TID.X ;  /* 0x00000000001c7919 */ /* 0x000e220000002100 */
[----:B------:R-:W-:Y:S01]  /*6cb0*/  @!P5 IMAD.MOV R12, RZ, RZ, -R12 ;  /* 0x000000ffff0cd224 */ /* 0x000fe200078e0a0c */
[----:B------:R-:W-:Y:S01]  /*6cc0*/  ISETP.GT.U32.AND P4, PT, R11, R8, PT ;  /* 0x000000080b00720c */ /* 0x000fe20003f84070 */
[----:B------:R-:W-:Y:S01]  /*6cd0*/  @!P1 IMAD.MOV R20, RZ, RZ, -R20 ;  /* 0x000000ffff149224 */ /* 0x000fe200078e0a14 */
[----:B------:R1:W-:Y:S01]  /*6ce0*/  STL [R1+0xd70], R0 ;  /* 0x000d700001007387 */ /* 0x0003e20000100800 */
[----:B------:R-:W-:Y:S01]  /*6cf0*/  IMAD.HI.U32 R6, R4, R15, RZ ;  /* 0x0000000f04067227 */ /* 0x000fe200078e00ff */
[----:B------:R-:W-:Y:S02]  /*6d00*/  ISETP.GE.AND P5, PT, R13, RZ, PT ;  /* 0x000000ff0d00720c */ /* 0x000fe40003fa6270 */
[----:B------:R-:W-:Y:S01]  /*6d10*/  STL [R1+0xd74], R12 ;  /* 0x000d740c01007387 */ /* 0x000fe20000100800 */
[----:B------:R-:W-:-:S02]  /*6d20*/  @!P2 IMAD.IADD R21, R21, 0x1, -R11 ;  /* 0x000000011515a824 */ /* 0x000fc400078e0a0b */
[----:B------:R-:W-:Y:S01]  /*6d30*/  IMAD.MOV R6, RZ, RZ, -R6 ;  /* 0x000000ffff067224 */ /* 0x000fe200078e0a06 */
[----:B------:R-:W-:Y:S01]  /*6d40*/  STL [R1+0xd78], R2 ;  /* 0x000d780201007387 */ /* 0x000fe20000100800 */
[----:B-1----:R-:W-:Y:S01]  /*6d50*/  IMAD R0, R10, 0x8, R16 ;  /* 0x000000080a007824 */ /* 0x002fe200078e0210 */
[C---:B------:R-:W-:Y:S02]  /*6d60*/  ISETP.GT.U32.AND P3, PT, R11.reuse, R21, PT ;  /* 0x000000150b00720c */ /* 0x040fe40003f64070 */
[----:B------:R-:W-:Y:S01]  /*6d70*/  STL [R1+0xd7c], R20 ;  /* 0x000d7c1401007387 */ /* 0x000fe20000100800 */
[----:B------:R-:W-:Y:S01]  /*6d80*/  IMAD R15, R11, R6, R15 ;  /* 0x000000060b0f7224 */ /* 0x000fe200078e020f */
[----:B------:R-:W-:Y:S02]  /*6d90*/  IABS R6, R5 ;  /* 0x0000000500067213 */ /* 0x000fe40000000000 */
[----:B------:R1:W-:Y:S01]  /*6da0*/  STL [R1+0x8c], R0 ;  /* 0x00008c0001007387 */ /* 0x0003e20000100800 */
[----:B------:R-:W-:-:S02]  /*6db0*/  @!P4 IADD3 R8, PT, PT, R8, -R11, RZ ;  /* 0x8000000b0808c210 */ /* 0x000fc40007ffe0ff */
[----:B------:R-:W-:Y:S01]  /*6dc0*/  IMAD.HI.U32 R4, R4, R6, RZ ;  /* 0x0000000604047227 */ /* 0x000fe200078e00ff */
[C---:B------:R-:W-:Y:S02]  /*6dd0*/  ISETP.GT.U32.AND P4, PT, R11.reuse, R15, PT ;  /* 0x0000000f0b00720c */ /* 0x040fe40003f84070 */
[----:B------:R-:W-:Y:S01]  /*6de0*/  ISETP.GT.U32.AND P2, PT, R11, R8, PT ;  /* 0x000000080b00720c */ /* 0x000fe20003f44070 */
[----:B------:R-:W-:Y:S02]  /*6df0*/  IMAD.MOV R4, RZ, RZ, -R4 ;  /* 0x000000ffff047224 */ /* 0x000fe400078e0a04 */
[----:B------:R-:W-:Y:S01]  /*6e00*/  @!P3 IMAD.IADD R21, R21, 0x1, -R11 ;  /* 0x000000011515b824 */ /* 0x000fe200078e0a0b */
[----:B------:R-:W-:Y:S01]  /*6e10*/  ISETP.GE.AND P3, PT, R5, RZ, PT ;  /* 0x000000ff0500720c */ /* 0x000fe20003f66270 */
[----:B-1----:R-:W-:Y:S01]  /*6e20*/  IMAD R0, R10, 0x8, R0 ;  /* 0x000000080a007824 */ /* 0x002fe200078e0200 */
[----:B0-----:R-:W-:Y:S01]  /*6e30*/  SHF.R.S32.HI R29, RZ, 0x6, R28 ;  /* 0x00000006ff1d7819 */ /* 0x001fe2000001141c */
[----:B------:R-:W-:Y:S01]  /*6e40*/  IMAD R5, R11, R4, R6 ;  /* 0x000000040b057224 */ /* 0x000fe200078e0206 */
[C---:B------:R-:W-:Y:S01]  /*6e50*/  LOP3.LUT R6, R28.reuse, 0x7, RZ, 0xc0, !PT ;  /* 0x000000071c067812 */ /* 0x040fe200078ec0ff */
[C---:B------:R-:W-:Y:S01]  /*6e60*/  IMAD.SHL.U32 R4, R28.reuse, 0x20, RZ ;  /* 0x000000201c047824 */ /* 0x040fe200078e00ff */
[----:B------:R0:W-:Y:S01]  /*6e70*/  STL [R1+0x14], R0 ;  /* 0x0000140001007387 */ /* 0x0001e20000100800 */
[C---:B------:R-:W-:Y:S01]  /*6e80*/  IMAD.SHL.U32 R25, R28.reuse, 0x80, RZ ;  /* 0x000000801c197824 */ /* 0x040fe200078e00ff */
[----:B------:R-:W-:Y:S01]  /*6e90*/  SGXT R29, R29, 0x1 ;  /* 0x000000011d1d781a */ /* 0x000fe20000000200 */
[----:B------:R-:W-:-:S02]  /*6ea0*/  IMAD.SHL.U32 R12, R28, 0x2, RZ ;  /* 0x000000021c0c7824 */ /* 0x000fc400078e00ff */
[--C-:B------:R-:W-:Y:S01]  /*6eb0*/  @!P4 IMAD.IADD R15, R15, 0x1, -R11.reuse ;  /* 0x000000010f0fc824 */ /* 0x100fe200078e0a0b */
[----:B------:R-:W-:Y:S01]  /*6ec0*/  LOP3.LUT R25, R25, 0x3000, RZ, 0xc0, !PT ;  /* 0x0000300019197812 */ /* 0x000fe200078ec0ff */
[----:B------:R-:W-:Y:S01]  /*6ed0*/  @!P2 IMAD.IADD R8, R8, 0x1, -R11 ;  /* 0x000000010808a824 */ /* 0x000fe200078e0a0b */
[----:B------:R-:W-:Y:S01]  /*6ee0*/  ISETP.GE.AND P4, PT, R7, RZ, PT ;  /* 0x000000ff0700720c */ /* 0x000fe20003f86270 */
[----:B------:R-:W-:Y:S01]  /*6ef0*/  IMAD.SHL.U32 R7, R28, 0x10, RZ ;  /* 0x000000101c077824 */ /* 0x000fe200078e00ff */
[----:B------:R-:W-:Y:S01]  /*6f00*/  LOP3.LUT R29, R29, 0x90, RZ, 0xc0, !PT ;  /* 0x000000901d1d7812 */ /* 0x000fe200078ec0ff */
[----:B0-----:R-:W-:Y:S01]  /*6f10*/  IMAD R0, R10, 0x8, R0 ;  /* 0x000000080a007824 */ /* 0x001fe200078e0200 */
[----:B------:R-:W-:Y:S01]  /*6f20*/  ISETP.GE.AND P2, PT, R9, RZ, PT ;  /* 0x000000ff0900720c */ /* 0x000fe20003f46270 */
[----:B------:R-:W-:Y:S01]  /*6f30*/  IMAD R25, R6, 0x200, R25 ;  /* 0x0000020006197824 */ /* 0x000fe200078e0219 */
[----:B------:R-:W-:Y:S02]  /*6f40*/  LOP3.LUT R2, R7, 0x100, RZ, 0xc0, !PT ;  /* 0x0000010007027812 */ /* 0x000fe400078ec0ff */
[----:B------:R0:W-:Y:S01]  /*6f50*/  STL [R1+0x10], R0 ;  /* 0x0000100001007387 */ /* 0x0001e20000100800 */
[----:B------:R-:W-:-:S02]  /*6f60*/  LOP3.LUT R29, R29, 0x7e, R12, 0x78, !PT ;  /* 0x0000007e1d1d7812 */ /* 0x000fc400078e780c */
[----:B------:R-:W-:Y:S02]  /*6f70*/  ISETP.GT.U32.AND P1, PT, R11, R15, PT ;  /* 0x0000000f0b00720c */ /* 0x000fe40003f24070 */
[----:B------:R-:W-:-:S04]  /*6f80*/  SHF.R.S32.HI R9, RZ, 0x2, R28 ;  /* 0x00000002ff097819 */ /* 0x000fc8000001141c */
[----:B------:R-:W-:Y:S01]  /*6f90*/  SGXT R9, R9, 0x1 ;  /* 0x000000010909781a */ /* 0x000fe20000000200 */
[----:B0-----:R-:W-:-:S05]  /*6fa0*/  IMAD R0, R10, 0x8, R0 ;  /* 0x000000080a007824 */ /* 0x001fca00078e0200 */
[----:B------:R0:W-:Y:S01]  /*6fb0*/  STL [R1+0xc], R0 ;  /* 0x00000c0001007387 */ /* 0x0001e20000100800 */
[----:B------:R-:W-:Y:S02]  /*6fc0*/  @!P1 IADD3 R15, PT, PT, R15, -R11, RZ ;  /* 0x8000000b0f0f9210 */ /* 0x000fe40007ffe0ff */
[----:B------:R-:W-:Y:S01]  /*6fd0*/  ISETP.GT.U32.AND P1, PT, R11, R5, PT ;  /* 0x000000050b00720c */ /* 0x000fe20003f24070 */
[----:B0-----:R-:W-:-:S04]  /*6fe0*/  IMAD R0, R10, 0x8, R0 ;  /* 0x000000080a007824 */ /* 0x001fc800078e0200 */
[----:B------:R-:W-:Y:S01]  /*6ff0*/  IMAD R13, R10, 0x10, R0 ;  /* 0x000000100a0d7824 */ /* 0x000fe200078e0200 */
[----:B------:R0:W-:Y:S07]  /*7000*/  STL [R1+0x8], R0 ;  /* 0x0000080001007387 */ /* 0x0001ee0000100800 */
[----:B------:R-:W-:Y:S01]  /*7010*/  @!P1 IMAD.IADD R5, R5, 0x1, -R11 ;  /* 0x0000000105059824 */ /* 0x000fe200078e0a0b */
[----:B------:R1:W-:Y:S04]  /*7020*/  STL [R1+0x4], R13 ;  /* 0x0000040d01007387 */ /* 0x0003e80000100800 */
[----:B------:R-:W-:-:S02]  /*7030*/  ISETP.GT.U32.AND P1, PT, R11, R5, PT ;  /* 0x000000050b00720c */ /* 0x000fc40003f24070 */
[----:B0-----:R-:W-:Y:S01]  /*7040*/  LOP3.LUT R0, R4, 0x60, RZ, 0xc0, !PT ;  /* 0x0000006004007812 */ /* 0x001fe200078ec0ff */
[----:B-1----:R-:W-:-:S04]  /*7050*/  IMAD R13, R10, 0x8, R13 ;  /* 0x000000080a0d7824 */ /* 0x002fc800078e020d */
[----:B------:R0:W-:Y:S01]  /*7060*/  STL [R1+0xbd0], R0 ;  /* 0x000bd00001007387 */ /* 0x0001e20000100800 */
[----:B------:R-:W-:Y:S01]  /*7070*/  LOP3.LUT R9, R0, 0x90, R9, 0xf8, !PT ;  /* 0x0000009000097812 */ /* 0x000fe200078ef809 */
[----:B------:R-:W-:Y:S02]  /*7080*/  IMAD R4, R10, 0x8, R13 ;  /* 0x000000080a047824 */ /* 0x000fe400078e020d */
[----:B------:R1:W-:Y:S02]  /*7090*/  STL [R1], R13 ;  /* 0x0000000d01007387 */ /* 0x0003e40000100800 */
[----:B------:R-:W-:Y:S01]  /*70a0*/  @!P1 IMAD.IADD R5, R5, 0x1, -R11 ;  /* 0x0000000105059824 */ /* 0x000fe200078e0a0b */
[----:B------:R-:W-:Y:S01]  /*70b0*/  ISETP.NE.AND P1, PT, R3, RZ, PT ;  /* 0x000000ff0300720c */ /* 0x000fe20003f25270 */
[----:B------:R3:W-:Y:S01]  /*70c0*/  STL [R1+0xd44], R4 ;  /* 0x000d440401007387 */ /* 0x0007e20000100800 */
[----:B0-----:R-:W-:Y:S01]  /*70d0*/  LOP3.LUT R0, R9, 0x10, R12, 0x78, !PT ;  /* 0x0000001009007812 */ /* 0x001fe200078e780c */
[----:B-1----:R-:W-:-:S03]  /*70e0*/  IMAD.SHL.U32 R13, R6, 0x10, RZ ;  /* 0x00000010060d7824 */ /* 0x002fc600078e00ff */
[----:B------:R-:W-:Y:S01]  /*70f0*/  IADD3 R0, PT, PT, R0, UR5, R2 ;  /* 0x0000000500007c10 */ /* 0x000fe2000fffe002 */
[----:B------:R-:W-:Y:S01]  /*7100*/  IMAD R6, R10, 0x8, R4 ;  /* 0x000000080a067824 */ /* 0x000fe200078e0204 */
[----:B------:R-:W-:-:S03]  /*7110*/  LOP3.LUT R13, R13, 0x30, R12, 0x78, !PT ;  /* 0x000000300d0d7812 */ /* 0x000fc600078e780c */
[----:B------:R-:W-:Y:S01]  /*7120*/  IMAD R7, R10, 0x8, R6 ;  /* 0x000000080a077824 */ /* 0x000fe200078e0206 */
[----:B------:R-:W-:Y:S01]  /*7130*/  STL [R1+0xd80], R6 ;  /* 0x000d800601007387 */ /* 0x000fe20000100800 */
[----:B---3--:R-:W-:-:S03]  /*7140*/  IMAD.IADD R4, R25, 0x1, R13 ;  /* 0x0000000119047824 */ /* 0x008fc600078e020d */
[----:B------:R-:W-:Y:S01]  /*7150*/  STL [R1+0xc08], R29 ;  /* 0x000c081d01007387 */ /* 0x000fe20000100800 */
[C---:B------:R-:W-:Y:S01]  /*7160*/  IMAD R9, R10.reuse, 0x8, R7 ;  /* 0x000000080a097824 */ /* 0x040fe200078e0207 */
[----:B------:R-:W-:Y:S02]  /*7170*/  LOP3.LUT R25, RZ, R3, RZ, 0x33, !PT ;  /* 0x00000003ff197212 */ /* 0x000fe400078e33ff */
[----:B------:R-:W-:Y:S01]  /*7180*/  STL [R1+0xd84], R7 ;  /* 0x000d840701007387 */ /* 0x000fe20000100800 */
[----:B------:R-:W-:-:S03]  /*7190*/  IMAD R13, R10, 0x8, R9 ;  /* 0x000000080a0d7824 */ /* 0x000fc600078e0209 */
[----:B------:R0:W-:Y:S02]  /*71a0*/  STL [R1+0xb4], R4 ;  /* 0x0000b40401007387 */ /* 0x0001e40000100800 */
[C---:B------:R-:W-:Y:S02]  /*71b0*/  LEA R11, R10.reuse, R13, 0x4 ;  /* 0x0000000d0a0b7211 */ /* 0x040fe400078e20ff */
[----:B------:R1:W-:Y:S03]  /*71c0*/  STL [R1+0xb8], R0 ;  /* 0x0000b80001007387 */ /* 0x0003e60000100800 */
[----:B------:R-:W-:Y:S01]  /*71d0*/  IMAD R3, R10, 0x8, R11 ;  /* 0x000000080a037824 */ /* 0x000fe200078e020b */
[----:B------:R-:W-:Y:S01]  /*71e0*/  STL [R1+0xd88], R9 ;  /* 0x000d880901007387 */ /* 0x000fe20000100800 */
[----:B0-----:R-:W0:Y:S03]  /*71f0*/  LDC R4, c[0x0][0x3ac] ;  /* 0x0000eb00ff047b82 */ /* 0x001e260000000800 */
[----:B------:R-:W-:Y:S04]  /*7200*/  STL [R1+0xd8c], R13 ;  /* 0x000d8c0d01007387 */ /* 0x000fe80000100800 */
[----:B0-----:R0:W-:Y:S04]  /*7210*/  STL [R1+0xd90], R4 ;  /* 0x000d900401007387 */ /* 0x0011e80000100800 */
[----:B------:R-:W0:Y:S04]  /*7220*/  LDL.LU R29, [R1+0x1a0] ;  /* 0x0001a000011d7983 */ /* 0x000e280000300800 */
[----:B------:R-:W3:Y:S04]  /*7230*/  LDL.LU R6, [R1+0x1a8] ;  /* 0x0001a80001067983 */ /* 0x000ee80000300800 */
[----:B------:R-:W2:Y:S04]  /*7240*/  LDL.LU R20, [R1+0x1b0] ;  /* 0x0001b00001147983 */ /* 0x000ea80000300800 */
[----:B------:R-:W4:Y:S04]  /*7250*/  LDL.LU R28, [R1+0x1e0] ;  /* 0x0001e000011c7983 */ /* 0x000f280000300800 */
[----:B------:R-:W4:Y:S04]  /*7260*/  LDL.LU R2, [R1+0x1dc] ;  /* 0x0001dc0001027983 */ /* 0x000f280000300800 */
[----:B------:R-:W4:Y:S04]  /*7270*/  LDL.LU R12, [R1+0x1d8] ;  /* 0x0001d800010c7983 */ /* 0x000f280000300800 */
[----:B-1----:R-:W4:Y:S04]  /*7280*/  LDL.LU R0, [R1+0x1d4] ;  /* 0x0001d40001007983 */ /* 0x002f280000300800 */
[----:B------:R-:W4:Y:S04]  /*7290*/  LDL.LU R22, [R1+0x1d0] ;  /* 0x0001d00001167983 */ /* 0x000f280000300800 */
[----:B------:R-:W4:Y:S04]  /*72a0*/  LDL.LU R18, [R1+0x1cc] ;  /* 0x0001cc0001127983 */ /* 0x000f280000300800 */
[----:B------:R-:W4:Y:S04]  /*72b0*/  LDL.LU R23, [R1+0x1c8] ;  /* 0x0001c80001177983 */ /* 0x000f280000300800 */
[----:B------:R-:W4:Y:S04]  /*72c0*/  LDL.LU R19, [R1+0x1c4] ;  /* 0x0001c40001137983 */ /* 0x000f280000300800 */
[----:B------:R-:W4:Y:S04]  /*72d0*/  LDL.LU R16, [R1+0x1c0] ;  /* 0x0001c00001107983 */ /* 0x000f280000300800 */
[----:B------:R-:W4:Y:S04]  /*72e0*/  LDL.LU R24, [R1+0x1bc] ;  /* 0x0001bc0001187983 */ /* 0x000f280000300800 */
[----:B------:R-:W4:Y:S01]  /*72f0*/  LDL.LU R10, [R1+0x1b8] ;  /* 0x0001b800010a7983 */ /* 0x000f220000300800 */
[----:B------:R-:W-:-:S02]  /*7300*/  @!P0 IMAD.MOV R14, RZ, RZ, -R14 ;  /* 0x000000ffff0e8224 */ /* 0x000fc400078e0a0e */
[----:B------:R-:W-:Y:S01]  /*7310*/  @!P6 IMAD.MOV R17, RZ, RZ, -R17 ;  /* 0x000000ffff11e224 */ /* 0x000fe200078e0a11 */
[----:B------:R-:W4:Y:S01]  /*7320*/  LDL.LU R26, [R1+0x1b4] ;  /* 0x0001b400011a7983 */ /* 0x000f220000300800 */
[----:B------:R-:W-:Y:S02]  /*7330*/  @!P5 IMAD.MOV R8, RZ, RZ, -R8 ;  /* 0x000000ffff08d224 */ /* 0x000fe400078e0a08 */
[----:B------:R-:W-:Y:S01]  /*7340*/  @!P4 IMAD.MOV R21, RZ, RZ, -R21 ;  /* 0x000000ffff15c224 */ /* 0x000fe200078e0a15 */
[----:B------:R-:W4:Y:S01]  /*7350*/  LDL.LU R27, [R1+0x1ac] ;  /* 0x0001ac00011b7983 */ /* 0x000f220000300800 */
[----:B------:R-:W-:Y:S02]  /*7360*/  @!P2 IMAD.MOV R15, RZ, RZ, -R15 ;  /* 0x000000ffff0fa224 */ /* 0x000fe400078e0a0f */
[----:B------:R-:W-:Y:S01]  /*7370*/  @!P3 IMAD.MOV R5, RZ, RZ, -R5 ;  /* 0x000000ffff05b224 */ /* 0x000fe200078e0a05 */
[----:B------:R-:W-:Y:S04]  /*7380*/  STL [R1+0xd98], R3 ;  /* 0x000d980301007387 */ /* 0x000fe80000100800 */
[----:B------:R-:W-:Y:S04]  /*7390*/  STL [R1+0xd94], R11 ;  /* 0x000d940b01007387 */ /* 0x000fe80000100800 */
[----:B------:R-:W-:Y:S04]  /*73a0*/  STL [R1+0xd9c], R14 ;  /* 0x000d9c0e01007387 */ /* 0x000fe80000100800 */
[----:B------:R-:W-:Y:S04]  /*73b0*/  STL [R1+0xda0], R17 ;  /* 0x000da01101007387 */ /* 0x000fe80000100800 */
[----:B------:R-:W-:Y:S04]  /*73c0*/  STL [R1+0xda4], R8 ;  /* 0x000da40801007387 */ /* 0x000fe80000100800 */
[----:B------:R-:W-:Y:S04]  /*73d0*/  STL [R1+0xda8], R21 ;  /* 0x000da81501007387 */ /* 0x000fe80000100800 */
[----:B------:R-:W-:Y:S04]  /*73e0*/  STL [R1+0xdac], R15 ;  /* 0x000dac0f01007387 */ /* 0x000fe80000100800 */
[----:B------:R3:W-:Y:S01]  /*73f0*/  STL [R1+0xdb0], R5 ;  /* 0x000db00501007387 */ /* 0x0007e20000100800 */
[----:B0-----:R-:W-:-:S02]  /*7400*/  SEL R4, R25, R29, !P1 ;  /* 0x0000001d19047207 */ /* 0x001fc40004800000 */
[----:B---3--:R-:W-:-:S03]  /*7410*/  SEL R5, R25, R6, !P1 ;  /* 0x0000000619057207 */ /* 0x008fc60004800000 */
[----:B------:R4:W-:Y:S01]  /*7420*/  STL [R1+0x1a0], R4 ;  /* 0x0001a00401007387 */ /* 0x0009e20000100800 */
[----:B--2---:R-:W-:-:S03]  /*7430*/  SEL R3, R25, R20, !P1 ;  /* 0x0000001419037207 */ /* 0x004fc60004800000 */
[----:B------:R-:W-:Y:S01]  /*7440*/  STL [R1+0x1a8], R5 ;  /* 0x0001a80501007387 */ /* 0x000fe20000100800 */
[----:B----4-:R-:W-:-:S03]  /*7450*/  SEL R4, R25, R28, !P1 ;  /* 0x0000001c19047207 */ /* 0x010fc60004800000 */
[----:B------:R-:W2:Y:S04]  /*7460*/  LDL.LU R28, [R1+0x1a4] ;  /* 0x0001a400011c7983 */ /* 0x000ea80000300800 */
[----:B------:R0:W-:Y:S01]  /*7470*/  STL [R1+0x1b0], R3 ;  /* 0x0001b00301007387 */ /* 0x0001e20000100800 */
[----:B------:R-:W-:-:S03]  /*7480*/  SEL R0, R25, R0, !P1 ;  /* 0x0000000019007207 */ /* 0x000fc60004800000 */
[----:B------:R-:W-:Y:S01]  /*7490*/  STL [R1+0x220], R4 ;  /* 0x0002200401007387 */ /* 0x000fe20000100800 */
[C---:B0-----:R-:W-:Y:S02]  /*74a0*/  SEL R3, R25.reuse, R2, !P1 ;  /* 0x0000000219037207 */ /* 0x041fe40004800000 */
[----:B------:R-:W-:-:S03]  /*74b0*/  SEL R2, R25, R12, !P1 ;  /* 0x0000000c19027207 */ /* 0x000fc60004800000 */
[----:B------:R0:W-:Y:S04]  /*74c0*/  STL [R1+0x21c], R3 ;  /* 0x00021c0301007387 */ /* 0x0001e80000100800 */
[----:B------:R1:W-:Y:S04]  /*74d0*/  STL [R1+0x218], R2 ;  /* 0x0002180201007387 */ /* 0x0003e80000100800 */
[----:B------:R3:W-:Y:S01]  /*74e0*/  STL [R1+0x214], R0 ;  /* 0x0002140001007387 */ /* 0x0007e20000100800 */
[C---:B0-----:R-:W-:Y:S02]  /*74f0*/  SEL R3, R25.reuse, R22, !P1 ;  /* 0x0000001619037207 */ /* 0x041fe40004800000 */
[----:B-1----:R-:W-:-:S03]  /*7500*/  SEL R2, R25, R18, !P1 ;  /* 0x0000001219027207 */ /* 0x002fc60004800000 */
[----:B------:R0:W-:Y:S01]  /*7510*/  STL [R1+0x210], R3 ;  /* 0x0002100301007387 */ /* 0x0001e20000100800 */
[----:B---3--:R-:W-:-:S03]  /*7520*/  SEL R0, R25, R23, !P1 ;  /* 0x0000001719007207 */ /* 0x008fc60004800000 */
        /* <DEDUP_REMOVED lines=10> */
[----:B------:R-:W-:Y:S01]  /*75d0*/  STL [R1+0x1f4], R3 ;  /* 0x0001f40301007387 */ /* 0x000fe20000100800 */
[----:B---3--:R-:W-:-:S03]  /*75e0*/  SEL R0, R25, R27, !P1 ;  /* 0x0000001b19007207 */ /* 0x008fc60004800000 */
[----:B------:R-:W3:Y:S04]  /*75f0*/  LDL.LU R5, [R1+0x194] ;  /* 0x0001940001057983 */ /* 0x000ee80000300800 */
[----:B------:R-:W-:Y:S04]  /*7600*/  STL [R1+0x1f0], R2 ;  /* 0x0001f00201007387 */ /* 0x000fe80000100800 */
[----:B---3--:R0:W-:Y:S04]  /*7610*/  STL [R1+0xdc4], R5 ;  /* 0x000dc40501007387 */ /* 0x0081e80000100800 */
[----:B------:R2:W-:Y:S04]  /*7620*/  STL [R1+0x1ec], R0 ;  /* 0x0001ec0001007387 */ /* 0x0005e80000100800 */
[----:B0-----:R-:W3:Y:S01]  /*7630*/  LDL.LU R5, [R1+0x198] ;  /* 0x0001980001057983 */ /* 0x001ee20000300800 */
[----:B--2---:R-:W-:-:S03]  /*7640*/  SEL R0, R25, R28, !P1 ;  /* 0x0000001c19007207 */ /* 0x004fc60004800000 */
[----:B---3--:R0:W-:Y:S04]  /*7650*/  STL [R1+0xdc8], R5 ;  /* 0x000dc80501007387 */ /* 0x0081e80000100800 */
[----:B0-----:R-:W2:Y:S04]  /*7660*/  LDL.LU R5, [R1+0x19c] ;  /* 0x00019c0001057983 */ /* 0x001ea80000300800 */
[----:B------:R-:W3:Y:S04]  /*7670*/  LDL.LU R15, [R1+0x190] ;  /* 0x00019000010f7983 */ /* 0x000ee80000300800 */
[----:B------:R-:W4:Y:S04]  /*7680*/  LDL.LU R21, [R1+0x18c] ;  /* 0x00018c0001157983 */ /* 0x000f280000300800 */
[----:B------:R-:W3:Y:S04]  /*7690*/  LDL.LU R8, [R1+0x188] ;  /* 0x0001880001087983 */ /* 0x000ee80000300800 */
        /* <DEDUP_REMOVED lines=12> */
[----:B------:R0:W-:Y:S04]  /*7760*/  STL [R1+0x1e8], R0 ;  /* 0x0001e80001007387 */ /* 0x0001e80000100800 */
[----:B------:R-:W3:Y:S04]  /*7770*/  LDL.LU R2, [R1+0x168] ;  /* 0x0001680001027983 */ /* 0x000ee80000300800 */
[----:B------:R-:W3:Y:S04]  /*7780*/  LDL.LU R12, [R1+0x118] ;  /* 0x00011800010c7983 */ /* 0x000ee80000300800 */
[----:B0-----:R-:W3:Y:S04]  /*7790*/  LDL.LU R0, [R1+0x114] ;  /* 0x0001140001007983 */ /* 0x001ee80000300800 */
        /* <DEDUP_REMOVED lines=8> */
[----:B------:R-:W3:Y:S01]  /*7820*/  LDL.LU R28, [R1+0x110] ;  /* 0x00011000011c7983 */ /* 0x000ee20000300800 */
[----:B--2---:R-:W-:-:S05]  /*7830*/  SEL R5, R25, R5, !P1 ;  /* 0x0000000519057207 */ /* 0x004fca0004800000 */
[----:B------:R0:W-:Y:S04]  /*7840*/  STL [R1+0x1e4], R5 ;  /* 0x0001e40501007387 */ /* 0x0001e80000100800 */
[----:B0-----:R-:W2:Y:S02]  /*7850*/  LDL.LU R5, [R1+0xdc8] ;  /* 0x000dc80001057983 */ /* 0x001ea40000300800 */
[----:B--2---:R-:W-:-:S05]  /*7860*/  SEL R5, R25, R5, !P1 ;  /* 0x0000000519057207 */ /* 0x004fca0004800000 */
[----:B------:R0:W-:Y:S04]  /*7870*/  STL [R1+0x1e0], R5 ;  /* 0x0001e00501007387 */ /* 0x0001e80000100800 */
[----:B0-----:R-:W2:Y:S01]  /*7880*/  LDL.LU R5, [R1+0xdc4] ;  /* 0x000dc40001057983 */ /* 0x001ea20000300800 */
[C---:B---3--:R-:W-:Y:S02]  /*7890*/  SEL R15, R25.reuse, R15, !P1 ;  /* 0x0000000f190f7207 */ /* 0x048fe40004800000 */
[C---:B------:R-:W-:Y:S02]  /*78a0*/  SEL R8, R25.reuse, R8, !P1 ;  /* 0x0000000819087207 */ /* 0x040fe40004800000 */
[C---:B------:R-:W-:Y:S02]  /*78b0*/  SEL R3, R25.reuse, R3, !P1 ;  /* 0x0000000319037207 */ /* 0x040fe40004800000 */
[----:B------:R-:W-:-:S02]  /*78c0*/  SEL R0, R25, R0, !P1 ;  /* 0x0000000019007207 */ /* 0x000fc40004800000 */
[----:B--2---:R-:W-:-:S05]  /*78d0*/  SEL R5, R25, R5, !P1 ;  /* 0x0000000519057207 */ /* 0x004fca0004800000 */
[----:B------:R4:W-:Y:S04]  /*78e0*/  STL [R1+0x1dc], R5 ;  /* 0x0001dc0501007387 */ /* 0x0009e80000100800 */
[----:B------:R0:W-:Y:S01]  /*78f0*/  STL [R1+0x1d8], R15 ;  /* 0x0001d80f01007387 */ /* 0x0001e20000100800 */
[C---:B----4-:R-:W-:Y:S02]  /*7900*/  SEL R5, R25.reuse, R21, !P1 ;  /* 0x0000001519057207 */ /* 0x050fe40004800000 */
[----:B0-----:R-:W-:-:S03]  /*7910*/  SEL R15, R25, R17, !P1 ;  /* 0x00000011190f7207 */ /* 0x001fc60004800000 */
[----:B------:R0:W-:Y:S04]  /*7920*/  STL [R1+0x1d4], R5 ;  /* 0x0001d40501007387 */ /* 0x0001e80000100800 */
[----:B------:R1:W-:Y:S04]  /*7930*/  STL [R1+0x1d0], R8 ;  /* 0x0001d00801007387 */ /* 0x0003e80000100800 */
[----:B------:R-:W-:Y:S01]  /*7940*/  STL [R1+0x1cc], R15 ;  /* 0x0001cc0f01007387 */ /* 0x000fe20000100800 */
[C---:B0-----:R-:W-:Y:S02]  /*7950*/  SEL R5, R25.reuse, R14, !P1 ;  /* 0x0000000e19057207 */ /* 0x041fe40004800000 */
[----:B-1----:R-:W-:-:S03]  /*7960*/  SEL R8, R25, R11, !P1 ;  /* 0x0000000b19087207 */ /* 0x002fc60004800000 */
[----:B------:R0:W-:Y:S04]  /*7970*/  STL [R1+0x1c8], R5 ;  /* 0x0001c80501007387 */ /* 0x0001e80000100800 */
[----:B------:R-:W-:Y:S04]  /*7980*/  STL [R1+0x1c4], R8 ;  /* 0x0001c40801007387 */ /* 0x000fe80000100800 */
[----:B------:R1:W-:Y:S01]  /*7990*/  STL [R1+0x1c0], R3 ;  /* 0x0001c00301007387 */ /* 0x0003e20000100800 */
[C---:B0-----:R-:W-:Y:S02]  /*79a0*/  SEL R5, R25.reuse, R4, !P1 ;  /* 0x0000000419057207 */ /* 0x041fe40004800000 */
[----:B------:R-:W-:-:S03]  /*79b0*/  SEL R4, R25, R13, !P1 ;  /* 0x0000000d19047207 */ /* 0x000fc60004800000 */
[----:B------:R0:W-:Y:S01]  /*79c0*/  STL [R1+0x1bc], R5 ;  /* 0x0001bc0501007387 */ /* 0x0001e20000100800 */
[----:B-1----:R-:W-:-:S03]  /*79d0*/  SEL R3, R25, R9, !P1 ;  /* 0x0000000919037207 */ /* 0x002fc60004800000 */
[----:B------:R1:W-:Y:S04]  /*79e0*/  STL [R1+0x1b8], R4 ;  /* 0x0001b80401007387 */ /* 0x0003e80000100800 */
[----:B------:R2:W-:Y:S01]  /*79f0*/  STL [R1+0x1b4], R3 ;  /* 0x0001b40301007387 */ /* 0x0005e20000100800 */
[C---:B0-----:R-:W-:Y:S02]  /*7a00*/  SEL R5, R25.reuse, R7, !P1 ;  /* 0x0000000719057207 */ /* 0x041fe40004800000 */
[----:B-1----:R-:W-:-:S03]  /*7a10*/  SEL R4, R25, R29, !P1 ;  /* 0x0000001d19047207 */ /* 0x002fc60004800000 */
[----:B------:R0:W-:Y:S01]  /*7a20*/  STL [R1+0x1ac], R5 ;  /* 0x0001ac0501007387 */ /* 0x0001e20000100800 */
[----:B--2---:R-:W-:-:S03]  /*7a30*/  SEL R3, R25, R27, !P1 ;  /* 0x0000001b19037207 */ /* 0x004fc60004800000 */
[----:B------:R-:W2:Y:S04]  /*7a40*/  LDL.LU R27, [R1+0x10c] ;  /* 0x00010c00011b7983 */ /* 0x000ea80000300800 */
[----:B------:R1:W-:Y:S01]  /*7a50*/  STL [R1+0x1a4], R4 ;  /* 0x0001a40401007387 */ /* 0x0003e20000100800 */
[----:B0-----:R-:W-:-:S03]  /*7a60*/  SEL R5, R25, R6, !P1 ;  /* 0x0000000619057207 */ /* 0x001fc60004800000 */
[----:B------:R0:W-:Y:S04]  /*7a70*/  STL [R1+0x19c], R3 ;  /* 0x00019c0301007387 */ /* 0x0001e80000100800 */
[----:B------:R-:W-:Y:S01]  /*7a80*/  STL [R1+0x198], R5 ;  /* 0x0001980501007387 */ /* 0x000fe20000100800 */
[C---:B-1----:R-:W-:Y:S02]  /*7a90*/  SEL R4, R25.reuse, R20, !P1 ;  /* 0x0000001419047207 */ /* 0x042fe40004800000 */
[----:B0-----:R-:W-:-:S03]  /*7aa0*/  SEL R3, R25, R2, !P1 ;  /* 0x0000000219037207 */ /* 0x001fc60004800000 */
[----:B------:R-:W-:Y:S01]  /*7ab0*/  STL [R1+0x194], R4 ;  /* 0x0001940401007387 */ /* 0x000fe20000100800 */
        /* <DEDUP_REMOVED lines=64> */
[----:B--2---:R-:W-:-:S05]  /*7ec0*/  SEL R5, R25, R5, !P1 ;  /* 0x0000000519057207 */ /* 0x004fca0004800000 */
[----:B------:R0:W-:Y:S02]  /*7ed0*/  STL [R1+0x154], R5 ;  /* 0x0001540501007387 */ /* 0x0001e40000100800 */
[C---:B0-----:R-:W-:Y:S02]  /*7ee0*/  SEL R5, R25.reuse, R15, !P1 ;  /* 0x0000000f19057207 */ /* 0x041fe40004800000 */
[----:B----4-:R-:W-:-:S03]  /*7ef0*/  SEL R15, R25, R21, !P1 ;  /* 0x00000015190f7207 */ /* 0x010fc60004800000 */
[----:B------:R0:W-:Y:S04]  /*7f00*/  STL [R1+0x150], R5 ;  /* 0x0001500501007387 */ /* 0x0001e80000100800 */
[----:B------:R-:W-:Y:S01]  /*7f10*/  STL [R1+0x14c], R15 ;  /* 0x00014c0f01007387 */ /* 0x000fe20000100800 */
[C---:B0-----:R-:W-:Y:S02]  /*7f20*/  SEL R5, R25.reuse, R8, !P1 ;  /* 0x0000000819057207 */ /* 0x041fe40004800000 */
[----:B------:R-:W-:-:S03]  /*7f30*/  SEL R8, R25, R17, !P1 ;  /* 0x0000001119087207 */ /* 0x000fc60004800000 */
[----:B------:R0:W-:Y:S04]  /*7f40*/  STL [R1+0x148], R5 ;  /* 0x0001480501007387 */ /* 0x0001e80000100800 */
[----:B------:R1:W-:Y:S04]  /*7f50*/  STL [R1+0x138], R8 ;  /* 0x0001380801007387 */ /* 0x0003e80000100800 */
[----:B------:R-:W-:Y:S01]  /*7f60*/  STL [R1+0x134], R14 ;  /* 0x0001340e01007387 */ /* 0x000fe20000100800 */
[C---:B0-----:R-:W-:Y:S02]  /*7f70*/  SEL R5, R25.reuse, R11, !P1 ;  /* 0x0000000b19057207 */ /* 0x041fe40004800000 */
[----:B-1----:R-:W-:-:S03]  /*7f80*/  SEL R8, R25, R3, !P1 ;  /* 0x0000000319087207 */ /* 0x002fc60004800000 */
[----:B------:R0:W-:Y:S01]  /*7f90*/  STL [R1+0x130], R5 ;  /* 0x0001300501007387 */ /* 0x0001e20000100800 */
[C---:B------:R-:W-:Y:S02]  /*7fa0*/  SEL R3, R25.reuse, R4, !P1 ;  /* 0x0000000419037207 */ /* 0x040fe40004800000 */
[C---:B------:R-:W-:Y:S01]  /*7fb0*/  SEL R4, R25.reuse, R9, !P1 ;  /* 0x0000000919047207 */ /* 0x040fe20004800000 */
[----:B------:R-:W-:Y:S04]  /*7fc0*/  STL [R1+0x12c], R8 ;  /* 0x00012c0801007387 */ /* 0x000fe80000100800 */
[----:B------:R1:W-:Y:S01]  /*7fd0*/  STL [R1+0x128], R3 ;  /* 0x0001280301007387 */ /* 0x0003e20000100800 */
[----:B0-----:R-:W-:-:S05]  /*7fe0*/  SEL R5, R25, R13, !P1 ;  /* 0x0000000d19057207 */ /* 0x001fca0004800000 */
[----:B------:R0:W-:Y:S01]  /*7ff0*/  STL [R1+0x124], R5 ;  /* 0x0001240501007387 */ /* 0x0001e20000100800 */
[----:B-1----:R-:W-:-:S03]  /*8000*/  SEL R3, R25, R28, !P1 ;  /* 0x0000001c19037207 */ /* 0x002fc60004800000 */
[----:B------:R-:W2:Y:S04]  /*8010*/  LDL.LU R28, [R1+0xa0] ;  /* 0x0000a000011c7983 */ /* 0x000ea80000300800 */
[----:B------:R1:W-:Y:S01]  /*8020*/  STL [R1+0x120], R4 ;  /* 0x0001200401007387 */ /* 0x0003e20000100800 */
[----:B0-----:R-:W-:-:S03]  /*8030*/  SEL R5, R25, R6, !P1 ;  /* 0x0000000619057207 */ /* 0x001fc60004800000 */
[----:B------:R0:W-:Y:S01]  /*8040*/  STL [R1+0x11c], R3 ;  /* 0x00011c0301007387 */ /* 0x0001e20000100800 */
[C---:B-1----:R-:W-:Y:S02]  /*8050*/  SEL R4, R25.reuse, R7, !P1 ;  /* 0x0000000719047207 */ /* 0x042fe40004800000 */
[----:B0-----:R-:W-:-:S03]  /*8060*/  SEL R3, R25, R29, !P1 ;  /* 0x0000001d19037207 */ /* 0x001fc60004800000 */
[----:B------:R0:W-:Y:S04]  /*8070*/  STL [R1+0x118], R4 ;  /* 0x0001180401007387 */ /* 0x0001e80000100800 */
[----:B------:R1:W-:Y:S04]  /*8080*/  STL [R1+0x114], R3 ;  /* 0x0001140301007387 */ /* 0x0003e80000100800 */
[----:B------:R-:W-:Y:S01]  /*8090*/  STL [R1+0x110], R5 ;  /* 0x0001100501007387 */ /* 0x000fe20000100800 */
[C---:B0-----:R-:W-:Y:S02]  /*80a0*/  SEL R4, R25.reuse, R20, !P1 ;  /* 0x0000001419047207 */ /* 0x041fe40004800000 */
[----:B-1----:R-:W-:-:S03]  /*80b0*/  SEL R3, R25, R2, !P1 ;  /* 0x0000000219037207 */ /* 0x002fc60004800000 */
        /* <DEDUP_REMOVED lines=64> */
[C---:B----4-:R-:W-:Y:S02]  /*84c0*/  SEL R21, R25.reuse, R21, !P1 ;  /* 0x0000001519157207 */ /* 0x050fe40004800000 */
[C---:B------:R-:W-:Y:S02]  /*84d0*/  SEL R8, R25.reuse, R8, !P1 ;  /* 0x0000000819087207 */ /* 0x040fe40004800000 */
[----:B------:R-:W-:-:S02]  /*84e0*/  SEL R17, R25, R17, !P1 ;  /* 0x0000001119117207 */ /* 0x000fc40004800000 */
[C---:B------:R-:W-:Y:S02]  /*84f0*/  SEL R14, R25.reuse, R14, !P1 ;  /* 0x0000000e190e7207 */ /* 0x040fe40004800000 */
[C---:B------:R-:W-:Y:S02]  /*8500*/  SEL R3, R25.reuse, R3, !P1 ;  /* 0x0000000319037207 */ /* 0x040fe40004800000 */
[C---:B------:R-:W-:Y:S02]  /*8510*/  SEL R11, R25.reuse, R11, !P1 ;  /* 0x0000000b190b7207 */ /* 0x040fe40004800000 */
[C---:B------:R-:W-:Y:S02]  /*8520*/  SEL R4, R25.reuse, R4, !P1 ;  /* 0x0000000419047207 */ /* 0x040fe40004800000 */
        /* <DEDUP_REMOVED lines=19> */
[----:B--2---:R-:W-:-:S05]  /*8660*/  SEL R5, R25, R5, !P1 ;  /* 0x0000000519057207 */ /* 0x004fca0004800000 */
[----:B------:R0:W-:Y:S04]  /*8670*/  STL [R1+0xcc], R5 ;  /* 0x0000cc0501007387 */ /* 0x0001e80000100800 */
[----:B0-----:R-:W2:Y:S04]  /*8680*/  LDL.LU R5, [R1+0xdb0] ;  /* 0x000db00001057983 */ /* 0x001ea80000300800 */
[----:B------:R0:W-:Y:S04]  /*8690*/  STL [R1+0xc8], R15 ;  /* 0x0000c80f01007387 */ /* 0x0001e80000100800 */
[----:B0-----:R-:W3:Y:S04]  /*86a0*/  LDL.LU R15, [R1+0xdac] ;  /* 0x000dac00010f7983 */ /* 0x001ee80000300800 */
[----:B------:R0:W-:Y:S04]  /*86b0*/  STL [R1+0xc4], R21 ;  /* 0x0000c41501007387 */ /* 0x0001e80000100800 */
[----:B0-----:R-:W4:Y:S04]  /*86c0*/  LDL.LU R21, [R1+0xda8] ;  /* 0x000da80001157983 */ /* 0x001f280000300800 */
[----:B------:R0:W-:Y:S04]  /*86d0*/  STL [R1+0xc0], R8 ;  /* 0x0000c00801007387 */ /* 0x0001e80000100800 */
[----:B0-----:R-:W2:Y:S04]  /*86e0*/  LDL.LU R8, [R1+0xda4] ;  /* 0x000da40001087983 */ /* 0x001ea80000300800 */
        /* <DEDUP_REMOVED lines=33> */
[----:B0-----:R-:W3:Y:S04]  /*8900*/  LDL.LU R23, [R1+0xd64] ;  /* 0x000d640001177983 */ /* 0x001ee80000300800 */
        /* <DEDUP_REMOVED lines=13> */
[----:B0-----:R-:W3:Y:S01]  /*89e0*/  LDL.LU R28, [R1+0xd48] ;  /* 0x000d4800011c7983 */ /* 0x001ee20000300800 */
[----:B--2---:R-:W-:-:S02]  /*89f0*/  SEL R18, R25, R18, !P1 ;  /* 0x0000001219127207 */ /* 0x004fc40004800000 */
[----:B---3--:R-:W-:-:S05]  /*8a00*/  SEL R28, R25, R28, !P1 ;  /* 0x0000001c191c7207 */ /* 0x008fca0004800000 */
[----:B------:R0:W-:Y:S02]  /*8a10*/  STL [R1+0x4c], R28 ;  /* 0x00004c1c01007387 */ /* 0x0001e40000100800 */
[C---:B0-----:R-:W-:Y:S02]  /*8a20*/  SEL R28, R25.reuse, R27, !P1 ;  /* 0x0000001b191c7207 */ /* 0x041fe40004800000 */
[C---:B------:R-:W-:Y:S02]  /*8a30*/  SEL R27, R25.reuse, R26, !P1 ;  /* 0x0000001a191b7207 */ /* 0x040fe40004800000 */
[C---:B------:R-:W-:Y:S01]  /*8a40*/  SEL R26, R25.reuse, R10, !P1 ;  /* 0x0000000a191a7207 */ /* 0x040fe20004800000 */
[----:B------:R0:W-:Y:S01]  /*8a50*/  STL [R1+0x48], R28 ;  /* 0x0000481c01007387 */ /* 0x0001e20000100800 */
[C---:B------:R-:W-:Y:S02]  /*8a60*/  SEL R10, R25.reuse, R24, !P1 ;  /* 0x00000018190a7207 */ /* 0x040fe40004800000 */
[C---:B------:R-:W-:Y:S01]  /*8a70*/  SEL R24, R25.reuse, R16, !P1 ;  /* 0x0000001019187207 */ /* 0x040fe20004800000 */
[----:B------:R1:W-:Y:S01]  /*8a80*/  STL [R1+0x44], R27 ;  /* 0x0000441b01007387 */ /* 0x0003e20000100800 */
[----:B------:R-:W-:-:S03]  /*8a90*/  SEL R16, R25, R19, !P1 ;  /* 0x0000001319107207 */ /* 0x000fc60004800000 */
[----:B------:R2:W-:Y:S01]  /*8aa0*/  STL [R1+0x40], R26 ;  /* 0x0000401a01007387 */ /* 0x0005e20000100800 */
[----:B0-----:R-:W-:-:S03]  /*8ab0*/  SEL R28, R25, R14, !P1 ;  /* 0x0000000e191c7207 */ /* 0x001fc60004800000 */
[----:B------:R0:W-:Y:S01]  /*8ac0*/  STL [R1+0x3c], R10 ;  /* 0x00003c0a01007387 */ /* 0x0001e20000100800 */
[----:B-1----:R-:W-:-:S03]  /*8ad0*/  SEL R27, R25, R17, !P1 ;  /* 0x00000011191b7207 */ /* 0x002fc60004800000 */
[----:B------:R4:W-:Y:S01]  /*8ae0*/  STL [R1+0x34], R24 ;  /* 0x0000341801007387 */ /* 0x0009e20000100800 */
[----:B--2---:R-:W-:-:S03]  /*8af0*/  SEL R26, R25, R8, !P1 ;  /* 0x00000008191a7207 */ /* 0x004fc60004800000 */
[----:B------:R1:W-:Y:S01]  /*8b00*/  STL [R1+0x30], R16 ;  /* 0x0000301001007387 */ /* 0x0003e20000100800 */
[C---:B0-----:R-:W-:Y:S01]  /*8b10*/  SEL R10, R25.reuse, R23, !P1 ;  /* 0x00000017190a7207 */ /* 0x041fe20004800000 */
[----:B------:R-:W0:Y:S01]  /*8b20*/  S2R R19, SR_TID.X ;  /* 0x0000000000137919 */ /* 0x000e220000002100 */
[C---:B------:R-:W-:Y:S02]  /*8b30*/  SEL R23, R25.reuse, R15, !P1 ;  /* 0x0000000f19177207 */ /* 0x040fe40004800000 */
[C---:B----4-:R-:W-:Y:S01]  /*8b40*/  SEL R24, R25.reuse, R21, !P1 ;  /* 0x0000001519187207 */ /* 0x050fe20004800000 */
[----:B------:R2:W-:Y:S01]  /*8b50*/  STL [R1+0x2c], R10 ;  /* 0x00002c0a01007387 */ /* 0x0005e20000100800 */
[----:B-1----:R-:W-:-:S03]  /*8b60*/  SEL R16, R25, R22, !P1 ;  /* 0x0000001619107207 */ /* 0x002fc60004800000 */
[----:B------:R-:W-:Y:S04]  /*8b70*/  STL [R1+0x28], R18 ;  /* 0x0000281201007387 */ /* 0x000fe80000100800 */
[----:B------:R-:W-:Y:S01]  /*8b80*/  STL [R1+0x24], R16 ;  /* 0x0000241001007387 */ /* 0x000fe20000100800 */
[C---:B--2---:R-:W-:Y:S02]  /*8b90*/  SEL R10, R25.reuse, R0, !P1 ;  /* 0x00000000190a7207 */ /* 0x044fe40004800000 */
[----:B------:R-:W-:Y:S01]  /*8ba0*/  SEL R0, R25, R12, !P1 ;  /* 0x0000000c19007207 */ /* 0x000fe20004800000 */
[----:B------:R-:W-:Y:S01]  /*8bb0*/  IMAD R12, R29, UR7, RZ ;  /* 0x000000071d0c7c24 */ /* 0x000fe2000f8e02ff */
[C---:B------:R-:W-:Y:S01]  /*8bc0*/  SEL R29, R25.reuse, R20, !P1 ;  /* 0x00000014191d7207 */ /* 0x040fe20004800000 */
[----:B------:R1:W-:Y:S01]  /*8bd0*/  STL [R1+0x20], R10 ;  /* 0x0000200a01007387 */ /* 0x0003e20000100800 */
[----:B------:R-:W-:Y:S01]  /*8be0*/  SEL R25, R25, R5, !P1 ;  /* 0x0000000519197207 */ /* 0x000fe20004800000 */
[----:B------:R-:W2:Y:S02]  /*8bf0*/  LDCU UR7, c[0x0][0x3b0] ;  /* 0x00007600ff0777ac */ /* 0x000ea40008000800 */
[----:B------:R3:W-:Y:S04]  /*8c00*/  STL [R1+0x1c], R0 ;  /* 0x00001c0001007387 */ /* 0x0007e80000100800 */
[----:B------:R-:W-:Y:S01]  /*8c10*/  STL [R1+0xd20], R29 ;  /* 0x000d201d01007387 */ /* 0x000fe20000100800 */
[----:B-1----:R-:W1:Y:S01]  /*8c20*/  S2R R10, SR_TID.X ;  /* 0x00000000000a7919 */ /* 0x002e620000002100 */
[C---:B---3--:R-:W-:Y:S01]  /*8c30*/  LEA R0, P0, R12.reuse, UR12, 0x1 ;  /* 0x0000000c0c007c11 */ /* 0x048fe2000f8008ff */
[----:B------:R-:W3:Y:S01]  /*8c40*/  LDCU UR12, c[0x0][0x3a0] ;  /* 0x00007400ff0c77ac */ /* 0x000ee20008000800 */
[----:B------:R-:W-:Y:S02]  /*8c50*/  STL [R1+0xd24], R28 ;  /* 0x000d241c01007387 */ /* 0x000fe40000100800 */
[----:B------:R-:W-:-:S02]  /*8c60*/  LEA.HI.X.SX32 R12, R12, UR13, 0x1, P0 ;  /* 0x0000000d0c0c7c11 */ /* 0x000fc400080f0eff */
[----:B------:R4:W-:Y:S01]  /*8c70*/  STL [R1+0xd28], R27 ;  /* 0x000d281b01007387 */ /* 0x0009e20000100800 */
[----:B0-----:R-:W-:-:S03]  /*8c80*/  LEA.HI R18, R19, 0xf8, RZ, 0x1c ;  /* 0x000000f813127811 */ /* 0x001fc600078fe0ff */
[----:B------:R-:W-:Y:S04]  /*8c90*/  STL [R1+0xd2c], R26 ;  /* 0x000d2c1a01007387 */ /* 0x000fe80000100800 */
[----:B------:R-:W-:Y:S01]  /*8ca0*/  STL [R1+0xd30], R24 ;  /* 0x000d301801007387 */ /* 0x000fe20000100800 */
[----:B----4-:R-:W-:-:S03]  /*8cb0*/  IMAD R27, RZ, RZ, -UR6 ;  /* 0x80000006ff1b7e24 */ /* 0x010fc6000f8e02ff */
[----:B------:R-:W-:Y:S04]  /*8cc0*/  STL [R1+0xd34], R23 ;  /* 0x000d341701007387 */ /* 0x000fe80000100800 */
[----:B------:R0:W-:Y:S01]  /*8cd0*/  STL [R1+0xd38], R25 ;  /* 0x000d381901007387 */ /* 0x0001e20000100800 */
[----:B-1----:R-:W-:-:S03]  /*8ce0*/  LOP3.LUT R10, R10, 0x7f, RZ, 0xc0, !PT ;  /* 0x0000007f0a0a7812 */ /* 0x002fc600078ec0ff */
[----:B0-----:R-:W4:Y:S02]  /*8cf0*/  LDL.LU R25, [R1+0x14] ;  /* 0x0000140001197983 */ /* 0x001f240000300800 */
[----:B------:R-:W-:Y:S02]  /*8d00*/  IMAD R22, R10, R4, RZ ;  /* 0x000000040a167224 */ /* 0x000fe400078e02ff */
[----:B------:R-:W2:Y:S02]  /*8d10*/  LDL.LU R23, [R1+0x10] ;  /* 0x0000100001177983 */ /* 0x000ea40000300800 */
[----:B------:R-:W-:Y:S01]  /*8d20*/  IMAD R8, R4, 0x80, R22 ;  /* 0x0000008004087824 */ /* 0x000fe200078e0216 */
[----:B------:R-:W-:Y:S01]  /*8d30*/  LEA.HI R4, R19, 0xb8, RZ, 0x1c ;  /* 0x000000b813047811 */ /* 0x000fe200078fe0ff */
[----:B------:R-:W2:Y:S01]  /*8d40*/  LDL.LU R24, [R1+0xc] ;  /* 0x00000c0001187983 */ /* 0x000ea20000300800 */
[----:B------:R-:W-:-:S03]  /*8d50*/  LEA R14, P0, R22, UR10, 0x1 ;  /* 0x0000000a160e7c11 */ /* 0x000fc6000f8008ff */
[----:B------:R-:W-:Y:S01]  /*8d60*/  IMAD R20, R4, UR6, RZ ;  /* 0x0000000604147c24 */ /* 0x000fe2000f8e02ff */
[----:B------:R-:W-:Y:S01]  /*8d70*/  SHF.R.U32.HI R4, RZ, 0x4, R19 ;  /* 0x00000004ff047819 */ /* 0x000fe20000011613 */
[----:B------:R-:W2:Y:S01]  /*8d80*/  LDL.LU R26, [R1+0x8] ;  /* 0x00000800011a7983 */ /* 0x000ea20000300800 */
[----:B------:R-:W-:Y:S01]  /*8d90*/  LEA.HI.X.SX32 R15, R22, UR11, 0x1, P0 ;  /* 0x0000000b160f7c11 */ /* 0x000fe200080f0eff */
[----:B------:R-:W-:Y:S01]  /*8da0*/  IMAD R21, R18, UR6, RZ ;  /* 0x0000000612157c24 */ /* 0x000fe2000f8e02ff */
[----:B------:R-:W-:Y:S01]  /*8db0*/  LEA R16, P1, R8, UR10, 0x1 ;  /* 0x0000000a08107c11 */ /* 0x000fe2000f8208ff */
[----:B------:R-:W2:Y:S01]  /*8dc0*/  LDL.LU R28, [R1+0x4] ;  /* 0x00000400011c7983 */ /* 0x000ea20000300800 */
[----:B------:R-:W-:Y:S02]  /*8dd0*/  SGXT.U32 R4, R4, 0x3 ;  /* 0x000000030404781a */ /* 0x000fe40000000000 */
[----:B------:R-:W-:Y:S01]  /*8de0*/  LEA.HI R22, R19, 0x78, RZ, 0x1c ;  /* 0x0000007813167811 */ /* 0x000fe200078fe0ff */
[----:B------:R-:W2:Y:S01]  /*8df0*/  LDL.LU R29, [R1] ;  /* 0x00000000011d7983 */ /* 0x000ea20000300800 */
[----:B------:R-:W-:-:S03]  /*8e00*/  LEA.HI.X.SX32 R17, R8, UR11, 0x1, P1 ;  /* 0x0000000b08117c11 */ /* 0x000fc600088f0eff */
[----:B------:R0:W-:Y:S01]  /*8e10*/  STL.64 [R1+0xcd8], R14 ;  /* 0x000cd80e01007387 */ /* 0x0001e20000100a00 */
[----:B------:R-:W-:Y:S01]  /*8e20*/  IMAD R22, R22, UR6, RZ ;  /* 0x0000000616167c24 */ /* 0x000fe2000f8e02ff */
[----:B------:R-:W-:Y:S02]  /*8e30*/  LEA.HI R19, R19, 0x38, RZ, 0x1c ;  /* 0x0000003813137811 */ /* 0x000fe400078fe0ff */
[----:B0-----:R-:W2:Y:S01]  /*8e40*/  LDL.LU R15, [R1+0x8c] ;  /* 0x00008c00010f7983 */ /* 0x001ea20000300800 */
[----:B------:R-:W-:Y:S01]  /*8e50*/  IMAD R14, R4, UR6, RZ ;  /* 0x00000006040e7c24 */ /* 0x000fe2000f8e02ff */
[-C--:B------:R-:W-:Y:S02]  /*8e60*/  LEA R4, P2, R20, R0.reuse, 0x1 ;  /* 0x0000000014047211 */ /* 0x080fe400078408ff */
[----:B------:R0:W-:Y:S04]  /*8e70*/  STL [R1+0xd40], R16 ;  /* 0x000d401001007387 */ /* 0x0001e80000100800 */
[----:B------:R1:W-:Y:S01]  /*8e80*/  STL [R1+0xd3c], R17 ;  /* 0x000d3c1101007387 */ /* 0x0003e20000100800 */
[----:B0-----:R-:W-:-:S05]  /*8e90*/  LEA R16, P1, R21, R0, 0x1 ;  /* 0x0000000015107211 */ /* 0x001fca00078208ff */
[----:B------:R-:W-:Y:S01]  /*8ea0*/  STL [R1+0xb28], R16 ;  /* 0x000b281001007387 */ /* 0x000fe20000100800 */
[----:B-1----:R-:W-:-:S03]  /*8eb0*/  IMAD R17, R19, UR6, RZ ;  /* 0x0000000613117c24 */ /* 0x002fc6000f8e02ff */
[----:B------:R0:W-:Y:S02]  /*8ec0*/  STL [R1+0xb34], R4 ;  /* 0x000b340401007387 */ /* 0x0001e40000100800 */
[----:B0-----:R-:W-:Y:S01]  /*8ed0*/  LEA R4, P3, R22, R0, 0x1 ;  /* 0x0000000016047211 */ /* 0x001fe200078608ff */
[----:B------:R-:W-:-:S04]  /*8ee0*/  IMAD R16, RZ, RZ, -UR6 ;  /* 0x80000006ff107e24 */ /* 0x000fc8000f8e02ff */
[----:B------:R0:W-:Y:S01]  /*8ef0*/  STL [R1+0xb38], R4 ;  /* 0x000b380401007387 */ /* 0x0001e20000100800 */
[----:B------:R-:W-:Y:S02]  /*8f00*/  LEA R16, R16, R2, 0x3 ;  /* 0x0000000210107211 */ /* 0x000fe400078e18ff */
[----:B0-----:R-:W-:-:S05]  /*8f10*/  LEA R4, P5, R17, R0, 0x1 ;  /* 0x0000000011047211 */ /* 0x001fca00078a08ff */
[----:B------:R0:W-:Y:S02]  /*8f20*/  STL [R1+0xb3c], R4 ;  /* 0x000b3c0401007387 */ /* 0x0001e40000100800 */
[----:B0-----:R-:W-:-:S05]  /*8f30*/  LEA R4, P4, R2, R0, 0x1 ;  /* 0x0000000002047211 */ /* 0x001fca00078808ff */
[----:B------:R0:W-:Y:S02]  /*8f40*/  STL [R1+0xb2c], R4 ;  /* 0x000b2c0401007387 */ /* 0x0001e40000100800 */
[----:B0-----:R-:W-:-:S05]  /*8f50*/  LEA R4, P0, R16, R0, 0x1 ;  /* 0x0000000010047211 */ /* 0x001fca00078008ff */
[----:B------:R0:W-:Y:S04]  /*8f60*/  STL [R1+0xb30], R4 ;  /* 0x000b300401007387 */ /* 0x0001e80000100800 */
[----:B0-----:R-:W3:Y:S01]  /*8f70*/  LDL.LU R4, [R1+0xd44] ;  /* 0x000d440001047983 */ /* 0x001ee20000300800 */
[-C--:B------:R-:W-:Y:S02]  /*8f80*/  LEA.HI.X.SX32 R21, R21, R12.reuse, 0x1, P1 ;  /* 0x0000000c15157211 */ /* 0x080fe400008f0eff */
[----:B------:R-:W-:-:S03]  /*8f90*/  LEA.HI.X.SX32 R20, R20, R12, 0x1, P2 ;  /* 0x0000000c14147211 */ /* 0x000fc600010f0eff */
[----:B------:R2:W-:Y:S01]  /*8fa0*/  STL [R1+0xb20], R21 ;  /* 0x000b201501007387 */ /* 0x0005e20000100800 */
[----:B------:R-:W-:Y:S01]  /*8fb0*/  LEA.HI.X.SX32 R22, R22, R12, 0x1, P3 ;  /* 0x0000000c16167211 */ /* 0x000fe200018f0eff */
[----:B------:R-:W-:-:S04]  /*8fc0*/  IMAD R5, R27, 0x8, R3 ;  /* 0x000000081b057824 */ /* 0x000fc800078e0203 */
[----:B------:R-:W-:-:S04]  /*8fd0*/  IMAD R10, R27, 0x8, R5 ;  /* 0x000000081b0a7824 */ /* 0x000fc800078e0205 */
[----:B------:R-:W-:-:S04]  /*8fe0*/  IMAD R8, R27, 0x8, R10 ;  /* 0x000000081b087824 */ /* 0x000fc800078e020a */
[----:B------:R-:W-:-:S04]  /*8ff0*/  IMAD R18, R27, 0x8, R8 ;  /* 0x000000081b127824 */ /* 0x000fc800078e0208 */
[----:B------:R-:W-:Y:S01]  /*9000*/  IMAD R19, R27, 0x8, R18 ;  /* 0x000000081b137824 */ /* 0x000fe200078e0212 */
[----:B--2---:R-:W-:-:S05]  /*9010*/  LEA R21, P1, R15, R0, 0x1 ;  /* 0x000000000f157211 */ /* 0x004fca00078208ff */
[----:B------:R4:W-:Y:S04]  /*9020*/  STL [R1+0xb24], R21 ;  /* 0x000b241501007387 */ /* 0x0009e80000100800 */
[----:B------:R0:W-:Y:S01]  /*9030*/  STL [R1+0xb14], R20 ;  /* 0x000b141401007387 */ /* 0x0001e20000100800 */
[-C--:B----4-:R-:W-:Y:S02]  /*9040*/  LEA R21, P2, R25, R0.reuse, 0x1 ;  /* 0x0000000019157211 */ /* 0x090fe400078408ff */
[----:B0-----:R-:W-:-:S03]  /*9050*/  LEA R20, P3, R23, R0, 0x1 ;  /* 0x0000000017147211 */ /* 0x001fc600078608ff */
[----:B------:R0:W-:Y:S04]  /*9060*/  STL [R1+0xb08], R21 ;  /* 0x000b081501007387 */ /* 0x0001e80000100800 */
[----:B------:R-:W-:Y:S04]  /*9070*/  STL [R1+0xb18], R22 ;  /* 0x000b181601007387 */ /* 0x000fe80000100800 */
[----:B------:R1:W-:Y:S01]  /*9080*/  STL [R1+0xb0c], R20 ;  /* 0x000b0c1401007387 */ /* 0x0003e20000100800 */
[----:B0-----:R-:W-:Y:S02]  /*9090*/  LEA.HI.X.SX32 R21, R17, R12, 0x1, P5 ;  /* 0x0000000c11157211 */ /* 0x001fe400028f0eff */
[----:B------:R-:W-:-:S03]  /*90a0*/  LEA R17, P5, R24, R0, 0x1 ;  /* 0x0000000018117211 */ /* 0x000fc600078a08ff */
[----:B------:R-:W-:Y:S01]  /*90b0*/  STL [R1+0xb1c], R21 ;  /* 0x000b1c1501007387 */ /* 0x000fe20000100800 */
[----:B-1----:R-:W-:Y:S02]  /*90c0*/  LEA.HI.X.SX32 R20, R2, R12, 0x1, P4 ;  /* 0x0000000c02147211 */ /* 0x002fe400020f0eff */
[----:B------:R-:W-:Y:S01]  /*90d0*/  LEA R2, P4, R26, R0, 0x1 ;  /* 0x000000001a027211 */ /* 0x000fe200078808ff */
[----:B------:R0:W-:Y:S04]  /*90e0*/  STL [R1+0xb10], R17 ;  /* 0x000b101101007387 */ /* 0x0001e80000100800 */
[----:B------:R-:W-:Y:S04]  /*90f0*/  STL [R1+0xb00], R20 ;  /* 0x000b001401007387 */ /* 0x000fe80000100800 */
[----:B------:R1:W-:Y:S01]  /*9100*/  STL [R1+0xb04], R2 ;  /* 0x000b040201007387 */ /* 0x0003e20000100800 */
[----:B0-----:R-:W-:-:S02]  /*9110*/  LEA.HI.X.SX32 R17, R16, R12, 0x1, P0 ;  /* 0x0000000c10117211 */ /* 0x001fc400000f0eff */
[----:B------:R-:W-:-:S03]  /*9120*/  LEA R16, P0, R28, R0, 0x1 ;  /* 0x000000001c107211 */ /* 0x000fc600078008ff */
[----:B------:R-:W-:Y:S01]  /*9130*/  STL [R1+0xaf0], R17 ;  /* 0x000af01101007387 */ /* 0x000fe20000100800 */
[----:B-1----:R-:W-:Y:S02]  /*9140*/  LEA.HI.X.SX32 R2, R15, R12, 0x1, P1 ;  /* 0x0000000c0f027211 */ /* 0x002fe400008f0eff */
[----:B------:R-:W-:Y:S01]  /*9150*/  LEA R15, P1, R29, R0, 0x1 ;  /* 0x000000001d0f7211 */ /* 0x000fe200078208ff */
[----:B------:R0:W-:Y:S04]  /*9160*/  STL [R1+0xaf8], R16 ;  /* 0x000af81001007387 */ /* 0x0001e80000100800 */
[----:B------:R-:W-:Y:S04]  /*9170*/  STL [R1+0xaf4], R2 ;  /* 0x000af40201007387 */ /* 0x000fe80000100800 */
[----:B------:R1:W-:Y:S01]  /*9180*/  STL [R1+0xafc], R15 ;  /* 0x000afc0f01007387 */ /* 0x0003e20000100800 */
[----:B0-----:R-:W-:-:S05]  /*9190*/  LEA.HI.X.SX32 R16, R25, R12, 0x1, P2 ;  /* 0x0000000c19107211 */ /* 0x001fca00010f0eff */
[----:B------:R0:W-:Y:S01]  /*91a0*/  STL [R1+0xae8], R16 ;  /* 0x000ae81001007387 */ /* 0x0001e20000100800 */
[----:B-1----:R-:W-:Y:S02]  /*91b0*/  LEA.HI.X.SX32 R15, R23, R12, 0x1, P3 ;  /* 0x0000000c170f7211 */ /* 0x002fe400018f0eff */
[-C--:B0-----:R-:W-:Y:S02]  /*91c0*/  LEA R16, P3, R6, R0.reuse, 0x1 ;  /* 0x0000000006107211 */ /* 0x081fe400078608ff */
[----:B---3--:R-:W-:-:S05]  /*91d0*/  LEA R2, P2, R4, R0, 0x1 ;  /* 0x0000000004027211 */ /* 0x008fca00078408ff */
[----:B------:R0:W-:Y:S04]  /*91e0*/  STL [R1+0xaec], R2 ;  /* 0x000aec0201007387 */ /* 0x0001e80000100800 */
[----:B------:R1:W-:Y:S01]  /*91f0*/  STL [R1+0xae0], R15 ;  /* 0x000ae00f01007387 */ /* 0x0003e20000100800 */
[----:B0-----:R-:W-:-:S03]  /*9200*/  LEA.HI.X.SX32 R2, R24, R12, 0x1, P5 ;  /* 0x0000000c18027211 */ /* 0x001fc600028f0eff */
[----:B------:R0:W-:Y:S01]  /*9210*/  STL [R1+0xae4], R16 ;  /* 0x000ae41001007387 */ /* 0x0001e20000100800 */
[----:B-1----:R-:W-:-:S03]  /*9220*/  LEA R15, P5, R7, R0, 0x1 ;  /* 0x00000000070f7211 */ /* 0x002fc600078a08ff */
[----:B------:R1:W-:Y:S04]  /*9230*/  STL [R1+0xad8], R2 ;  /* 0x000ad80201007387 */ /* 0x0003e80000100800 */
[----:B------:R2:W-:Y:S01]  /*9240*/  STL [R1+0xadc], R15 ;  /* 0x000adc0f01007387 */ /* 0x0005e20000100800 */
[----:B0-----:R-:W-:Y:S02]  /*9250*/  LEA.HI.X.SX32 R16, R26, R12, 0x1, P4 ;  /* 0x0000000c1a107211 */ /* 0x001fe400020f0eff */
[----:B-1----:R-:W-:-:S03]  /*9260*/  LEA R2, P4, R9, R0, 0x1 ;  /* 0x0000000009027211 */ /* 0x002fc600078808ff */
[----:B------:R0:W-:Y:S01]  /*9270*/  STL [R1+0xad0], R16 ;  /* 0x000ad01001007387 */ /* 0x0001e20000100800 */
[----:B--2---:R-:W-:-:S03]  /*9280*/  LEA.HI.X.SX32 R15, R28, R12, 0x1, P0 ;  /* 0x0000000c1c0f7211 */ /* 0x004fc600000f0eff */
[----:B------:R1:W-:Y:S01]  /*9290*/  STL [R1+0xad4], R2 ;  /* 0x000ad40201007387 */ /* 0x0003e20000100800 */
[----:B------:R-:W-:-:S03]  /*92a0*/  LEA.HI.X.SX32 R4, R4, R12, 0x1, P2 ;  /* 0x0000000c04047211 */ /* 0x000fc600010f0eff */
[----:B------:R2:W-:Y:S01]  /*92b0*/  STL [R1+0xac8], R15 ;  /* 0x000ac80f01007387 */ /* 0x0005e20000100800 */
[----:B0-----:R-:W-:Y:S02]  /*92c0*/  LEA R16, P0, R13, R0, 0x1 ;  /* 0x000000000d107211 */ /* 0x001fe400078008ff */
[----:B-1----:R-:W-:-:S03]  /*92d0*/  LEA.HI.X.SX32 R2, R29, R12, 0x1, P1 ;  /* 0x0000000c1d027211 */ /* 0x002fc600008f0eff */
[----:B------:R-:W-:Y:S01]  /*92e0*/  STL [R1+0xacc], R16 ;  /* 0x000acc1001007387 */ /* 0x000fe20000100800 */
[----:B--2---:R-:W-:-:S03]  /*92f0*/  LEA R15, P1, R11, R0, 0x1 ;  /* 0x000000000b0f7211 */ /* 0x004fc600078208ff */
[----:B------:R0:W-:Y:S01]  /*9300*/  STL [R1+0xac0], R2 ;  /* 0x000ac00201007387 */ /* 0x0001e20000100800 */
[----:B------:R-:W-:-:S03]  /*9310*/  LEA.HI.X.SX32 R6, R6, R12, 0x1, P3 ;  /* 0x0000000c06067211 */ /* 0x000fc600018f0eff */
[----:B------:R-:W-:Y:S04]  /*9320*/  STL [R1+0xac4], R15 ;  /* 0x000ac40f01007387 */ /* 0x000fe80000100800 */
[----:B------:R1:W-:Y:S01]  /*9330*/  STL [R1+0xab8], R4 ;  /* 0x000ab80401007387 */ /* 0x0003e20000100800 */
[----:B0-----:R-:W-:-:S05]  /*9340*/  LEA R2, P2, R3, R0, 0x1 ;  /* 0x0000000003027211 */ /* 0x001fca00078408ff */
        /* <DEDUP_REMOVED lines=8> */
[----:B------:R-:W-:Y:S04]  /*93d0*/  STL [R1+0xaac], R6 ;  /* 0x000aac0601007387 */ /* 0x000fe80000100800 */
[----:B------:R1:W-:Y:S01]  /*93e0*/  STL [R1+0xaa0], R4 ;  /* 0x000aa00401007387 */ /* 0x0003e20000100800 */
[----:B0-----:R-:W-:Y:S02]  /*93f0*/  LEA R2, P4, R8, R0, 0x1 ;  /* 0x0000000008027211 */ /* 0x001fe400078808ff */
[----:B-1----:R-:W-:-:S03]  /*9400*/  LEA.HI.X.SX32 R4, R13, R12, 0x1, P0 ;  /* 0x0000000c0d047211 */ /* 0x002fc600000f0eff */
[----:B------:R0:W-:Y:S01]  /*9410*/  STL [R1+0xaa4], R2 ;  /* 0x000aa40201007387 */ /* 0x0001e20000100800 */
[----:B------:R-:W-:-:S03]  /*9420*/  LEA R7, P0, R18, R0, 0x1 ;  /* 0x0000000012077211 */ /* 0x000fc600078008ff */
[----:B------:R1:W-:Y:S01]  /*9430*/  STL [R1+0xa98], R4 ;  /* 0x000a980401007387 */ /* 0x0003e20000100800 */
[----:B0-----:R-:W-:-:S03]  /*9440*/  LEA.HI.X.SX32 R2, R11, R12, 0x1, P1 ;  /* 0x0000000c0b027211 */ /* 0x001fc600008f0eff */
[----:B------:R-:W-:Y:S01]  /*9450*/  STL [R1+0xa9c], R7 ;  /* 0x000a9c0701007387 */ /* 0x000fe20000100800 */
[----:B-1----:R-:W-:-:S03]  /*9460*/  LEA R4, P6, R19, R0, 0x1 ;  /* 0x0000000013047211 */ /* 0x002fc600078c08ff */
[----:B------:R0:W-:Y:S04]  /*9470*/  STL [R1+0xa90], R2 ;  /* 0x000a900201007387 */ /* 0x0001e80000100800 */
[----:B------:R1:W-:Y:S01]  /*9480*/  STL [R1+0xa94], R4 ;  /* 0x000a940401007387 */ /* 0x0003e20000100800 */
[----:B0-----:R-:W-:Y:S02]  /*9490*/  LEA.HI.X.SX32 R2, R3, R12, 0x1, P2 ;  /* 0x0000000c03027211 */ /* 0x001fe400010f0eff */
[----:B-1----:R-:W-:-:S03]  /*94a0*/  LEA R4, P1, R14, R0, 0x1 ;  /* 0x000000000e047211 */ /* 0x002fc600078208ff */
[----:B------:R-:W-:Y:S01]  /*94b0*/  STL [R1+0xa88], R2 ;  /* 0x000a880201007387 */ /* 0x000fe20000100800 */
[-C--:B------:R-:W-:Y:S01]  /*94c0*/  LEA.HI.X.SX32 R3, R5, R12.reuse, 0x1, P3 ;  /* 0x0000000c05037211 */ /* 0x080fe200018f0eff */
[C---:B------:R-:W-:Y:S02]  /*94d0*/  IMAD R6, R27.reuse, 0x10, R19 ;  /* 0x000000101b067824 */ /* 0x040fe400078e0213 */
[----:B------:R0:W-:Y:S01]  /*94e0*/  STL [R1+0xa8c], R4 ;  /* 0x000a8c0401007387 */ /* 0x0001e20000100800 */
[-C--:B------:R-:W-:Y:S01]  /*94f0*/  LEA.HI.X.SX32 R5, R8, R12.reuse, 0x1, P4 ;  /* 0x0000000c08057211 */ /* 0x080fe200020f0eff */
[----:B------:R-:W-:Y:S02]  /*9500*/  IMAD R7, R27, 0x8, R6 ;  /* 0x000000081b077824 */ /* 0x000fe400078e0206 */
[----:B------:R1:W-:Y:S01]  /*9510*/  STL [R1+0xa84], R3 ;  /* 0x000a840301007387 */ /* 0x0003e20000100800 */
[-C--:B0-----:R-:W-:Y:S02]  /*9520*/  LEA.HI.X.SX32 R4, R10, R12.reuse, 0x1, P5 ;  /* 0x0000000c0a047211 */ /* 0x081fe400028f0eff */
[----:B-1----:R-:W-:-:S03]  /*9530*/  LEA.HI.X.SX32 R3, R18, R12, 0x1, P0 ;  /* 0x0000000c12037211 */ /* 0x002fc600000f0eff */
[----:B------:R-:W-:Y:S01]  /*9540*/  STL [R1+0xa80], R4 ;  /* 0x000a800401007387 */ /* 0x000fe20000100800 */
[----:B------:R-:W-:-:S03]  /*9550*/  LEA R8, P0, R6, R0, 0x1 ;  /* 0x0000000006087211 */ /* 0x000fc600078008ff */
[----:B------:R0:W-:Y:S04]  /*9560*/  STL [R1+0xa7c], R5 ;  /* 0x000a7c0501007387 */ /* 0x0001e80000100800 */
[----:B------:R1:W-:Y:S01]  /*9570*/  STL [R1+0xa78], R3 ;  /* 0x000a780301007387 */ /* 0x0003e20000100800 */
[----:B0-----:R-:W-:Y:S02]  /*9580*/  LEA.HI.X.SX32 R5, R19, R12, 0x1, P6 ;  /* 0x0000000c13057211 */ /* 0x001fe400030f0eff */
[----:B-1----:R-:W-:-:S03]  /*9590*/  LEA R3, P2, R7, R0, 0x1 ;  /* 0x0000000007037211 */ /* 0x002fc600078408ff */
[----:B------:R-:W-:Y:S04]  /*95a0*/  STL [R1+0xa54], R5 ;  /* 0x000a540501007387 */ /* 0x000fe80000100800 */
[----:B------:R0:W-:Y:S04]  /*95b0*/  STL [R1+0xa5c], R8 ;  /* 0x000a5c0801007387 */ /* 0x0001e80000100800 */
[----:B------:R1:W-:Y:S04]  /*95c0*/  STL [R1+0xa64], R3 ;  /* 0x000a640301007387 */ /* 0x0003e80000100800 */
[----:B------:R-:W2:Y:S01]  /*95d0*/  LDL.LU R28, [R1+0x1a0] ;  /* 0x0001a000011c7983 */ /* 0x000ea20000300800 */
[----:B0-----:R-:W-:-:S02]  /*95e0*/  LEA.HI.X.SX32 R8, R14, R12, 0x1, P1 ;  /* 0x0000000c0e087211 */ /* 0x001fc400008f0eff */
[----:B-1----:R-:W-:-:S03]  /*95f0*/  LEA.HI.X.SX32 R3, R6, R12, 0x1, P0 ;  /* 0x0000000c06037211 */ /* 0x002fc600000f0eff */
[----:B------:R0:W-:Y:S04]  /*9600*/  STL [R1+0xa74], R8 ;  /* 0x000a740801007387 */ /* 0x0001e80000100800 */
[----:B------:R1:W-:Y:S04]  /*9610*/  STL [R1+0xa58], R3 ;  /* 0x000a580301007387 */ /* 0x0003e80000100800 */
[----:B------:R-:W3:Y:S01]  /*9620*/  LDL.LU R29, [R1+0x1a8] ;  /* 0x0001a800011d7983 */ /* 0x000ee20000300800 */
[----:B------:R-:W-:Y:S01]  /*9630*/  IMAD R2, R27, 0x8, R7 ;  /* 0x000000081b027824 */ /* 0x000fe200078e0207 */
[----:B------:R-:W-:-:S03]  /*9640*/  LEA.HI.X.SX32 R6, R7, R12, 0x1, P2 ;  /* 0x0000000c07067211 */ /* 0x000fc600010f0eff */
[C---:B------:R-:W-:Y:S02]  /*9650*/  IMAD R4, R27.reuse, 0x8, R2 ;  /* 0x000000081b047824 */ /* 0x040fe400078e0202 */
[----:B------:R4:W-:Y:S02]  /*9660*/  STL [R1+0xa60], R6 ;  /* 0x000a600601007387 */ /* 0x0009e40000100800 */
[C---:B------:R-:W-:Y:S01]  /*9670*/  IMAD R5, R27.reuse, 0x8, R4 ;  /* 0x000000081b057824 */ /* 0x040fe200078e0204 */
[-C--:B0-----:R-:W-:Y:S01]  /*9680*/  LEA R8, P1, R4, R0.reuse, 0x1 ;  /* 0x0000000004087211 */ /* 0x081fe200078208ff */
[----:B------:R-:W3:Y:S02]  /*9690*/  LDL.LU R23, [R1+0x1b0] ;  /* 0x0001b00001177983 */ /* 0x000ee40000300800 */
[----:B-1----:R-:W-:Y:S01]  /*96a0*/  IMAD R3, R27, 0x8, R5 ;  /* 0x000000081b037824 */ /* 0x002fe200078e0205 */
[-C--:B----4-:R-:W-:Y:S01]  /*96b0*/  LEA R6, P0, R2, R0.reuse, 0x1 ;  /* 0x0000000002067211 */ /* 0x090fe200078008ff */
[----:B------:R-:W4:Y:S01]  /*96c0*/  LDL.LU R24, [R1+0x220] ;  /* 0x0002200001187983 */ /* 0x000f220000300800 */
[----:B------:R-:W-:-:S03]  /*96d0*/  LEA R7, P2, R5, R0, 0x1 ;  /* 0x0000000005077211 */ /* 0x000fc600078408ff */
[----:B------:R0:W-:Y:S04]  /*96e0*/  STL [R1+0xa68], R6 ;  /* 0x000a680601007387 */ /* 0x0001e80000100800 */
[----:B------:R-:W-:Y:S01]  /*96f0*/  STL [R1+0xa6c], R8 ;  /* 0x000a6c0801007387 */ /* 0x000fe20000100800 */
[----:B0-----:R-:W-:-:S03]  /*9700*/  LEA R6, P3, R3, R0, 0x1 ;  /* 0x0000000003067211 */ /* 0x001fc600078608ff */
[----:B------:R-:W-:Y:S01]  /*9710*/  STL [R1+0xa70], R7 ;  /* 0x000a700701007387 */ /* 0x000fe20000100800 */
[----:B------:R-:W-:-:S03]  /*9720*/  LEA.HI.X.SX32 R0, R2, R12, 0x1, P0 ;  /* 0x0000000c02007211 */ /* 0x000fc600000f0eff */
[----:B------:R-:W4:Y:S04]  /*9730*/  LDL.LU R20, [R1+0x21c] ;  /* 0x00021c0001147983 */ /* 0x000f280000300800 */
[----:B------:R-:W-:Y:S04]  /*9740*/  STL [R1+0xa50], R6 ;  /* 0x000a500601007387 */ /* 0x000fe80000100800 */
[----:B------:R-:W4:Y:S04]  /*9750*/  LDL.LU R21, [R1+0x218] ;  /* 0x0002180001157983 */ /* 0x000f280000300800 */
[----:B------:R0:W-:Y:S01]  /*9760*/  STL [R1+0xa44], R0 ;  /* 0x000a440001007387 */ /* 0x0001e20000100800 */
[----:B------:R-:W-:-:S03]  /*9770*/  LEA.HI.X.SX32 R2, R4, R12, 0x1, P1 ;  /* 0x0000000c04027211 */ /* 0x000fc600008f0eff */
[----:B0-----:R-:W4:Y:S04]  /*9780*/  LDL.LU R0, [R1+0x20c] ;  /* 0x00020c0001007983 */ /* 0x001f280000300800 */
[----:B------:R-:W4:Y:S04]  /*9790*/  LDL.LU R7, [R1+0x208] ;  /* 0x0002080001077983 */ /* 0x000f280000300800 */
        /* <DEDUP_REMOVED lines=12> */
[----:B------:R0:W-:Y:S02]  /*9860*/  STL [R1+0xa48], R2 ;  /* 0x000a480201007387 */ /* 0x0001e40000100800 */
[----:B0-----:R-:W-:-:S02]  /*9870*/  LEA.HI.X.SX32 R2, R5, R12, 0x1, P2 ;  /* 0x0000000c05027211 */ /* 0x001fc400010f0eff */
[----:B------:R-:W4:Y:S01]  /*9880*/  LDL.LU R5, [R1+0x214] ;  /* 0x0002140001057983 */ /* 0x000f220000300800 */
[----:B------:R-:W-:-:S03]  /*9890*/  LEA.HI.X.SX32 R3, R3, R12, 0x1, P3 ;  /* 0x0000000c03037211 */ /* 0x000fc600018f0eff */
[----:B------:R2:W-:Y:S02]  /*98a0*/  STL [R1+0xa4c], R2 ;  /* 0x000a4c0201007387 */ /* 0x0005e40000100800 */
[----:B--2---:R-:W-:Y:S02]  /*98b0*/  IMAD R2, R28, UR7, RZ ;  /* 0x000000071c027c24 */ /* 0x004fe4000f8e02ff */
[----:B------:R-:W2:Y:S04]  /*98c0*/  LDL.LU R28, [R1+0x1d4] ;  /* 0x0001d400011c7983 */ /* 0x000ea80000300800 */
[----:B------:R-:W-:Y:S04]  /*98d0*/  STL [R1+0xa40], R3 ;  /* 0x000a400301007387 */ /* 0x000fe80000100800 */
[----:B------:R4:W-:Y:S01]  /*98e0*/  STL [R1+0x360], R2 ;  /* 0x0003600201007387 */ /* 0x0009e20000100800 */
[----:B---3--:R-:W-:-:S03]  /*98f0*/  IMAD R10, R29, UR7, RZ ;  /* 0x000000071d0a7c24 */ /* 0x008fc6000f8e02ff */
[----:B------:R-:W3:Y:S04]  /*9900*/  LDL.LU R29, [R1+0x1d0] ;  /* 0x0001d000011d7983 */ /* 0x000ee80000300800 */
[----:B------:R-:W3:Y:S04]  /*9910*/  LDL.LU R15, [R1+0x1cc] ;  /* 0x0001cc00010f7983 */ /* 0x000ee80000300800 */
[----:B------:R-:W3:Y:S01]  /*9920*/  LDL.LU R17, [R1+0x1c8] ;  /* 0x0001c80001117983 */ /* 0x000ee20000300800 */
[----:B------:R-:W-:-:S03]  /*9930*/  IMAD R6, R23, UR7, RZ ;  /* 0x0000000717067c24 */ /* 0x000fc6000f8e02ff */
[----:B------:R-:W3:Y:S04]  /*9940*/  LDL.LU R25, [R1+0x1c4] ;  /* 0x0001c40001197983 */ /* 0x000ee80000300800 */
[----:B------:R-:W3:Y:S01]  /*9950*/  LDL.LU R23, [R1+0x1c0] ;  /* 0x0001c00001177983 */ /* 0x000ee20000300800 */
[----:B----4-:R-:W-:-:S03]  /*9960*/  IMAD R2, R24, UR7, RZ ;  /* 0x0000000718027c24 */ /* 0x010fc6000f8e02ff */
[----:B------:R-:W4:Y:S01]  /*9970*/  LDL.LU R24, [R1+0x1bc] ;  /* 0x0001bc0001187983 */ /* 0x000f220000300800 */
[----:B------:R-:W-:Y:S02]  /*9980*/  IMAD R3, R4, UR7, RZ ;  /* 0x0000000704037c24 */ /* 0x000fe4000f8e02ff */
[----:B------:R-:W-:Y:S02]  /*9990*/  IMAD R4, R0, UR7, RZ ;  /* 0x0000000700047c24 */ /* 0x000fe4000f8e02ff */
[----:B------:R-:W-:Y:S02]  /*99a0*/  IMAD R0, R7, UR7, RZ ;  /* 0x0000000707007c24 */ /* 0x000fe4000f8e02ff */
[----:B------:R-:W-:-:S05]  /*99b0*/  IMAD R5, R5, UR7, RZ ;  /* 0x0000000705057c24 */ /* 0x000fca000f8e02ff */
[----:B------:R-:W-:Y:S04]  /*99c0*/  STL [R1], R5 ;  /* 0x0000000501007387 */ /* 0x000fe80000100800 */
[----:B------:R0:W-:Y:S04]  /*99d0*/  STL [R1+0x4], R3 ;  /* 0x0000040301007387 */ /* 0x0001e80000100800 */
[----:B------:R1:W-:Y:S01]  /*99e0*/  STL [R1+0x10], R4 ;  /* 0x0000100401007387 */ /* 0x0003e20000100800 */
[----:B0-----:R-:W-:-:S03]  /*99f0*/  IMAD R3, R19, UR7, RZ ;  /* 0x0000000713037c24 */ /* 0x001fc6000f8e02ff */
[----:B------:R0:W-:Y:S01]  /*9a00*/  STL [R1+0x6c], R0 ;  /* 0x00006c0001007387 */ /* 0x0001e20000100800 */
[----:B-1----:R-:W-:-:S03]  /*9a10*/  IMAD R4, R18, UR7, RZ ;  /* 0x0000000712047c24 */ /* 0x002fc6000f8e02ff */
[----:B------:R1:W-:Y:S04]  /*9a20*/  STL [R1+0x140], R3 ;  /* 0x0001400301007387 */ /* 0x0003e80000100800 */
[----:B------:R1:W-:Y:S01]  /*9a30*/  STL [R1+0x144], R4 ;  /* 0x0001440401007387 */ /* 0x0003e20000100800 */
[----:B0-----:R-:W-:Y:S02]  /*9a40*/  IMAD R0, R8, UR7, RZ ;  /* 0x0000000708007c24 */ /* 0x001fe4000f8e02ff */
[----:B-1----:R-:W-:-:S03]  /*9a50*/  IMAD R3, R11, UR7, RZ ;  /* 0x000000070b037c24 */ /* 0x002fc6000f8e02ff */
[----:B------:R0:W-:Y:S01]  /*9a60*/  STL [R1+0x1a8], R0 ;  /* 0x0001a80001007387 */ /* 0x0001e20000100800 */
[----:B------:R-:W-:-:S03]  /*9a70*/  IMAD R4, R13, UR7, RZ ;  /* 0x000000070d047c24 */ /* 0x000fc6000f8e02ff */
[----:B------:R1:W-:Y:S04]  /*9a80*/  STL [R1+0x200], R3 ;  /* 0x0002000301007387 */ /* 0x0003e80000100800 */
[----:B------:R1:W-:Y:S01]  /*9a90*/  STL [R1+0x204], R4 ;  /* 0x0002040401007387 */ /* 0x0003e20000100800 */
[----:B0-----:R-:W-:Y:S02]  /*9aa0*/  IMAD R0, R9, UR7, RZ ;  /* 0x0000000709007c24 */ /* 0x001fe4000f8e02ff */
[----:B-1----:R-:W-:-:S03]  /*9ab0*/  IMAD R3, R22, UR7, RZ ;  /* 0x0000000716037c24 */ /* 0x002fc6000f8e02ff */
[----:B------:R0:W-:Y:S01]  /*9ac0*/  STL [R1+0x210], R0 ;  /* 0x0002100001007387 */ /* 0x0001e20000100800 */
[----:B------:R-:W-:-:S03]  /*9ad0*/  IMAD R4, R16, UR7, RZ ;  /* 0x0000000710047c24 */ /* 0x000fc6000f8e02ff */
[----:B------:R1:W-:Y:S04]  /*9ae0*/  STL [R1+0x214], R3 ;  /* 0x0002140301007387 */ /* 0x0003e80000100800 */
[----:B------:R-:W-:Y:S01]  /*9af0*/  STL [R1+0x1e4], R4 ;  /* 0x0001e40401007387 */ /* 0x000fe20000100800 */
[----:B0-----:R-:W-:Y:S02]  /*9b00*/  IMAD R0, R14, UR7, RZ ;  /* 0x000000070e007c24 */ /* 0x001fe4000f8e02ff */
[----:B-1----:R-:W-:Y:S02]  /*9b10*/  IMAD R3, R26, UR7, RZ ;  /* 0x000000071a037c24 */ /* 0x002fe4000f8e02ff */
[----:B------:R-:W4:Y:S04]  /*9b20*/  LDL.LU R26, [R1+0x1b8] ;  /* 0x0001b800011a7983 */ /* 0x000f280000300800 */
[----:B------:R0:W-:Y:S04]  /*9b30*/  STL [R1+0x1e0], R0 ;  /* 0x0001e00001007387 */ /* 0x0001e80000100800 */
[----:B------:R2:W-:Y:S04]  /*9b40*/  STL [R1+0x220], R3 ;  /* 0x0002200301007387 */ /* 0x0005e80000100800 */
[----:B------:R-:W4:Y:S01]  /*9b50*/  LDL.LU R16, [R1+0x1b4] ;  /* 0x0001b40001107983 */ /* 0x000f220000300800 */
[----:B0-----:R-:W-:-:S03]  /*9b60*/  IMAD R0, R27, UR7, RZ ;  /* 0x000000071b007c24 */ /* 0x001fc6000f8e02ff */
[----:B------:R-:W4:Y:S04]  /*9b70*/  LDL.LU R14, [R1+0x1ac] ;  /* 0x0001ac00010e7983 */ /* 0x000f280000300800 */
[----:B------:R3:W-:Y:S04]  /*9b80*/  STL [R1+0x224], R0 ;  /* 0x0002240001007387 */ /* 0x0007e80000100800 */
[----:B------:R-:W4:Y:S01]  /*9b90*/  LDL.LU R27, [R1+0x1a4] ;  /* 0x0001a400011b7983 */ /* 0x000f220000300800 */
[----:B--2---:R-:W-:-:S03]  /*9ba0*/  IMAD R3, R28, UR7, RZ ;  /* 0x000000071c037c24 */ /* 0x004fc6000f8e02ff */
[----:B------:R-:W2:Y:S04]  /*9bb0*/  LDL.LU R28, [R1+0x19c] ;  /* 0x00019c00011c7983 */ /* 0x000ea80000300800 */
[----:B------:R0:W-:Y:S01]  /*9bc0*/  STL [R1+0x1d4], R3 ;  /* 0x0001d40301007387 */ /* 0x0001e20000100800 */
[----:B---3--:R-:W-:-:S03]  /*9bd0*/  IMAD R0, R29, UR7, RZ ;  /* 0x000000071d007c24 */ /* 0x008fc6000f8e02ff */
[----:B------:R-:W3:Y:S01]  /*9be0*/  LDL.LU R29, [R1+0x198] ;  /* 0x00019800011d7983 */ /* 0x000ee20000300800 */
[----:B0-----:R-:W-:-:S03]  /*9bf0*/  IMAD R3, R15, UR7, RZ ;  /* 0x000000070f037c24 */ /* 0x001fc6000f8e02ff */
[----:B------:R0:W-:Y:S04]  /*9c00*/  STL [R1+0x1d0], R0 ;  /* 0x0001d00001007387 */ /* 0x0001e80000100800 */
[----:B------:R-:W3:Y:S04]  /*9c10*/  LDL.LU R15, [R1+0x194] ;  /* 0x00019400010f7983 */ /* 0x000ee80000300800 */
[----:B------:R1:W-:Y:S01]  /*9c20*/  STL [R1+0x238], R3 ;  /* 0x0002380301007387 */ /* 0x0003e20000100800 */
[----:B0-----:R-:W-:Y:S02]  /*9c30*/  IMAD R0, R17, UR7, RZ ;  /* 0x0000000711007c24 */ /* 0x001fe4000f8e02ff */
[----:B------:R-:W-:-:S02]  /*9c40*/  IMAD R4, R23, UR7, RZ ;  /* 0x0000000717047c24 */ /* 0x000fc4000f8e02ff */
[----:B-1----:R-:W-:Y:S01]  /*9c50*/  IMAD R3, R25, UR7, RZ ;  /* 0x0000000719037c24 */ /* 0x002fe2000f8e02ff */
[----:B------:R4:W-:Y:S04]  /*9c60*/  STL [R1+0x23c], R0 ;  /* 0x00023c0001007387 */ /* 0x0009e80000100800 */
[----:B------:R0:W-:Y:S01]  /*9c70*/  STL [R1+0x250], R3 ;  /* 0x0002500301007387 */ /* 0x0001e20000100800 */
[----:B----4-:R-:W-:-:S03]  /*9c80*/  IMAD R0, R24, UR7, RZ ;  /* 0x0000000718007c24 */ /* 0x010fc6000f8e02ff */
[----:B0-----:R-:W4:Y:S04]  /*9c90*/  LDL.LU R3, [R1+0x190] ;  /* 0x0001900001037983 */ /* 0x001f280000300800 */
[----:B------:R0:W-:Y:S04]  /*9ca0*/  STL [R1+0x254], R4 ;  /* 0x0002540401007387 */ /* 0x0001e80000100800 */
[----:B------:R-:W4:Y:S04]  /*9cb0*/  LDL.LU R12, [R1+0x18c] ;  /* 0x00018c00010c7983 */ /* 0x000f280000300800 */
[----:B------:R1:W-:Y:S04]  /*9cc0*/  STL [R1+0x1bc], R0 ;  /* 0x0001bc0001007387 */ /* 0x0003e80000100800 */
[----:B------:R-:W4:Y:S04]  /*9cd0*/  LDL.LU R5, [R1+0x188] ;  /* 0x0001880001057983 */ /* 0x000f280000300800 */
[----:B0-----:R-:W4:Y:S04]  /*9ce0*/  LDL.LU R4, [R1+0x184] ;  /* 0x0001840001047983 */ /* 0x001f280000300800 */
[----:B-1----:R-:W4:Y:S04]  /*9cf0*/  LDL.LU R0, [R1+0x180] ;  /* 0x0001800001007983 */ /* 0x002f280000300800 */
        /* <DEDUP_REMOVED lines=10> */
[----:B------:R-:W4:Y:S01]  /*9da0*/  LDL.LU R24, [R1+0x154] ;  /* 0x0001540001187983 */ /* 0x000f220000300800 */
[----:B------:R-:W-:-:S03]  /*9db0*/  IMAD R17, R26, UR7, RZ ;  /* 0x000000071a117c24 */ /* 0x000fc6000f8e02ff */
[----:B------:R-:W4:Y:S04]  /*9dc0*/  LDL.LU R26, [R1+0x150] ;  /* 0x00015000011a7983 */ /* 0x000f280000300800 */
[----:B------:R0:W-:Y:S02]  /*9dd0*/  STL [R1+0x1b8], R17 ;  /* 0x0001b81101007387 */ /* 0x0001e40000100800 */
[----:B0-----:R-:W-:Y:S02]  /*9de0*/  IMAD R17, R16, UR7, RZ ;  /* 0x0000000710117c24 */ /* 0x001fe4000f8e02ff */
[----:B------:R-:W-:-:S03]  /*9df0*/  IMAD R14, R14, UR7, RZ ;  /* 0x000000070e0e7c24 */ /* 0x000fc6000f8e02ff */
[----:B------:R-:W-:Y:S01]  /*9e00*/  STL [R1+0x258], R17 ;  /* 0x0002581101007387 */ /* 0x000fe20000100800 */
[----:B------:R-:W-:-:S03]  /*9e10*/  IMAD R16, R27, UR7, RZ ;  /* 0x000000071b107c24 */ /* 0x000fc6000f8e02ff */
[----:B------:R-:W4:Y:S04]  /*9e20*/  LDL.LU R27, [R1+0x14c] ;  /* 0x00014c00011b7983 */ /* 0x000f280000300800 */
[----:B------:R2:W-:Y:S04]  /*9e30*/  STL [R1+0x25c], R14 ;  /* 0x00025c0e01007387 */ /* 0x0005e80000100800 */
[----:B------:R3:W-:Y:S01]  /*9e40*/  STL [R1+0x260], R16 ;  /* 0x0002601001007387 */ /* 0x0007e20000100800 */
[----:B--2---:R-:W-:-:S03]  /*9e50*/  IMAD R14, R28, UR7, RZ ;  /* 0x000000071c0e7c24 */ /* 0x004fc6000f8e02ff */
[----:B------:R-:W2:Y:S04]  /*9e60*/  LDL.LU R28, [R1+0x148] ;  /* 0x00014800011c7983 */ /* 0x000ea80000300800 */
[----:B------:R0:W-:Y:S01]  /*9e70*/  STL [R1+0x264], R14 ;  /* 0x0002640e01007387 */ /* 0x0001e20000100800 */
[----:B---3--:R-:W-:-:S03]  /*9e80*/  IMAD R16, R29, UR7, RZ ;  /* 0x000000071d107c24 */ /* 0x008fc6000f8e02ff */
[----:B------:R-:W3:Y:S04]  /*9e90*/  LDL.LU R29, [R1+0x138] ;  /* 0x00013800011d7983 */ /* 0x000ee80000300800 */
[----:B------:R1:W-:Y:S01]  /*9ea0*/  STL [R1+0x268], R16 ;  /* 0x0002681001007387 */ /* 0x0003e20000100800 */
[----:B0-----:R-:W-:-:S03]  /*9eb0*/  IMAD R14, R15, UR7, RZ ;  /* 0x000000070f0e7c24 */ /* 0x001fc6000f8e02ff */
[----:B------:R-:W3:Y:S04]  /*9ec0*/  LDL.LU R17, [R1+0x134] ;  /* 0x0001340001117983 */ /* 0x000ee80000300800 */
[----:B-1----:R-:W3:Y:S04]  /*9ed0*/  LDL.LU R16, [R1+0x130] ;  /* 0x0001300001107983 */ /* 0x002ee80000300800 */
[----:B------:R0:W-:Y:S04]  /*9ee0*/  STL [R1+0x26c], R14 ;  /* 0x00026c0e01007387 */ /* 0x0001e80000100800 */
[----:B0-----:R-:W3:Y:S04]  /*9ef0*/  LDL.LU R14, [R1+0x12c] ;  /* 0x00012c00010e7983 */ /* 0x001ee80000300800 */
[----:B------:R-:W3:Y:S01]  /*9f00*/  LDL.LU R15, [R1+0x128] ;  /* 0x00012800010f7983 */ /* 0x000ee20000300800 */
[----:B----4-:R-:W-:-:S05]  /*9f10*/  IMAD R3, R3, UR7, RZ ;  /* 0x0000000703037c24 */ /* 0x010fca000f8e02ff */
[----:B------:R0:W-:Y:S01]  /*9f20*/  STL [R1+0x270], R3 ;  /* 0x0002700301007387 */ /* 0x0001e20000100800 */
[----:B------:R-:W-:Y:S02]  /*9f30*/  IMAD R12, R12, UR7, RZ ;  /* 0x000000070c0c7c24 */ /* 0x000fe4000f8e02ff */
[----:B------:R-:W-:-:S03]  /*9f40*/  IMAD R5, R5, UR7, RZ ;  /* 0x0000000705057c24 */ /* 0x000fc6000f8e02ff */
[----:B------:R-:W-:Y:S01]  /*9f50*/  STL [R1+0x274], R12 ;  /* 0x0002740c01007387 */ /* 0x000fe20000100800 */
[----:B0-----:R-:W-:-:S03]  /*9f60*/  IMAD R3, R4, UR7, RZ ;  /* 0x0000000704037c24 */ /* 0x001fc6000f8e02ff */
[----:B------:R-:W-:Y:S01]  /*9f70*/  STL [R1+0x278], R5 ;  /* 0x0002780501007387 */ /* 0x000fe20000100800 */
[----:B------:R-:W-:-:S03]  /*9f80*/  IMAD R4, R0, UR7, RZ ;  /* 0x0000000700047c24 */ /* 0x000fc6000f8e02ff */
[----:B------:R0:W-:Y:S01]  /*9f90*/  STL [R1+0x27c], R3 ;  /* 0x00027c0301007387 */ /* 0x0001e20000100800 */
[----:B------:R-:W-:-:S03]  /*9fa0*/  IMAD R0, R7, UR7, RZ ;  /* 0x0000000707007c24 */ /* 0x000fc6000f8e02ff */
        /* <DEDUP_REMOVED lines=9> */
[----:B----4-:R-:W-:-:S03]  /*a040*/  IMAD R4, R13, UR7, RZ ;  /* 0x000000070d047c24 */ /* 0x010fc6000f8e02ff */
[----:B------:R1:W-:Y:S04]  /*a050*/  STL [R1+0x294], R3 ;  /* 0x0002940301007387 */ /* 0x0003e80000100800 */
[----:B------:R4:W-:Y:S01]  /*a060*/  STL [R1+0x298], R4 ;  /* 0x0002980401007387 */ /* 0x0009e20000100800 */
[----:B0-----:R-:W-:Y:S02]  /*a070*/  IMAD R0, R9, UR7, RZ ;  /* 0x0000000709007c24 */ /* 0x001fe4000f8e02ff */
[----:B-1----:R-:W-:-:S03]  /*a080*/  IMAD R3, R22, UR7, RZ ;  /* 0x0000000716037c24 */ /* 0x002fc6000f8e02ff */
[----:B------:R0:W-:Y:S01]  /*a090*/  STL [R1+0x29c], R0 ;  /* 0x00029c0001007387 */ /* 0x0001e20000100800 */
[----:B----4-:R-:W-:-:S03]  /*a0a0*/  IMAD R4, R25, UR7, RZ ;  /* 0x0000000719047c24 */ /* 0x010fc6000f8e02ff */
[----:B------:R1:W-:Y:S04]  /*a0b0*/  STL [R1+0x2a0], R3 ;  /* 0x0002a00301007387 */ /* 0x0003e80000100800 */
[----:B------:R-:W-:Y:S01]  /*a0c0*/  STL [R1+0x2a4], R4 ;  /* 0x0002a40401007387 */ /* 0x000fe20000100800 */
[----:B0-----:R-:W-:-:S03]  /*a0d0*/  IMAD R0, R23, UR7, RZ ;  /* 0x0000000717007c24 */ /* 0x001fc6000f8e02ff */
[----:B------:R-:W4:Y:S01]  /*a0e0*/  LDL.LU R25, [R1+0x124] ;  /* 0x0001240001197983 */ /* 0x000f220000300800 */
[----:B-1----:R-:W-:-:S03]  /*a0f0*/  IMAD R3, R24, UR7, RZ ;  /* 0x0000000718037c24 */ /* 0x002fc6000f8e02ff */
[----:B------:R0:W-:Y:S04]  /*a100*/  STL [R1+0x2a8], R0 ;  /* 0x0002a80001007387 */ /* 0x0001e80000100800 */
[----:B------:R1:W-:Y:S04]  /*a110*/  STL [R1+0x2ac], R3 ;  /* 0x0002ac0301007387 */ /* 0x0003e80000100800 */
[----:B------:R-:W4:Y:S04]  /*a120*/  LDL.LU R23, [R1+0x120] ;  /* 0x0001200001177983 */ /* 0x000f280000300800 */
[----:B------:R-:W4:Y:S01]  /*a130*/  LDL.LU R24, [R1+0x11c] ;  /* 0x00011c0001187983 */ /* 0x000f220000300800 */
[----:B0-----:R-:W-:-:S05]  /*a140*/  IMAD R0, R26, UR7, RZ ;  /* 0x000000071a007c24 */ /* 0x001fca000f8e02ff */
[----:B------:R2:W-:Y:S04]  /*a150*/  STL [R1+0x2b0], R0 ;  /* 0x0002b00001007387 */ /* 0x0005e80000100800 */
[----:B------:R-:W4:Y:S01]  /*a160*/  LDL.LU R26, [R1+0x118] ;  /* 0x00011800011a7983 */ /* 0x000f220000300800 */
[----:B-1----:R-:W-:-:S03]  /*a170*/  IMAD R3, R27, UR7, RZ ;  /* 0x000000071b037c24 */ /* 0x002fc6000f8e02ff */
[----:B------:R-:W4:Y:S04]  /*a180*/  LDL.LU R27, [R1+0x114] ;  /* 0x00011400011b7983 */ /* 0x000f280000300800 */
[----:B------:R3:W-:Y:S01]  /*a190*/  STL [R1+0x2b4], R3 ;  /* 0x0002b40301007387 */ /* 0x0007e20000100800 */
[----:B--2---:R-:W-:-:S03]  /*a1a0*/  IMAD R0, R28, UR7, RZ ;  /* 0x000000071c007c24 */ /* 0x004fc6000f8e02ff */
[----:B------:R-:W2:Y:S04]  /*a1b0*/  LDL.LU R28, [R1+0x110] ;  /* 0x00011000011c7983 */ /* 0x000ea80000300800 */
[----:B------:R0:W-:Y:S01]  /*a1c0*/  STL [R1+0x2b8], R0 ;  /* 0x0002b80001007387 */ /* 0x0001e20000100800 */
[----:B---3--:R-:W-:-:S03]  /*a1d0*/  IMAD R3, R29, UR7, RZ ;  /* 0x000000071d037c24 */ /* 0x008fc6000f8e02ff */
[----:B------:R-:W3:Y:S04]  /*a1e0*/  LDL.LU R29, [R1+0x10c] ;  /* 0x00010c00011d7983 */ /* 0x000ee80000300800 */
[----:B------:R1:W-:Y:S01]  /*a1f0*/  STL [R1+0x2bc], R3 ;  /* 0x0002bc0301007387 */ /* 0x0003e20000100800 */
[----:B0-----:R-:W-:Y:S02]  /*a200*/  IMAD R0, R17, UR7, RZ ;  /* 0x0000000711007c24 */ /* 0x001fe4000f8e02ff */
[----:B-1----:R-:W-:-:S03]  /*a210*/  IMAD R3, R16, UR7, RZ ;  /* 0x0000000710037c24 */ /* 0x002fc6000f8e02ff */
[----:B------:R-:W-:Y:S04]  /*a220*/  STL [R1+0x2c0], R0 ;  /* 0x0002c00001007387 */ /* 0x000fe80000100800 */
[----:B------:R0:W-:Y:S01]  /*a230*/  STL [R1+0x2c4], R3 ;  /* 0x0002c40301007387 */ /* 0x0001e20000100800 */
[----:B------:R-:W-:-:S03]  /*a240*/  IMAD R4, R14, UR7, RZ ;  /* 0x000000070e047c24 */ /* 0x000fc6000f8e02ff */
[----:B0-----:R-:W3:Y:S01]  /*a250*/  LDL.LU R3, [R1+0x108] ;  /* 0x0001080001037983 */ /* 0x001ee20000300800 */
[----:B------:R-:W-:-:S03]  /*a260*/  IMAD R0, R15, UR7, RZ ;  /* 0x000000070f007c24 */ /* 0x000fc6000f8e02ff */
[----:B------:R0:W-:Y:S04]  /*a270*/  STL [R1+0x2c8], R4 ;  /* 0x0002c80401007387 */ /* 0x0001e80000100800 */
[----:B------:R-:W3:Y:S04]  /*a280*/  LDL.LU R12, [R1+0x104] ;  /* 0x00010400010c7983 */ /* 0x000ee80000300800 */
[----:B------:R1:W-:Y:S04]  /*a290*/  STL [R1+0x2cc], R0 ;  /* 0x0002cc0001007387 */ /* 0x0003e80000100800 */
[----:B------:R-:W3:Y:S04]  /*a2a0*/  LDL.LU R5, [R1+0x100] ;  /* 0x0001000001057983 */ /* 0x000ee80000300800 */
[----:B0-----:R-:W3:Y:S04]  /*a2b0*/  LDL.LU R4, [R1+0xfc] ;  /* 0x0000fc0001047983 */ /* 0x001ee80000300800 */
[----:B-1----:R-:W3:Y:S04]  /*a2c0*/  LDL.LU R0, [R1+0xf8] ;  /* 0x0000f80001007983 */ /* 0x002ee80000300800 */
        /* <DEDUP_REMOVED lines=12> */
[----:B----4-:R-:W-:-:S05]  /*a390*/  IMAD R25, R25, UR7, RZ ;  /* 0x0000000719197c24 */ /* 0x010fca000f8e02ff */
[----:B------:R0:W-:Y:S02]  /*a3a0*/  STL [R1+0x2d0], R25 ;  /* 0x0002d01901007387 */ /* 0x0001e40000100800 */
[----:B0-----:R-:W-:Y:S02]  /*a3b0*/  IMAD R25, R23, UR7, RZ ;  /* 0x0000000717197c24 */ /* 0x001fe4000f8e02ff */
[----:B------:R-:W-:-:S03]  /*a3c0*/  IMAD R24, R24, UR7, RZ ;  /* 0x0000000718187c24 */ /* 0x000fc6000f8e02ff */
[----:B------:R0:W-:Y:S04]  /*a3d0*/  STL [R1+0x2d4], R25 ;  /* 0x0002d41901007387 */ /* 0x0001e80000100800 */
[----:B0-----:R-:W4:Y:S04]  /*a3e0*/  LDL.LU R25, [R1+0xc4] ;  /* 0x0000c40001197983 */ /* 0x001f280000300800 */
[----:B------:R-:W-:Y:S01]  /*a3f0*/  STL [R1+0x2d8], R24 ;  /* 0x0002d81801007387 */ /* 0x000fe20000100800 */
[----:B------:R-:W-:-:S05]  /*a400*/  IMAD R23, R26, UR7, RZ ;  /* 0x000000071a177c24 */ /* 0x000fca000f8e02ff */
[----:B------:R0:W-:Y:S04]  /*a410*/  STL [R1+0x2dc], R23 ;  /* 0x0002dc1701007387 */ /* 0x0001e80000100800 */
[----:B0-----:R-:W4:Y:S01]  /*a420*/  LDL.LU R23, [R1+0xc0] ;  /* 0x0000c00001177983 */ /* 0x001f220000300800 */
[----:B------:R-:W-:-:S05]  /*a430*/  IMAD R24, R27, UR7, RZ ;  /* 0x000000071b187c24 */ /* 0x000fca000f8e02ff */
[----:B------:R0:W-:Y:S04]  /*a440*/  STL [R1+0x2e0], R24 ;  /* 0x0002e01801007387 */ /* 0x0001e80000100800 */
[----:B0-----:R-:W4:Y:S01]  /*a450*/  LDL.LU R24, [R1+0xbc] ;  /* 0x0000bc0001187983 */ /* 0x001f220000300800 */
[----:B--2---:R-:W-:-:S05]  /*a460*/  IMAD R26, R28, UR7, RZ ;  /* 0x000000071c1a7c24 */ /* 0x004fca000f8e02ff */
[----:B------:R0:W-:Y:S01]  /*a470*/  STL [R1+0x2e4], R26 ;  /* 0x0002e41a01007387 */ /* 0x0001e20000100800 */
[----:B---3--:R-:W-:-:S03]  /*a480*/  IMAD R28, R29, UR7, RZ ;  /* 0x000000071d1c7c24 */ /* 0x008fc6000f8e02ff */
[----:B0-----:R-:W2:Y:S04]  /*a490*/  LDL.LU R26, [R1+0xb0] ;  /* 0x0000b000011a7983 */ /* 0x001ea80000300800 */
[----:B------:R-:W3:Y:S04]  /*a4a0*/  LDL.LU R27, [R1+0xac] ;  /* 0x0000ac00011b7983 */ /* 0x000ee80000300800 */
[----:B------:R0:W-:Y:S04]  /*a4b0*/  STL [R1+0x2e8], R28 ;  /* 0x0002e81c01007387 */ /* 0x0001e80000100800 */
[----:B0-----:R-:W3:Y:S04]  /*a4c0*/  LDL.LU R28, [R1+0xa8] ;  /* 0x0000a800011c7983 */ /* 0x001ee80000300800 */
[----:B------:R-:W3:Y:S01]  /*a4d0*/  LDL.LU R29, [R1+0xa4] ;  /* 0x0000a400011d7983 */ /* 0x000ee20000300800 */
[----:B------:R-:W-:-:S05]  /*a4e0*/  IMAD R3, R3, UR7, RZ ;  /* 0x0000000703037c24 */ /* 0x000fca000f8e02ff */
[----:B------:R0:W-:Y:S01]  /*a4f0*/  STL [R1+0x2ec], R3 ;  /* 0x0002ec0301007387 */ /* 0x0001e20000100800 */
[----:B------:R-:W-:Y:S02]  /*a500*/  IMAD R12, R12, UR7, RZ ;  /* 0x000000070c0c7c24 */ /* 0x000fe4000f8e02ff */
        /* <DEDUP_REMOVED lines=25> */
[----:B------:R1:W-:Y:S01]  /*a6a0*/  STL [R1+0x320], R0 ;  /* 0x0003200001007387 */ /* 0x0003e20000100800 */
[----:B0-----:R-:W-:-:S03]  /*a6b0*/  IMAD R4, R14, UR7, RZ ;  /* 0x000000070e047c24 */ /* 0x001fc6000f8e02ff */
[----:B-1----:R-:W3:Y:S04]  /*a6c0*/  LDL.LU R0, [R1+0xa0] ;  /* 0x0000a00001007983 */ /* 0x002ee80000300800 */
[----:B------:R0:W-:Y:S04]  /*a6d0*/  STL [R1+0x324], R3 ;  /* 0x0003240301007387 */ /* 0x0001e80000100800 */
[----:B------:R4:W-:Y:S04]  /*a6e0*/  STL [R1+0x328], R4 ;  /* 0x0003280401007387 */ /* 0x0009e80000100800 */
[----:B------:R-:W3:Y:S01]  /*a6f0*/  LDL.LU R19, [R1+0x9c] ;  /* 0x00009c0001137983 */ /* 0x000ee20000300800 */
[----:B0-----:R-:W-:-:S03]  /*a700*/  IMAD R3, R15, UR7, RZ ;  /* 0x000000070f037c24 */ /* 0x001fc6000f8e02ff */
[----:B------:R-:W3:Y:S04]  /*a710*/  LDL.LU R18, [R1+0x98] ;  /* 0x0000980001127983 */ /* 0x000ee80000300800 */
[----:B------:R0:W-:Y:S04]  /*a720*/  STL [R1+0x32c], R3 ;  /* 0x00032c0301007387 */ /* 0x0001e80000100800 */
[----:B------:R-:W3:Y:S01]  /*a730*/  LDL.LU R8, [R1+0x94] ;  /* 0x0000940001087983 */ /* 0x000ee20000300800 */
[----:B----4-:R-:W-:-:S03]  /*a740*/  IMAD R4, R25, UR7, RZ ;  /* 0x0000000719047c24 */ /* 0x010fc6000f8e02ff */
[----:B------:R-:W4:Y:S04]  /*a750*/  LDL.LU R13, [R1+0x90] ;  /* 0x00009000010d7983 */ /* 0x000f280000300800 */
[----:B------:R1:W-:Y:S04]  /*a760*/  STL [R1+0x330], R4 ;  /* 0x0003300401007387 */ /* 0x0003e80000100800 */
[----:B------:R-:W4:Y:S01]  /*a770*/  LDL.LU R9, [R1+0x88] ;  /* 0x0000880001097983 */ /* 0x000f220000300800 */
[----:B0-----:R-:W-:-:S05]  /*a780*/  IMAD R3, R23, UR7, RZ ;  /* 0x0000000717037c24 */ /* 0x001fca000f8e02ff */
[----:B------:R2:W-:Y:S04]  /*a790*/  STL [R1+0x334], R3 ;  /* 0x0003340301007387 */ /* 0x0005e80000100800 */
[----:B------:R-:W4:Y:S01]  /*a7a0*/  LDL.LU R22, [R1+0x84] ;  /* 0x0000840001167983 */ /* 0x000f220000300800 */
[----:B-1----:R-:W-:-:S05]  /*a7b0*/  IMAD R4, R24, UR7, RZ ;  /* 0x0000000718047c24 */ /* 0x002fca000f8e02ff */
[----:B------:R0:W-:Y:S01]  /*a7c0*/  STL [R1+0x338], R4 ;  /* 0x0003380401007387 */ /* 0x0001e20000100800 */
[----:B--2---:R-:W-:Y:S02]  /*a7d0*/  IMAD R3, R26, UR7, RZ ;  /* 0x000000071a037c24 */ /* 0x004fe4000f8e02ff */
[----:B---3--:R-:W-:-:S03]  /*a7e0*/  IMAD R5, R27, UR7, RZ ;  /* 0x000000071b057c24 */ /* 0x008fc6000f8e02ff */
[----:B------:R1:W-:Y:S04]  /*a7f0*/  STL [R1+0x33c], R3 ;  /* 0x00033c0301007387 */ /* 0x0003e80000100800 */
[----:B------:R-:W-:Y:S04]  /*a800*/  STL [R1+0x340], R5 ;  /* 0x0003400501007387 */ /* 0x000fe80000100800 */
[----:B------:R-:W2:Y:S01]  /*a810*/  LDL.LU R16, [R1+0x80] ;  /* 0x0000800001107983 */ /* 0x000ea20000300800 */
[----:B0-----:R-:W-:Y:S02]  /*a820*/  IMAD R4, R28, UR7, RZ ;  /* 0x000000071c047c24 */ /* 0x001fe4000f8e02ff */
[----:B-1----:R-:W-:-:S03]  /*a830*/  IMAD R3, R29, UR7, RZ ;  /* 0x000000071d037c24 */ /* 0x002fc6000f8e02ff */
[----:B------:R-:W-:Y:S04]  /*a840*/  STL [R1+0x344], R4 ;  /* 0x0003440401007387 */ /* 0x000fe80000100800 */
[----:B------:R-:W3:Y:S04]  /*a850*/  LDL.LU R17, [R1+0x7c] ;  /* 0x00007c0001117983 */ /* 0x000ee80000300800 */
[----:B------:R0:W-:Y:S04]  /*a860*/  STL [R1+0x348], R3 ;  /* 0x0003480301007387 */ /* 0x0001e80000100800 */
[----:B------:R-:W3:Y:S04]  /*a870*/  LDL.LU R25, [R1+0x78] ;  /* 0x0000780001197983 */ /* 0x000ee80000300800 */
[----:B------:R-:W3:Y:S04]  /*a880*/  LDL.LU R23, [R1+0x74] ;  /* 0x0000740001177983 */ /* 0x000ee80000300800 */
        /* <DEDUP_REMOVED lines=12> */
[----:B------:R-:W3:Y:S01]  /*a950*/  LDL.LU R4, [R1+0x3c] ;  /* 0x00003c0001047983 */ /* 0x000ee20000300800 */
[----:B------:R-:W-:-:S05]  /*a960*/  IMAD R0, R0, UR7, RZ ;  /* 0x0000000700007c24 */ /* 0x000fca000f8e02ff */
[----:B------:R0:W-:Y:S02]  /*a970*/  STL [R1+0x34c], R0 ;  /* 0x00034c0001007387 */ /* 0x0001e40000100800 */
[----:B0-----:R-:W-:Y:S02]  /*a980*/  IMAD R0, R19, UR7, RZ ;  /* 0x0000000713007c24 */ /* 0x001fe4000f8e02ff */
[----:B------:R-:W-:-:S03]  /*a990*/  IMAD R18, R18, UR7, RZ ;  /* 0x0000000712127c24 */ /* 0x000fc6000f8e02ff */
[----:B------:R0:W-:Y:S01]  /*a9a0*/  STL [R1+0x350], R0 ;  /* 0x0003500001007387 */ /* 0x0001e20000100800 */
[----:B------:R-:W-:Y:S02]  /*a9b0*/  IMAD R8, R8, UR7, RZ ;  /* 0x0000000708087c24 */ /* 0x000fe4000f8e02ff */
[----:B----4-:R-:W-:Y:S01]  /*a9c0*/  IMAD R13, R13, UR7, RZ ;  /* 0x000000070d0d7c24 */ /* 0x010fe2000f8e02ff */
[----:B0-----:R-:W4:Y:S04]  /*a9d0*/  LDL.LU R0, [R1+0x34] ;  /* 0x0000340001007983 */ /* 0x001f280000300800 */
[----:B------:R-:W-:Y:S04]  /*a9e0*/  STL [R1+0x354], R18 ;  /* 0x0003541201007387 */ /* 0x000fe80000100800 */
[----:B------:R0:W-:Y:S04]  /*a9f0*/  STL [R1+0x358], R8 ;  /* 0x0003580801007387 */ /* 0x0001e80000100800 */
[----:B------:R-:W4:Y:S01]  /*aa00*/  LDL.LU R19, [R1+0x30] ;  /* 0x0000300001137983 */ /* 0x000f220000300800 */
[----:B0-----:R-:W-:-:S03]  /*aa10*/  IMAD R8, R9, UR7, RZ ;  /* 0x0000000709087c24 */ /* 0x001fc6000f8e02ff */
[----:B------:R-:W-:Y:S04]  /*aa20*/  STL [R1+0x35c], R13 ;  /* 0x00035c0d01007387 */ /* 0x000fe80000100800 */
[----:B------:R-:W4:Y:S04]  /*aa30*/  LDL.LU R18, [R1+0x2c] ;  /* 0x00002c0001127983 */ /* 0x000f280000300800 */
[----:B------:R0:W-:Y:S04]  /*aa40*/  STL [R1+0x24c], R8 ;  /* 0x00024c0801007387 */ /* 0x0001e80000100800 */
[----:B0-----:R-:W4:Y:S04]  /*aa50*/  LDL.LU R8, [R1+0x28] ;  /* 0x0000280001087983 */ /* 0x001f280000300800 */
[----:B------:R-:W4:Y:S01]  /*aa60*/  LDL.LU R13, [R1+0x24] ;  /* 0x00002400010d7983 */ /* 0x000f220000300800 */
[----:B------:R-:W-:-:S05]  /*aa70*/  IMAD R9, R22, UR7, RZ ;  /* 0x0000000716097c24 */ /* 0x000fca000f8e02ff */
[----:B------:R0:W-:Y:S04]  /*aa80*/  STL [R1+0x248], R9 ;  /* 0x0002480901007387 */ /* 0x0001e80000100800 */
[----:B0-----:R-:W4:Y:S04]  /*aa90*/  LDL.LU R9, [R1+0x20] ;  /* 0x0000200001097983 */ /* 0x001f280000300800 */
[----:B------:R-:W4:Y:S01]  /*aaa0*/  LDL.LU R22, [R1+0x1c] ;  /* 0x00001c0001167983 */ /* 0x000f220000300800 */
[----:B--2---:R-:W-:-:S05]  /*aab0*/  IMAD R16, R16, UR7, RZ ;  /* 0x0000000710107c24 */ /* 0x004fca000f8e02ff */
[----:B------:R0:W-:Y:S01]  /*aac0*/  STL [R1+0x244], R16 ;  /* 0x0002441001007387 */ /* 0x0001e20000100800 */
[----:B---3--:R-:W-:-:S03]  /*aad0*/  IMAD R17, R17, UR7, RZ ;  /* 0x0000000711117c24 */ /* 0x008fc6000f8e02ff */
[----:B0-----:R-:W2:Y:S04]  /*aae0*/  LDL.LU R16, [R1+0xd40] ;  /* 0x000d400001107983 */ /* 0x001ea80000300800 */
[----:B------:R0:W-:Y:S01]  /*aaf0*/  STL [R1+0x240], R17 ;  /* 0x0002401101007387 */ /* 0x0001e20000100800 */
[----:B------:R-:W-:Y:S02]  /*ab00*/  IMAD R25, R25, UR7, RZ ;  /* 0x0000000719197c24 */ /* 0x000fe4000f8e02ff */
[----:B------:R-:W-:Y:S01]  /*ab10*/  IMAD R23, R23, UR7, RZ ;  /* 0x0000000717177c24 */ /* 0x000fe2000f8e02ff */
[----:B0-----:R-:W2:Y:S01]  /*ab20*/  LDL.LU R17, [R1+0xd3c] ;  /* 0x000d3c0001117983 */ /* 0x001ea20000300800 */
[----:B------:R-:W-:-:S03]  /*ab30*/  IMAD R24, R24, UR7, RZ ;  /* 0x0000000718187c24 */ /* 0x000fc6000f8e02ff */
[----:B------:R0:W-:Y:S01]  /*ab40*/  STL [R1+0x234], R25 ;  /* 0x0002341901007387 */ /* 0x0001e20000100800 */
[----:B------:R-:W-:Y:S02]  /*ab50*/  IMAD R26, R26, UR7, RZ ;  /* 0x000000071a1a7c24 */ /* 0x000fe4000f8e02ff */
[----:B------:R-:W-:Y:S01]  /*ab60*/  IMAD R27, R27, UR7, RZ ;  /* 0x000000071b1b7c24 */ /* 0x000fe2000f8e02ff */
[----:B0-----:R-:W3:Y:S01]  /*ab70*/  LDL.LU R25, [R1+0xd38] ;  /* 0x000d380001197983 */ /* 0x001ee20000300800 */
[----:B------:R-:W-:-:S03]  /*ab80*/  IMAD R28, R28, UR7, RZ ;  /* 0x000000071c1c7c24 */ /* 0x000fc6000f8e02ff */
[----:B------:R0:W-:Y:S01]  /*ab90*/  STL [R1+0x230], R23 ;  /* 0x0002301701007387 */ /* 0x0001e20000100800 */
[----:B------:R-:W-:-:S03]  /*aba0*/  IMAD R29, R29, UR7, RZ ;  /* 0x000000071d1d7c24 */ /* 0x000fc6000f8e02ff */
        /* <DEDUP_REMOVED lines=11> */
[----:B------:R-:W-:-:S02]  /*ac60*/  IMAD R3, R3, UR7, RZ ;  /* 0x0000000703037c24 */ /* 0x000fc4000f8e02ff */
[----:B------:R-:W-:-:S03]  /*ac70*/  IMAD R12, R12, UR7, RZ ;  /* 0x000000070c0c7c24 */ /* 0x000fc6000f8e02ff */
[----:B------:R0:W-:Y:S01]  /*ac80*/  STL [R1+0x1a4], R3 ;  /* 0x0001a40301007387 */ /* 0x0001e20000100800 */
[----:B------:R-:W-:Y:S02]  /*ac90*/  IMAD R15, R15, UR7, RZ ;  /* 0x000000070f0f7c24 */ /* 0x000fe4000f8e02ff */
[----:B------:R-:W-:Y:S01]  /*aca0*/  IMAD R14, R14, UR7, RZ ;  /* 0x000000070e0e7c24 */ /* 0x000fe2000f8e02ff */
[----:B------:R-:W-:Y:S01]  /*acb0*/  STL [R1+0x1a0], R12 ;  /* 0x0001a00c01007387 */ /* 0x000fe20000100800 */
[----:B------:R-:W-:Y:S02]  /*acc0*/  IMAD R11, R11, UR7, RZ ;  /* 0x000000070b0b7c24 */ /* 0x000fe4000f8e02ff */
[----:B0-----:R-:W-:Y:S02]  /*acd0*/  IMAD R3, R5, UR7, RZ ;  /* 0x0000000705037c24 */ /* 0x001fe4000f8e02ff */
[----:B----4-:R-:W-:-:S03]  /*ace0*/  IMAD R0, R0, UR7, RZ ;  /* 0x0000000700007c24 */ /* 0x010fc6000f8e02ff */
[----:B------:R0:W-:Y:S01]  /*acf0*/  STL [R1+0x18c], R3 ;  /* 0x00018c0301007387 */ /* 0x0001e20000100800 */
[----:B------:R-:W-:-:S03]  /*ad00*/  IMAD R7, R7, UR7, RZ ;  /* 0x0000000707077c24 */ /* 0x000fc6000f8e02ff */
[----:B------:R-:W-:Y:S04]  /*ad10*/  STL [R1+0x188], R15 ;  /* 0x0001880f01007387 */ /* 0x000fe80000100800 */
[----:B------:R-:W-:Y:S01]  /*ad20*/  STL [R1+0x164], R14 ;  /* 0x0001640e01007387 */ /* 0x000fe20000100800 */
[----:B0-----:R-:W-:-:S03]  /*ad30*/  IMAD R3, R4, UR7, RZ ;  /* 0x0000000704037c24 */ /* 0x001fc6000f8e02ff */
[----:B------:R-:W-:Y:S01]  /*ad40*/  STL [R1+0xce0], R14 ;  /* 0x000ce00e01007387 */ /* 0x000fe20000100800 */
[----:B------:R-:W-:-:S03]  /*ad50*/  IMAD R4, R19, UR7, RZ ;  /* 0x0000000713047c24 */ /* 0x000fc6000f8e02ff */
[----:B------:R-:W-:Y:S04]  /*ad60*/  STL [R1+0xce4], R15 ;  /* 0x000ce40f01007387 */ /* 0x000fe80000100800 */
[----:B------:R-:W-:Y:S04]  /*ad70*/  STL [R1+0x160], R11 ;  /* 0x0001600b01007387 */ /* 0x000fe80000100800 */
[----:B------:R0:W-:Y:S04]  /*ad80*/  STL [R1+0x114], R0 ;  /* 0x0001140001007387 */ /* 0x0001e80000100800 */
[----:B------:R-:W-:Y:S01]  /*ad90*/  STL [R1+0x13c], R7 ;  /* 0x00013c0701007387 */ /* 0x000fe20000100800 */
[----:B0-----:R-:W-:-:S03]  /*ada0*/  IMAD R0, R18, UR7, RZ ;  /* 0x0000000712007c24 */ /* 0x001fc6000f8e02ff */
[----:B------:R0:W-:Y:S04]  /*adb0*/  STL [R1+0x110], R4 ;  /* 0x0001100401007387 */ /* 0x0001e80000100800 */
[----:B------:R-:W-:Y:S04]  /*adc0*/  STL [R1+0x138], R3 ;  /* 0x0001380301007387 */ /* 0x000fe80000100800 */
[----:B------:R1:W-:Y:S01]  /*add0*/  STL [R1+0xfc], R0 ;  /* 0x0000fc0001007387 */ /* 0x0003e20000100800 */
[----:B0-----:R-:W-:-:S05]  /*ade0*/  IMAD R4, R8, UR7, RZ ;  /* 0x0000000708047c24 */ /* 0x001fca000f8e02ff */
[----:B------:R0:W-:Y:S01]  /*adf0*/  STL [R1+0xf8], R4 ;  /* 0x0000f80401007387 */ /* 0x0001e20000100800 */
[----:B-1----:R-:W-:-:S05]  /*ae00*/  IMAD R0, R13, UR7, RZ ;  /* 0x000000070d007c24 */ /* 0x002fca000f8e02ff */
[----:B------:R-:W-:Y:S01]  /*ae10*/  STL [R1+0xbc], R0 ;  /* 0x0000bc0001007387 */ /* 0x000fe20000100800 */
[----:B------:R-:W-:Y:S02]  /*ae20*/  IMAD R5, R9, UR7, RZ ;  /* 0x0000000709057c24 */ /* 0x000fe4000f8e02ff */
[----:B0-----:R-:W-:-:S03]  /*ae30*/  IMAD R4, R22, UR7, RZ ;  /* 0x0000000716047c24 */ /* 0x001fc6000f8e02ff */
[----:B------:R-:W-:Y:S04]  /*ae40*/  STL [R1+0xb0], R5 ;  /* 0x0000b00501007387 */ /* 0x000fe80000100800 */
[----:B------:R3:W-:Y:S01]  /*ae50*/  STL [R1+0xa4], R4 ;  /* 0x0000a40401007387 */ /* 0x0007e20000100800 */
[----:B------:R-:W-:Y:S02]  /*ae60*/  IMAD R20, R20, UR7, RZ ;  /* 0x0000000714147c24 */ /* 0x000fe4000f8e02ff */
[----:B------:R-:W-:Y:S02]  /*ae70*/  IMAD R21, R21, UR7, RZ ;  /* 0x0000000715157c24 */ /* 0x000fe4000f8e02ff */
[----:B--2---:R-:W-:-:S04]  /*ae80*/  IMAD.WIDE R12, R10, 0x2, R16 ;  /* 0x000000020a0c7825 */ /* 0x004fc800078e0210 */
[----:B------:R-:W-:-:S04]  /*ae90*/  IMAD.WIDE R8, R6, 0x2, R16 ;  /* 0x0000000206087825 */ /* 0x000fc800078e0210 */
[----:B------:R-:W-:-:S04]  /*aea0*/  IMAD.WIDE R18, R20, 0x2, R16 ;  /* 0x0000000214127825 */ /* 0x000fc800078e0210 */
[----:B---3--:R-:W-:Y:S02]  /*aeb0*/  IMAD R4, R26, UR7, RZ ;  /* 0x000000071a047c24 */ /* 0x008fe4000f8e02ff */
[----:B------:R-:W-:Y:S02]  /*aec0*/  IMAD R5, R27, UR7, RZ ;  /* 0x000000071b057c24 */ /* 0x000fe4000f8e02ff */
[----:B------:R-:W-:Y:S02]  /*aed0*/  IMAD R0, R29, UR7, RZ ;  /* 0x000000071d007c24 */ /* 0x000fe4000f8e02ff */
[----:B------:R-:W-:-:S03]  /*aee0*/  IMAD R29, R28, UR7, RZ ;  /* 0x000000071c1d7c24 */ /* 0x000fc6000f8e02ff */
[----:B------:R0:W-:Y:S01]  /*aef0*/  STL [R1+0xa0], R0 ;  /* 0x0000a00001007387 */ /* 0x0001e20000100800 */
[----:B------:R-:W-:-:S03]  /*af00*/  IMAD R28, R23, UR7, RZ ;  /* 0x00000007171c7c24 */ /* 0x000fc6000f8e02ff */
[----:B------:R-:W-:Y:S04]  /*af10*/  STL [R1+0x78], R5 ;  /* 0x0000780501007387 */ /* 0x000fe80000100800 */
[----:B------:R-:W2:Y:S01]  /*af20*/  LDL R14, [R1+0x220] ;  /* 0x00022000010e7983 */ /* 0x000ea20000100800 */
[----:B0-----:R-:W-:-:S03]  /*af30*/  IMAD R0, R24, UR7, RZ ;  /* 0x0000000718007c24 */ /* 0x001fc6000f8e02ff */
[----:B------:R-:W-:Y:S04]  /*af40*/  STL [R1+0x64], R4 ;  /* 0x0000640401007387 */ /* 0x000fe80000100800 */
[----:B------:R-:W3:Y:S04]  /*af50*/  LDL R15, [R1+0x1bc] ;  /* 0x0001bc00010f7983 */ /* 0x000ee80000100800 */
[----:B------:R0:W-:Y:S04]  /*af60*/  STL [R1+0x60], R0 ;  /* 0x0000600001007387 */ /* 0x0001e80000100800 */
[----:B------:R-:W4:Y:S04]  /*af70*/  LDL.LU R24, [R1] ;  /* 0x0000000001187983 */ /* 0x000f280000300800 */
[----:B------:R1:W-:Y:S01]  /*af80*/  STL.64 [R1+0xce8], R28 ;  /* 0x000ce81c01007387 */ /* 0x0003e20000100a00 */
[----:B0-----:R-:W-:-:S03]  /*af90*/  IMAD R0, R25, UR7, RZ ;  /* 0x0000000719007c24 */ /* 0x001fc6000f8e02ff */
[----:B------:R-:W2:Y:S04]  /*afa0*/  LDL R25, [R1+0x23c] ;  /* 0x00023c0001197983 */ /* 0x000ea80000100800 */
[----:B-1----:R-:W2:Y:S04]  /*afb0*/  LDL R28, [R1+0x250] ;  /* 0x00025000011c7983 */ /* 0x002ea80000100800 */
[----:B------:R-:W2:Y:S04]  /*afc0*/  LDL R29, [R1+0x254] ;  /* 0x00025400011d7983 */ /* 0x000ea80000100800 */
[----:B------:R0:W-:Y:S01]  /*afd0*/  STL.64 [R1+0xcf0], R10 ;  /* 0x000cf00a01007387 */ /* 0x0001e20000100a00 */
[----:B------:R-:W-:-:S03]  /*afe0*/  IMAD.WIDE R4, R2, 0x2, R16 ;  /* 0x0000000202047825 */ /* 0x000fc600078e0210 */
[----:B0-----:R-:W2:Y:S04]  /*aff0*/  LDL R10, [R1+0x1d0] ;  /* 0x0001d000010a7983 */ /* 0x001ea80000100800 */
[----:B------:R-:W2:Y:S04]  /*b000*/  LDL R11, [R1+0x238] ;  /* 0x00023800010b7983 */ /* 0x000ea80000100800 */
[----:B------:R0:W-:Y:S04]  /*b010*/  STL.64 [R1+0xbf0], R12 ;  /* 0x000bf00c01007387 */ /* 0x0001e80000100a00 */
[----:B0-----:R-:W2:Y:S04]  /*b020*/  LDL R12, [R1+0x1e4] ;  /* 0x0001e400010c7983 */ /* 0x001ea80000100800 */
[----:B------:R-:W2:Y:S04]  /*b030*/  LDL R13, [R1+0x1e0] ;  /* 0x0001e000010d7983 */ /* 0x000ea80000100800 */
[----:B------:R0:W-:Y:S04]  /*b040*/  STL.64 [R1+0xcf8], R6 ;  /* 0x000cf80601007387 */ /* 0x0001e80000100a00 */
[----:B0-----:R-:W2:Y:S04]  /*b050*/  LDL R6, [R1+0x210] ;  /* 0x0002100001067983 */ /* 0x001ea80000100800 */
[----:B------:R-:W2:Y:S04]  /*b060*/  LDL R7, [R1+0x214] ;  /* 0x0002140001077983 */ /* 0x000ea80000100800 */
[----:B------:R0:W-:Y:S04]  /*b070*/  STL [R1+0xc28], R8 ;  /* 0x000c280801007387 */ /* 0x0001e80000100800 */
[----:B0-----:R-:W2:Y:S04]  /*b080*/  LDL R8, [R1+0x1d4] ;  /* 0x0001d40001087983 */ /* 0x001ea80000100800 */
[----:B------:R0:W-:Y:S04]  /*b090*/  STL [R1+0xbe8], R9 ;  /* 0x000be80901007387 */ /* 0x0001e80000100800 */
[----:B0-----:R-:W2:Y:S04]  /*b0a0*/  LDL R9, [R1+0x224] ;  /* 0x0002240001097983 */ /* 0x001ea80000100800 */
        /* <DEDUP_REMOVED lines=10> */
[----:B------:R0:W-:Y:S04]  /*b150*/  STL.64 [R1+0xd08], R20 ;  /* 0x000d081401007387 */ /* 0x0001e80000100a00 */
[----:B0-----:R-:W2:Y:S04]  /*b160*/  LDL R20, [R1+0x4] ;  /* 0x0000040001147983 */ /* 0x001ea80000100800 */
[----:B------:R-:W3:Y:S04]  /*b170*/  LDL R21, [R1+0x10] ;  /* 0x0000100001157983 */ /* 0x000ee80000100800 */
[----:B------:R2:W-:Y:S01]  /*b180*/  STL.64 [R1+0xc10], R22 ;  /* 0x000c101601007387 */ /* 0x0005e20000100a00 */
[----:B----4-:R-:W-:-:S05]  /*b190*/  IMAD.WIDE R26, R24, 0x2, R16 ;  /* 0x00000002181a7825 */ /* 0x010fca00078e0210 */
[----:B------:R3:W-:Y:S01]  /*b1a0*/  STL.64 [R1+0xc18], R26 ;  /* 0x000c181a01007387 */ /* 0x0007e20000100a00 */
[----:B--2---:R-:W-:-:S04]  /*b1b0*/  IMAD.WIDE R22, R20, 0x2, R16 ;  /* 0x0000000214167825 */ /* 0x004fc800078e0210 */
[--C-:B---3--:R-:W-:Y:S01]  /*b1c0*/  IMAD.WIDE R26, R21, 0x2, R16.reuse ;  /* 0x00000002151a7825 */ /* 0x108fe200078e0210 */
[----:B------:R0:W-:Y:S03]  /*b1d0*/  STL.64 [R1+0x8], R22 ;  /* 0x0000081601007387 */ /* 0x0001e60000100a00 */
[--C-:B------:R-:W-:Y:S01]  /*b1e0*/  IMAD.WIDE R20, R19, 0x2, R16.reuse ;  /* 0x0000000213147825 */ /* 0x100fe200078e0210 */
[----:B------:R-:W-:Y:S03]  /*b1f0*/  STL.64 [R1+0x18], R26 ;  /* 0x0000181a01007387 */ /* 0x000fe60000100a00 */
[----:B0-----:R-:W-:-:S04]  /*b200*/  IMAD.WIDE R22, R18, 0x2, R16 ;  /* 0x0000000212167825 */ /* 0x001fc800078e0210 */
[--C-:B------:R-:W-:Y:S01]  /*b210*/  IMAD.WIDE R18, R4, 0x2, R16.reuse ;  /* 0x0000000204127825 */ /* 0x100fe200078e0210 */
[----:B------:R-:W-:Y:S03]  /*b220*/  STL.64 [R1+0x28], R22 ;  /* 0x0000281601007387 */ /* 0x000fe60000100a00 */
[--C-:B------:R-:W-:Y:S01]  /*b230*/  IMAD.WIDE R4, R5, 0x2, R16.reuse ;  /* 0x0000000205047825 */ /* 0x100fe200078e0210 */
[----:B------:R0:W-:Y:S04]  /*b240*/  STL.64 [R1+0x38], R20 ;  /* 0x0000381401007387 */ /* 0x0001e80000100a00 */
[----:B------:R1:W-:Y:S04]  /*b250*/  STL.64 [R1+0x48], R18 ;  /* 0x0000481201007387 */ /* 0x0003e80000100a00 */
[----:B------:R2:W-:Y:S01]  /*b260*/  STL.64 [R1+0x58], R4 ;  /* 0x0000580401007387 */ /* 0x0005e20000100a00 */
[----:B0-----:R-:W-:-:S04]  /*b270*/  IMAD.WIDE R20, R2, 0x2, R16 ;  /* 0x0000000202147825 */ /* 0x001fc800078e0210 */
[--C-:B-1----:R-:W-:Y:S01]  /*b280*/  IMAD.WIDE R18, R3, 0x2, R16.reuse ;  /* 0x0000000203127825 */ /* 0x102fe200078e0210 */
[----:B------:R-:W-:Y:S03]  /*b290*/  STL.64 [R1+0x70], R20 ;  /* 0x0000701401007387 */ /* 0x000fe60000100a00 */
[--C-:B--2---:R-:W-:Y:S01]  /*b2a0*/  IMAD.WIDE R4, R6, 0x2, R16.reuse ;  /* 0x0000000206047825 */ /* 0x104fe200078e0210 */
[----:B------:R-:W-:Y:S03]  /*b2b0*/  STL.64 [R1+0x88], R18 ;  /* 0x0000881201007387 */ /* 0x000fe60000100a00 */
[--C-:B------:R-:W-:Y:S01]  /*b2c0*/  IMAD.WIDE R2, R7, 0x2, R16.reuse ;  /* 0x0000000207027825 */ /* 0x100fe200078e0210 */
[----:B------:R0:W-:Y:S03]  /*b2d0*/  STL.64 [R1+0x98], R4 ;  /* 0x0000980401007387 */ /* 0x0001e60000100a00 */
[--C-:B------:R-:W-:Y:S01]  /*b2e0*/  IMAD.WIDE R6, R12, 0x2, R16.reuse ;  /* 0x000000020c067825 */ /* 0x100fe200078e0210 */
[----:B------:R1:W-:Y:S04]  /*b2f0*/  STL.64 [R1+0xc0], R2 ;  /* 0x0000c00201007387 */ /* 0x0003e80000100a00 */
[----:B------:R2:W-:Y:S01]  /*b300*/  STL.64 [R1+0xd0], R6 ;  /* 0x0000d00601007387 */ /* 0x0005e20000100a00 */
[----:B0-----:R-:W-:-:S04]  /*b310*/  IMAD.WIDE R4, R13, 0x2, R16 ;  /* 0x000000020d047825 */ /* 0x001fc800078e0210 */
[--C-:B-1----:R-:W-:Y:S01]  /*b320*/  IMAD.WIDE R2, R14, 0x2, R16.reuse ;  /* 0x000000020e027825 */ /* 0x102fe200078e0210 */
[----:B--2---:R-:W2:Y:S04]  /*b330*/  LDL R6, [R1+0x1b8] ;  /* 0x0001b80001067983 */ /* 0x004ea80000100800 */
[----:B------:R0:W-:Y:S04]  /*b340*/  STL.64 [R1+0xe0], R4 ;  /* 0x0000e00401007387 */ /* 0x0001e80000100a00 */
[----:B------:R-:W3:Y:S04]  /*b350*/  LDL R7, [R1+0x258] ;  /* 0x0002580001077983 */ /* 0x000ee80000100800 */
[----:B------:R1:W-:Y:S01]  /*b360*/  STL.64 [R1+0xf0], R2 ;  /* 0x0000f00201007387 */ /* 0x0003e20000100a00 */
[----:B0-----:R-:W-:-:S03]  /*b370*/  IMAD.WIDE R4, R9, 0x2, R16 ;  /* 0x0000000209047825 */ /* 0x001fc600078e0210 */
[----:B------:R-:W4:Y:S04]  /*b380*/  LDL R12, [R1+0x25c] ;  /* 0x00025c00010c7983 */ /* 0x000f280000100800 */
[----:B------:R-:W4:Y:S01]  /*b390*/  LDL R13, [R1+0x260] ;  /* 0x00026000010d7983 */ /* 0x000f220000100800 */
[----:B-1----:R-:W-:-:S03]  /*b3a0*/  IMAD.WIDE R2, R8, 0x2, R16 ;  /* 0x0000000208027825 */ /* 0x002fc600078e0210 */
[----:B------:R-:W4:Y:S01]  /*b3b0*/  LDL R14, [R1+0x264] ;  /* 0x00026400010e7983 */ /* 0x000f220000100800 */
[----:B------:R-:W-:-:S03]  /*b3c0*/  IMAD.WIDE R8, R10, 0x2, R16 ;  /* 0x000000020a087825 */ /* 0x000fc600078e0210 */
[----:B------:R0:W-:Y:S04]  /*b3d0*/  STL.64 [R1+0x108], R4 ;  /* 0x0001080401007387 */ /* 0x0001e80000100a00 */
[----:B------:R1:W-:Y:S04]  /*b3e0*/  STL.64 [R1+0x120], R2 ;  /* 0x0001200201007387 */ /* 0x0003e80000100a00 */
[----:B------:R1:W-:Y:S01]  /*b3f0*/  STL.64 [R1+0x130], R8 ;  /* 0x0001300801007387 */ /* 0x0003e20000100a00 */
[----:B0-----:R-:W-:-:S04]  /*b400*/  IMAD.WIDE R4, R11, 0x2, R16 ;  /* 0x000000020b047825 */ /* 0x001fc800078e0210 */
[--C-:B-1----:R-:W-:Y:S01]  /*b410*/  IMAD.WIDE R2, R25, 0x2, R16.reuse ;  /* 0x0000000219027825 */ /* 0x102fe200078e0210 */
[----:B------:R0:W-:Y:S03]  /*b420*/  STL.64 [R1+0x148], R4 ;  /* 0x0001480401007387 */ /* 0x0001e60000100a00 */
[--C-:B------:R-:W-:Y:S01]  /*b430*/  IMAD.WIDE R8, R28, 0x2, R16.reuse ;  /* 0x000000021c087825 */ /* 0x100fe200078e0210 */
[----:B------:R1:W-:Y:S04]  /*b440*/  STL.64 [R1+0x158], R2 ;  /* 0x0001580201007387 */ /* 0x0003e80000100a00 */
[----:B------:R2:W-:Y:S01]  /*b450*/  STL.64 [R1+0x170], R8 ;  /* 0x0001700801007387 */ /* 0x0005e20000100a00 */
[----:B0-----:R-:W-:-:S03]  /*b460*/  IMAD.WIDE R4, R29, 0x2, R16 ;  /* 0x000000021d047825 */ /* 0x001fc600078e0210 */
[----:B------:R-:W4:Y:S01]  /*b470*/  LDL R10, [R1+0x268] ;  /* 0x00026800010a7983 */ /* 0x000f220000100800 */
[----:B-1----:R-:W-:-:S03]  /*b480*/  IMAD.WIDE R2, R15, 0x2, R16 ;  /* 0x000000020f027825 */ /* 0x002fc600078e0210 */
[----:B------:R-:W-:Y:S04]  /*b490*/  STL.64 [R1+0x180], R4 ;  /* 0x0001800401007387 */ /* 0x000fe80000100a00 */
[----:B------:R-:W4:Y:S04]  /*b4a0*/  LDL R26, [R1+0x26c] ;  /* 0x00026c00011a7983 */ /* 0x000f280000100800 */
[----:B------:R4:W-:Y:S04]  /*b4b0*/  STL.64 [R1+0x198], R2 ;  /* 0x0001980201007387 */ /* 0x0009e80000100a00 */
[----:B------:R-:W4:Y:S01]  /*b4c0*/  LDL R27, [R1+0x270] ;  /* 0x00027000011b7983 */ /* 0x000f220000100800 */
[----:B--2---:R-:W-:-:S04]  /*b4d0*/  IMAD.WIDE R8, R6, 0x2, R16 ;  /* 0x0000000206087825 */ /* 0x004fc800078e0210 */
[----:B---3--:R-:W-:-:S04]  /*b4e0*/  IMAD.WIDE R6, R7, 0x2, R16 ;  /* 0x0000000207067825 */ /* 0x008fc800078e0210 */
[--C-:B----4-:R-:W-:Y:S01]  /*b4f0*/  IMAD.WIDE R2, R12, 0x2, R16.reuse ;  /* 0x000000020c027825 */ /* 0x110fe200078e0210 */
[----:B------:R-:W-:Y:S04]  /*b500*/  STL [R1+0xd18], R27 ;  /* 0x000d181b01007387 */ /* 0x000fe80000100800 */
[----:B------:R0:W-:Y:S04]  /*b510*/  STL [R1+0xd1c], R26 ;  /* 0x000d1c1a01007387 */ /* 0x0001e80000100800 */
[----:B------:R-:W2:Y:S04]  /*b520*/  LDL R22, [R1+0x274] ;  /* 0x0002740001167983 */ /* 0x000ea80000100800 */
[----:B------:R-:W3:Y:S04]  /*b530*/  LDL R23, [R1+0x278] ;  /* 0x0002780001177983 */ /* 0x000ee80000100800 */
[----:B------:R-:W4:Y:S04]  /*b540*/  LDL R20, [R1+0x27c] ;  /* 0x00027c0001147983 */ /* 0x000f280000100800 */
[----:B------:R-:W2:Y:S04]  /*b550*/  LDL R21, [R1+0x280] ;  /* 0x0002800001157983 */ /* 0x000ea80000100800 */
        /* <DEDUP_REMOVED lines=9> */
[----:B------:R1:W-:Y:S01]  /*b5f0*/  STL.64 [R1+0x1b0], R8 ;  /* 0x0001b00801007387 */ /* 0x0003e20000100a00 */
[----:B0-----:R-:W-:-:S03]  /*b600*/  IMAD.WIDE R26, R10, 0x2, R16 ;  /* 0x000000020a1a7825 */ /* 0x001fc600078e0210 */
[----:B------:R0:W-:Y:S04]  /*b610*/  STL.64 [R1+0x1c0], R6 ;  /* 0x0001c00601007387 */ /* 0x0001e80000100a00 */
[----:B------:R0:W-:Y:S01]  /*b620*/  STL.64 [R1+0x1d8], R2 ;  /* 0x0001d80201007387 */ /* 0x0001e20000100a00 */
[----:B-1----:R-:W-:-:S04]  /*b630*/  IMAD.WIDE R8, R13, 0x2, R16 ;  /* 0x000000020d087825 */ /* 0x002fc800078e0210 */
[--C-:B0-----:R-:W-:Y:S01]  /*b640*/  IMAD.WIDE R6, R14, 0x2, R16.reuse ;  /* 0x000000020e067825 */ /* 0x101fe200078e0210 */
[----:B------:R-:W2:Y:S04]  /*b650*/  LDL R2, [R1+0x2a8] ;  /* 0x0002a80001027983 */ /* 0x000ea80000100800 */
[----:B------:R0:W-:Y:S04]  /*b660*/  STL.64 [R1+0x1e8], R8 ;  /* 0x0001e80801007387 */ /* 0x0001e80000100a00 */
[----:B------:R-:W2:Y:S04]  /*b670*/  LDL R3, [R1+0x2ac] ;  /* 0x0002ac0001037983 */ /* 0x000ea80000100800 */
[----:B------:R1:W-:Y:S04]  /*b680*/  STL.64 [R1+0x208], R6 ;  /* 0x0002080601007387 */ /* 0x0003e80000100a00 */
[----:B0-----:R-:W2:Y:S04]  /*b690*/  LDL R9, [R1+0x2b0] ;  /* 0x0002b00001097983 */ /* 0x001ea80000100800 */
[----:B------:R-:W2:Y:S04]  /*b6a0*/  LDL R8, [R1+0x2b4] ;  /* 0x0002b40001087983 */ /* 0x000ea80000100800 */
[----:B-1----:R-:W2:Y:S04]  /*b6b0*/  LDL R6, [R1+0x2b8] ;  /* 0x0002b80001067983 */ /* 0x002ea80000100800 */
[----:B------:R-:W2:Y:S04]  /*b6c0*/  LDL R7, [R1+0x2bc] ;  /* 0x0002bc0001077983 */ /* 0x000ea80000100800 */
[----:B------:R-:W2:Y:S04]  /*b6d0*/  LDL R12, [R1+0x2c0] ;  /* 0x0002c000010c7983 */ /* 0x000ea80000100800 */
[----:B------:R-:W2:Y:S04]  /*b6e0*/  LDL R14, [R1+0x2c4] ;  /* 0x0002c400010e7983 */ /* 0x000ea80000100800 */
[----:B------:R0:W-:Y:S04]  /*b6f0*/  STL.64 [R1+0x218], R26 ;  /* 0x0002181a01007387 */ /* 0x0001e80000100a00 */
[----:B0-----:R-:W2:Y:S04]  /*b700*/  LDL.LU R26, [R1+0xd1c] ;  /* 0x000d1c00011a7983 */ /* 0x001ea80000300800 */
[----:B------:R-:W3:Y:S04]  /*b710*/  LDL R13, [R1+0x2c8] ;  /* 0x0002c800010d7983 */ /* 0x000ee80000100800 */
[----:B------:R-:W3:Y:S01]  /*b720*/  LDL R10, [R1+0x2cc] ;  /* 0x0002cc00010a7983 */ /* 0x000ee20000100800 */
[----:B--2---:R-:W-:-:S05]  /*b730*/  IMAD.WIDE R26, R26, 0x2, R16 ;  /* 0x000000021a1a7825 */ /* 0x004fca00078e0210 */
[----:B------:R0:W-:Y:S04]  /*b740*/  STL.64 [R1+0x228], R26 ;  /* 0x0002281a01007387 */ /* 0x0001e80000100a00 */
[----:B0-----:R-:W2:Y:S02]  /*b750*/  LDL.LU R27, [R1+0xd18] ;  /* 0x000d1800011b7983 */ /* 0x001ea40000300800 */
[----:B--2---:R-:W-:-:S05]  /*b760*/  IMAD.WIDE R26, R27, 0x2, R16 ;  /* 0x000000021b1a7825 */ /* 0x004fca00078e0210 */
[----:B------:R0:W-:Y:S02]  /*b770*/  STL.64 [R1+0x458], R26 ;  /* 0x0004581a01007387 */ /* 0x0001e40000100a00 */
[----:B0-----:R-:W-:-:S04]  /*b780*/  IMAD.WIDE R26, R22, 0x2, R16 ;  /* 0x00000002161a7825 */ /* 0x001fc800078e0210 */
[--C-:B---3--:R-:W-:Y:S01]  /*b790*/  IMAD.WIDE R22, R23, 0x2, R16.reuse ;  /* 0x0000000217167825 */ /* 0x108fe200078e0210 */
[----:B------:R4:W-:Y:S04]  /*b7a0*/  STL.64 [R1+0x468], R26 ;  /* 0x0004681a01007387 */ /* 0x0009e80000100a00 */
[----:B------:R0:W-:Y:S01]  /*b7b0*/  STL.64 [R1+0x478], R22 ;  /* 0x0004781601007387 */ /* 0x0001e20000100a00 */
[----:B----4-:R-:W-:-:S04]  /*b7c0*/  IMAD.WIDE R26, R20, 0x2, R16 ;  /* 0x00000002141a7825 */ /* 0x010fc800078e0210 */
[--C-:B0-----:R-:W-:Y:S01]  /*b7d0*/  IMAD.WIDE R22, R21, 0x2, R16.reuse ;  /* 0x0000000215167825 */ /* 0x101fe200078e0210 */
        /* <DEDUP_REMOVED lines=8> */
[----:B------:R-:W-:Y:S03]  /*b860*/  STL.64 [R1+0x4c8], R22 ;  /* 0x0004c81601007387 */ /* 0x000fe60000100a00 */
[--C-:B--2---:R-:W-:Y:S01]  /*b870*/  IMAD.WIDE R18, R11, 0x2, R16.reuse ;  /* 0x000000020b127825 */ /* 0x104fe200078e0210 */
        /* <DEDUP_REMOVED lines=8> */
[----:B------:R-:W2:Y:S04]  /*b900*/  LDL R11, [R1+0x2d0] ;  /* 0x0002d000010b7983 */ /* 0x000ea80000100800 */
[----:B------:R0:W-:Y:S04]  /*b910*/  STL.64 [R1+0x518], R18 ;  /* 0x0005181201007387 */ /* 0x0001e80000100a00 */
[----:B------:R-:W3:Y:S04]  /*b920*/  LDL R25, [R1+0x2d4] ;  /* 0x0002d40001197983 */ /* 0x000ee80000100800 */
[----:B------:R1:W-:Y:S04]  /*b930*/  STL.64 [R1+0x528], R4 ;  /* 0x0005280401007387 */ /* 0x0003e80000100a00 */
[----:B------:R-:W4:Y:S01]  /*b940*/  LDL R28, [R1+0x2d8] ;  /* 0x0002d800011c7983 */ /* 0x000f220000100800 */
[----:B0-----:R-:W-:-:S03]  /*b950*/  IMAD.WIDE R18, R9, 0x2, R16 ;  /* 0x0000000209127825 */ /* 0x001fc600078e0210 */
[----:B------:R-:W4:Y:S01]  /*b960*/  LDL R29, [R1+0x2dc] ;  /* 0x0002dc00011d7983 */ /* 0x000f220000100800 */
[----:B-1----:R-:W-:-:S03]  /*b970*/  IMAD.WIDE R4, R2, 0x2, R16 ;  /* 0x0000000202047825 */ /* 0x002fc600078e0210 */
[----:B------:R-:W4:Y:S01]  /*b980*/  LDL R15, [R1+0x2e0] ;  /* 0x0002e000010f7983 */ /* 0x000f220000100800 */
[----:B------:R-:W-:-:S03]  /*b990*/  IMAD.WIDE R2, R3, 0x2, R16 ;  /* 0x0000000203027825 */ /* 0x000fc600078e0210 */
[----:B------:R0:W-:Y:S04]  /*b9a0*/  STL.64 [R1+0x538], R4 ;  /* 0x0005380401007387 */ /* 0x0001e80000100a00 */
[----:B------:R1:W-:Y:S04]  /*b9b0*/  STL.64 [R1+0x548], R2 ;  /* 0x0005480201007387 */ /* 0x0003e80000100a00 */
[----:B------:R-:W-:Y:S01]  /*b9c0*/  STL.64 [R1+0x558], R18 ;  /* 0x0005581201007387 */ /* 0x000fe20000100a00 */
[----:B0-----:R-:W-:-:S04]  /*b9d0*/  IMAD.WIDE R4, R8, 0x2, R16 ;  /* 0x0000000208047825 */ /* 0x001fc800078e0210 */
[--C-:B-1----:R-:W-:Y:S01]  /*b9e0*/  IMAD.WIDE R2, R6, 0x2, R16.reuse ;  /* 0x0000000206027825 */ /* 0x102fe200078e0210 */
[----:B------:R0:W-:Y:S03]  /*b9f0*/  STL.64 [R1+0x568], R4 ;  /* 0x0005680401007387 */ /* 0x0001e60000100a00 */
[--C-:B------:R-:W-:Y:S01]  /*ba00*/  IMAD.WIDE R6, R7, 0x2, R16.reuse ;  /* 0x0000000207067825 */ /* 0x100fe200078e0210 */
[----:B------:R1:W-:Y:S04]  /*ba10*/  STL.64 [R1+0x578], R2 ;  /* 0x0005780201007387 */ /* 0x0003e80000100a00 */
[----:B------:R-:W-:Y:S01]  /*ba20*/  STL.64 [R1+0x588], R6 ;  /* 0x0005880601007387 */ /* 0x000fe20000100a00 */
[----:B0-----:R-:W-:-:S04]  /*ba30*/  IMAD.WIDE R4, R12, 0x2, R16 ;  /* 0x000000020c047825 */ /* 0x001fc800078e0210 */
[--C-:B-1----:R-:W-:Y:S02]  /*ba40*/  IMAD.WIDE R2, R14, 0x2, R16.reuse ;  /* 0x000000020e027825 */ /* 0x102fe400078e0210 */
[----:B------:R-:W4:Y:S04]  /*ba50*/  LDL R14, [R1+0x2e4] ;  /* 0x0002e400010e7983 */ /* 0x000f280000100800 */
[----:B------:R0:W-:Y:S04]  /*ba60*/  STL.64 [R1+0x598], R4 ;  /* 0x0005980401007387 */ /* 0x0001e80000100a00 */
[----:B------:R1:W-:Y:S04]  /*ba70*/  STL.64 [R1+0x5a8], R2 ;  /* 0x0005a80201007387 */ /* 0x0003e80000100a00 */
[----:B------:R-:W4:Y:S01]  /*ba80*/  LDL R26, [R1+0x2e8] ;  /* 0x0002e800011a7983 */ /* 0x000f220000100800 */
[----:B0-----:R-:W-:-:S05]  /*ba90*/  IMAD.WIDE R4, R13, 0x2, R16 ;  /* 0x000000020d047825 */ /* 0x001fca00078e0210 */
[----:B------:R0:W-:Y:S04]  /*baa0*/  STL.64 [R1+0x5b8], R4 ;  /* 0x0005b80401007387 */ /* 0x0001e80000100a00 */
[----:B------:R-:W4:Y:S01]  /*bab0*/  LDL R27, [R1+0x2ec] ;  /* 0x0002ec00011b7983 */ /* 0x000f220000100800 */
[----:B-1----:R-:W-:-:S05]  /*bac0*/  IMAD.WIDE R2, R10, 0x2, R16 ;  /* 0x000000020a027825 */ /* 0x002fca00078e0210 */
[----:B------:R1:W-:Y:S01]  /*bad0*/  STL.64 [R1+0x5c8], R2 ;  /* 0x0005c80201007387 */ /* 0x0003e20000100a00 */
[----:B--2---:R-:W-:-:S04]  /*bae0*/  IMAD.WIDE R10, R11, 0x2, R16 ;  /* 0x000000020b0a7825 */ /* 0x004fc800078e0210 */
[--C-:B---3--:R-:W-:Y:S01]  /*baf0*/  IMAD.WIDE R6, R25, 0x2, R16.reuse ;  /* 0x0000000219067825 */ /* 0x108fe200078e0210 */
[----:B----4-:R-:W-:Y:S04]  /*bb00*/  STL [R1+0xd14], R27 ;  /* 0x000d141b01007387 */ /* 0x010fe80000100800 */
[----:B------:R-:W2:Y:S04]  /*bb10*/  LDL R22, [R1+0x2f0] ;  /* 0x0002f00001167983 */ /* 0x000ea80000100800 */
[----:B------:R-:W3:Y:S04]  /*bb20*/  LDL R23, [R1+0x2f4] ;  /* 0x0002f40001177983 */ /* 0x000ee80000100800 */
[----:B------:R-:W4:Y:S04]  /*bb30*/  LDL R20, [R1+0x2f8] ;  /* 0x0002f80001147983 */ /* 0x000f280000100800 */
[----:B------:R-:W2:Y:S04]  /*bb40*/  LDL R21, [R1+0x2fc] ;  /* 0x0002fc0001157983 */ /* 0x000ea80000100800 */
[----:B------:R-:W2:Y:S04]  /*bb50*/  LDL R18, [R1+0x300] ;  /* 0x0003000001127983 */ /* 0x000ea80000100800 */
[----:B------:R-:W2:Y:S04]  /*bb60*/  LDL R19, [R1+0x304] ;  /* 0x0003040001137983 */ /* 0x000ea80000100800 */
[----:B0-----:R-:W2:Y:S04]  /*bb70*/  LDL R4, [R1+0x308] ;  /* 0x0003080001047983 */ /* 0x001ea80000100800 */
[----:B------:R-:W2:Y:S04]  /*bb80*/  LDL R5, [R1+0x30c] ;  /* 0x00030c0001057983 */ /* 0x000ea80000100800 */
[----:B-1----:R-:W2:Y:S04]  /*bb90*/  LDL R2, [R1+0x310] ;  /* 0x0003100001027983 */ /* 0x002ea80000100800 */
[----:B------:R-:W2:Y:S04]  /*bba0*/  LDL R3, [R1+0x314] ;  /* 0x0003140001037983 */ /* 0x000ea80000100800 */
[----:B------:R-:W2:Y:S04]  /*bbb0*/  LDL R8, [R1+0x318] ;  /* 0x0003180001087983 */ /* 0x000ea80000100800 */
[----:B------:R-:W2:Y:S04]  /*bbc0*/  LDL R12, [R1+0x31c] ;  /* 0x00031c00010c7983 */ /* 0x000ea80000100800 */
[----:B------:R0:W-:Y:S04]  /*bbd0*/  STL.64 [R1+0x5d8], R10 ;  /* 0x0005d80a01007387 */ /* 0x0001e80000100a00 */
[----:B------:R1:W-:Y:S01]  /*bbe0*/  STL.64 [R1+0x5e8], R6 ;  /* 0x0005e80601007387 */ /* 0x0003e20000100a00 */
[----:B0-----:R-:W-:-:S04]  /*bbf0*/  IMAD.WIDE R10, R28, 0x2, R16 ;  /* 0x000000021c0a7825 */ /* 0x001fc800078e0210 */
[--C-:B-1----:R-:W-:Y:S01]  /*bc00*/  IMAD.WIDE R6, R29, 0x2, R16.reuse ;  /* 0x000000021d067825 */ /* 0x102fe200078e0210 */
[----:B------:R0:W-:Y:S04]  /*bc10*/  STL.64 [R1+0x5f8], R10 ;  /* 0x0005f80a01007387 */ /* 0x0001e80000100a00 */
[----:B------:R-:W2:Y:S01]  /*bc20*/  LDL R9, [R1+0x320] ;  /* 0x0003200001097983 */ /* 0x000ea20000100800 */
[----:B------:R-:W-:-:S03]  /*bc30*/  IMAD.WIDE R26, R26, 0x2, R16 ;  /* 0x000000021a1a7825 */ /* 0x000fc600078e0210 */
[----:B------:R1:W-:Y:S01]  /*bc40*/  STL.64 [R1+0x608], R6 ;  /* 0x0006080601007387 */ /* 0x0003e20000100a00 */
[----:B0-----:R-:W-:-:S04]  /*bc50*/  IMAD.WIDE R10, R15, 0x2, R16 ;  /* 0x000000020f0a7825 */ /* 0x001fc800078e0210 */
[--C-:B------:R-:W-:Y:S01]  /*bc60*/  IMAD.WIDE R14, R14, 0x2, R16.reuse ;  /* 0x000000020e0e7825 */ /* 0x100fe200078e0210 */
[----:B-1----:R-:W2:Y:S04]  /*bc70*/  LDL R6, [R1+0x324] ;  /* 0x0003240001067983 */ /* 0x002ea80000100800 */
[----:B------:R0:W-:Y:S04]  /*bc80*/  STL.64 [R1+0x618], R10 ;  /* 0x0006180a01007387 */ /* 0x0001e80000100a00 */
[----:B------:R-:W2:Y:S04]  /*bc90*/  LDL R7, [R1+0x328] ;  /* 0x0003280001077983 */ /* 0x000ea80000100800 */
[----:B------:R-:W2:Y:S04]  /*bca0*/  LDL R13, [R1+0x32c] ;  /* 0x00032c00010d7983 */ /* 0x000ea80000100800 */
[----:B0-----:R-:W2:Y:S04]  /*bcb0*/  LDL R10, [R1+0x330] ;  /* 0x00033000010a7983 */ /* 0x001ea80000100800 */
[----:B------:R-:W2:Y:S04]  /*bcc0*/  LDL R11, [R1+0x334] ;  /* 0x00033400010b7983 */ /* 0x000ea80000100800 */
[----:B------:R-:W2:Y:S04]  /*bcd0*/  LDL R25, [R1+0x338] ;  /* 0x0003380001197983 */ /* 0x000ea80000100800 */
[----:B------:R-:W2:Y:S04]  /*bce0*/  LDL R28, [R1+0x33c] ;  /* 0x00033c00011c7983 */ /* 0x000ea80000100800 */
[----:B------:R-:W2:Y:S04]  /*bcf0*/  LDL R29, [R1+0x340] ;  /* 0x00034000011d7983 */ /* 0x000ea80000100800 */
[----:B------:R0:W-:Y:S04]  /*bd00*/  STL.64 [R1+0x628], R14 ;  /* 0x0006280e01007387 */ /* 0x0001e80000100a00 */
[----:B0-----:R-:W2:Y:S04]  /*bd10*/  LDL R15, [R1+0x344] ;  /* 0x00034400010f7983 */ /* 0x001ea80000100800 */
[----:B------:R-:W2:Y:S04]  /*bd20*/  LDL R14, [R1+0x348] ;  /* 0x00034800010e7983 */ /* 0x000ea80000100800 */
[----:B------:R0:W-:Y:S04]  /*bd30*/  STL.64 [R1+0x638], R26 ;  /* 0x0006381a01007387 */ /* 0x0001e80000100a00 */
[----:B0-----:R-:W2:Y:S02]  /*bd40*/  LDL.LU R27, [R1+0xd14] ;  /* 0x000d1400011b7983 */ /* 0x001ea40000300800 */
[----:B--2---:R-:W-:-:S05]  /*bd50*/  IMAD.WIDE R26, R27, 0x2, R16 ;  /* 0x000000021b1a7825 */ /* 0x004fca00078e0210 */
[----:B------:R0:W-:Y:S02]  /*bd60*/  STL.64 [R1+0x648], R26 ;  /* 0x0006481a01007387 */ /* 0x0001e40000100a00 */
[----:B0-----:R-:W-:-:S05]  /*bd70*/  IMAD.WIDE R26, R22, 0x2, R16 ;  /* 0x00000002161a7825 */ /* 0x001fca00078e0210 */
[----:B------:R3:W-:Y:S02]  /*bd80*/  STL.64 [R1+0x658], R26 ;  /* 0x0006581a01007387 */ /* 0x0007e40000100a00 */
[----:B---3--:R-:W-:-:S04]  /*bd90*/  IMAD.WIDE R26, R23, 0x2, R16 ;  /* 0x00000002171a7825 */ /* 0x008fc800078e0210 */
[--C-:B----4-:R-:W-:Y:S01]  /*bda0*/  IMAD.WIDE R22, R20, 0x2, R16.reuse ;  /* 0x0000000214167825 */ /* 0x110fe200078e0210 */
[----:B------:R0:W-:Y:S04]  /*bdb0*/  STL.64 [R1+0x668], R26 ;  /* 0x0006681a01007387 */ /* 0x0001e80000100a00 */
[----:B------:R1:W-:Y:S01]  /*bdc0*/  STL.64 [R1+0x678], R22 ;  /* 0x0006781601007387 */ /* 0x0003e20000100a00 */
[----:B0-----:R-:W-:-:S04]  /*bdd0*/  IMAD.WIDE R26, R21, 0x2, R16 ;  /* 0x00000002151a7825 */ /* 0x001fc800078e0210 */
[--C-:B-1----:R-:W-:Y:S01]  /*bde0*/  IMAD.WIDE R22, R18, 0x2, R16.reuse ;  /* 0x0000000212167825 */ /* 0x102fe200078e0210 */
[----:B------:R-:W-:Y:S03]  /*bdf0*/  STL.64 [R1+0x688], R26 ;  /* 0x0006881a01007387 */ /* 0x000fe60000100a00 */
[--C-:B------:R-:W-:Y:S01]  /*be00*/  IMAD.WIDE R20, R19, 0x2, R16.reuse ;  /* 0x0000000213147825 */ /* 0x100fe200078e0210 */
        /* <DEDUP_REMOVED lines=11> */
[----:B------:R-:W-:-:S04]  /*bec0*/  IMAD.WIDE R2, R12, 0x2, R16 ;  /* 0x000000020c027825 */ /* 0x000fc800078e0210 */
[--C-:B------:R-:W-:Y:S01]  /*bed0*/  IMAD.WIDE R22, R9, 0x2, R16.reuse ;  /* 0x0000000209167825 */ /* 0x100fe200078e0210 */
[----:B0-----:R-:W2:Y:S04]  /*bee0*/  LDL R19, [R1+0x34c] ;  /* 0x00034c0001137983 */ /* 0x001ea80000100800 */
[----:B------:R0:W-:Y:S01]  /*bef0*/  STL.64 [R1+0x6f8], R4 ;  /* 0x0006f80401007387 */ /* 0x0001e20000100a00 */
[----:B------:R-:W-:-:S03]  /*bf00*/  IMAD.WIDE R20, R7, 0x2, R16 ;  /* 0x0000000207147825 */ /* 0x000fc600078e0210 */
[----:B0-----:R-:W3:Y:S04]  /*bf10*/  LDL R4, [R1+0x350] ;  /* 0x0003500001047983 */ /* 0x001ee80000100800 */
[----:B------:R0:W-:Y:S04]  /*bf20*/  STL.64 [R1+0x708], R2 ;  /* 0x0007080201007387 */ /* 0x0001e80000100a00 */
[----:B------:R-:W4:Y:S04]  /*bf30*/  LDL R5, [R1+0x354] ;  /* 0x0003540001057983 */ /* 0x000f280000100800 */
[----:B------:R-:W4:Y:S01]  /*bf40*/  LDL R8, [R1+0x358] ;  /* 0x0003580001087983 */ /* 0x000f220000100800 */
[----:B0-----:R-:W-:-:S03]  /*bf50*/  IMAD.WIDE R2, R6, 0x2, R16 ;  /* 0x0000000206027825 */ /* 0x001fc600078e0210 */
[----:B------:R-:W4:Y:S01]  /*bf60*/  LDL R12, [R1+0x35c] ;  /* 0x00035c00010c7983 */ /* 0x000f220000100800 */
[----:B------:R-:W-:-:S03]  /*bf70*/  IMAD.WIDE R6, R13, 0x2, R16 ;  /* 0x000000020d067825 */ /* 0x000fc600078e0210 */
[----:B------:R-:W-:Y:S04]  /*bf80*/  STL.64 [R1+0x718], R22 ;  /* 0x0007181601007387 */ /* 0x000fe80000100a00 */
[----:B------:R0:W-:Y:S04]  /*bf90*/  STL.64 [R1+0x728], R2 ;  /* 0x0007280201007387 */ /* 0x0001e80000100a00 */
[----:B------:R-:W-:Y:S04]  /*bfa0*/  STL.64 [R1+0x738], R20 ;  /* 0x0007381401007387 */ /* 0x000fe80000100a00 */
[----:B------:R1:W-:Y:S01]  /*bfb0*/  STL.64 [R1+0x748], R6 ;  /* 0x0007480601007387 */ /* 0x0003e20000100a00 */
[----:B0-----:R-:W-:-:S04]  /*bfc0*/  IMAD.WIDE R2, R10, 0x2, R16 ;  /* 0x000000020a027825 */ /* 0x001fc800078e0210 */
[--C-:B------:R-:W-:Y:S01]  /*bfd0*/  IMAD.WIDE R10, R11, 0x2, R16.reuse ;  /* 0x000000020b0a7825 */ /* 0x100fe200078e0210 */
[----:B------:R0:W-:Y:S03]  /*bfe0*/  STL.64 [R1+0x758], R2 ;  /* 0x0007580201007387 */ /* 0x0001e60000100a00 */
[--C-:B-1----:R-:W-:Y:S01]  /*bff0*/  IMAD.WIDE R6, R25, 0x2, R16.reuse ;  /* 0x0000000219067825 */ /* 0x102fe200078e0210 */
[----:B------:R1:W-:Y:S04]  /*c000*/  STL.64 [R1+0x768], R10 ;  /* 0x0007680a01007387 */ /* 0x0003e80000100a00 */
[----:B------:R-:W4:Y:S01]  /*c010*/  LDL R13, [R1+0x24c] ;  /* 0x00024c00010d7983 */ /* 0x000f220000100800 */
[----:B0-----:R-:W-:-:S03]  /*c020*/  IMAD.WIDE R2, R28, 0x2, R16 ;  /* 0x000000021c027825 */ /* 0x001fc600078e0210 */
[----:B------:R0:W-:Y:S01]  /*c030*/  STL.64 [R1+0x778], R6 ;  /* 0x0007780601007387 */ /* 0x0001e20000100a00 */
[----:B-1----:R-:W-:-:S03]  /*c040*/  IMAD.WIDE R10, R29, 0x2, R16 ;  /* 0x000000021d0a7825 */ /* 0x002fc600078e0210 */
[----:B------:R1:W-:Y:S04]  /*c050*/  STL.64 [R1+0x788], R2 ;  /* 0x0007880201007387 */ /* 0x0003e80000100a00 */
[----:B------:R-:W-:Y:S01]  /*c060*/  STL.64 [R1+0x798], R10 ;  /* 0x0007980a01007387 */ /* 0x000fe20000100a00 */
[----:B0-----:R-:W-:-:S03]  /*c070*/  IMAD.WIDE R6, R15, 0x2, R16 ;  /* 0x000000020f067825 */ /* 0x001fc600078e0210 */
[----:B------:R-:W4:Y:S04]  /*c080*/  LDL R9, [R1+0x248] ;  /* 0x0002480001097983 */ /* 0x000f280000100800 */
[----:B------:R-:W-:Y:S04]  /*c090*/  STL.64 [R1+0x7a8], R6 ;  /* 0x0007a80601007387 */ /* 0x000fe80000100a00 */
[----:B------:R-:W4:Y:S01]  /*c0a0*/  LDL R21, [R1+0x244] ;  /* 0x0002440001157983 */ /* 0x000f220000100800 */
[----:B-1----:R-:W-:-:S05]  /*c0b0*/  IMAD.WIDE R2, R14, 0x2, R16 ;  /* 0x000000020e027825 */ /* 0x002fca00078e0210 */
[----:B------:R0:W-:Y:S01]  /*c0c0*/  STL.64 [R1+0x7b8], R2 ;  /* 0x0007b80201007387 */ /* 0x0001e20000100a00 */
[----:B--2---:R-:W-:-:S04]  /*c0d0*/  IMAD.WIDE R18, R19, 0x2, R16 ;  /* 0x0000000213127825 */ /* 0x004fc800078e0210 */
[--C-:B---3--:R-:W-:Y:S01]  /*c0e0*/  IMAD.WIDE R22, R4, 0x2, R16.reuse ;  /* 0x0000000204167825 */ /* 0x108fe200078e0210 */
[----:B----4-:R1:W-:Y:S04]  /*c0f0*/  STL [R1+0xd10], R21 ;  /* 0x000d101501007387 */ /* 0x0103e80000100800 */
[----:B0-----:R-:W2:Y:S04]  /*c100*/  LDL R2, [R1+0x240] ;  /* 0x0002400001027983 */ /* 0x001ea80000100800 */
[----:B------:R-:W3:Y:S01]  /*c110*/  LDL R3, [R1+0x234] ;  /* 0x0002340001037983 */ /* 0x000ee20000100800 */
[----:B-1----:R-:W-:-:S03]  /*c120*/  IMAD.WIDE R20, R5, 0x2, R16 ;  /* 0x0000000205147825 */ /* 0x002fc600078e0210 */
        /* <DEDUP_REMOVED lines=8> */
[----:B------:R-:W2:Y:S01]  /*c1b0*/  LDL R14, [R1+0x18c] ;  /* 0x00018c00010e7983 */ /* 0x000ea20000100800 */
[----:B------:R-:W-:-:S03]  /*c1c0*/  IMAD.WIDE R4, R12, 0x2, R16 ;  /* 0x000000020c047825 */ /* 0x000fc600078e0210 */
[----:B------:R0:W-:Y:S04]  /*c1d0*/  STL.64 [R1+0x7c8], R18 ;  /* 0x0007c81201007387 */ /* 0x0001e80000100a00 */
[----:B------:R-:W-:Y:S04]  /*c1e0*/  STL.64 [R1+0x7d8], R22 ;  /* 0x0007d81601007387 */ /* 0x000fe80000100a00 */
[----:B------:R1:W-:Y:S01]  /*c1f0*/  STL.64 [R1+0x7e8], R20 ;  /* 0x0007e81401007387 */ /* 0x0003e20000100a00 */
[----:B0-----:R-:W-:-:S03]  /*c200*/  IMAD.WIDE R18, R8, 0x2, R16 ;  /* 0x0000000208127825 */ /* 0x001fc600078e0210 */
[----:B------:R-:W2:Y:S04]  /*c210*/  LDL.LU R8, [R1+0x114] ;  /* 0x0001140001087983 */ /* 0x000ea80000300800 */
[----:B------:R0:W-:Y:S04]  /*c220*/  STL.64 [R1+0x7f8], R18 ;  /* 0x0007f81201007387 */ /* 0x0001e80000100a00 */
[----:B------:R-:W2:Y:S04]  /*c230*/  LDL.LU R26, [R1+0x110] ;  /* 0x00011000011a7983 */ /* 0x000ea80000300800 */
[----:B------:R0:W-:Y:S01]  /*c240*/  STL.64 [R1+0x808], R4 ;  /* 0x0008080401007387 */ /* 0x0001e20000100a00 */
[----:B-1----:R-:W-:-:S03]  /*c250*/  IMAD.WIDE R20, R13, 0x2, R16 ;  /* 0x000000020d147825 */ /* 0x002fc600078e0210 */
[----:B------:R-:W2:Y:S04]  /*c260*/  LDL.LU R27, [R1+0xfc] ;  /* 0x0000fc00011b7983 */ /* 0x000ea80000300800 */
[----:B------:R-:W2:Y:S04]  /*c270*/  LDL.LU R22, [R1+0xf8] ;  /* 0x0000f80001167983 */ /* 0x000ea80000300800 */
[----:B------:R-:W2:Y:S04]  /*c280*/  LDL.LU R23, [R1+0xbc] ;  /* 0x0000bc0001177983 */ /* 0x000ea80000300800 */
[----:B0-----:R-:W2:Y:S04]  /*c290*/  LDL.LU R18, [R1+0xb0] ;  /* 0x0000b00001127983 */ /* 0x001ea80000300800 */
[----:B------:R-:W2:Y:S04]  /*c2a0*/  LDL.LU R19, [R1+0xa4] ;  /* 0x0000a40001137983 */ /* 0x000ea80000300800 */
[----:B------:R-:W2:Y:S04]  /*c2b0*/  LDL.LU R4, [R1+0xa0] ;  /* 0x0000a00001047983 */ /* 0x000ea80000300800 */
[----:B------:R-:W2:Y:S04]  /*c2c0*/  LDL.LU R5, [R1+0x78] ;  /* 0x0000780001057983 */ /* 0x000ea80000300800 */
[----:B------:R-:W2:Y:S04]  /*c2d0*/  LDL.LU R12, [R1+0x64] ;  /* 0x00006400010c7983 */ /* 0x000ea80000300800 */
[----:B------:R0:W-:Y:S04]  /*c2e0*/  STL.64 [R1+0x818], R20 ;  /* 0x0008181401007387 */ /* 0x0001e80000100a00 */
[----:B------:R-:W2:Y:S01]  /*c2f0*/  LDL.LU R13, [R1+0x60] ;  /* 0x00006000010d7983 */ /* 0x000ea20000300800 */
[----:B0-----:R-:W-:-:S05]  /*c300*/  IMAD.WIDE R20, R9, 0x2, R16 ;  /* 0x0000000209147825 */ /* 0x001fca00078e0210 */
[----:B------:R0:W-:Y:S04]  /*c310*/  STL.64 [R1+0x828], R20 ;  /* 0x0008281401007387 */ /* 0x0001e80000100a00 */
[----:B0-----:R-:W2:Y:S04]  /*c320*/  LDL.LU R21, [R1+0xd10] ;  /* 0x000d100001157983 */ /* 0x001ea80000300800 */
[----:B------:R-:W3:Y:S01]  /*c330*/  LDL.LU R9, [R1+0x360] ;  /* 0x0003600001097983 */ /* 0x000ee20000300800 */
[----:B--2---:R-:W-:-:S05]  /*c340*/  IMAD.WIDE R20, R21, 0x2, R16 ;  /* 0x0000000215147825 */ /* 0x004fca00078e0210 */
[----:B------:R0:W-:Y:S02]  /*c350*/  STL.64 [R1+0x838], R20 ;  /* 0x0008381401007387 */ /* 0x0001e40000100a00 */
[----:B0-----:R-:W-:-:S04]  /*c360*/  IMAD.WIDE R20, R2, 0x2, R16 ;  /* 0x0000000202147825 */ /* 0x001fc800078e0210 */
[--C-:B---3--:R-:W-:Y:S01]  /*c370*/  IMAD.WIDE R2, R3, 0x2, R16.reuse ;  /* 0x0000000203027825 */ /* 0x108fe200078e0210 */
[----:B------:R0:W-:Y:S04]  /*c380*/  STL.64 [R1+0x848], R20 ;  /* 0x0008481401007387 */ /* 0x0001e80000100a00 */
[----:B0-----:R-:W2:Y:S04]  /*c390*/  LDL.LU.64 R20, [R1+0xd08] ;  /* 0x000d080001147983 */ /* 0x001ea80000300a00 */
[----:B------:R4:W-:Y:S02]  /*c3a0*/  STL.64 [R1+0x858], R2 ;  /* 0x0008580201007387 */ /* 0x0009e40000100a00 */
[----:B----4-:R-:W-:-:S04]  /*c3b0*/  IMAD.WIDE R2, R6, 0x2, R16 ;  /* 0x0000000206027825 */ /* 0x010fc800078e0210 */
[--C-:B------:R-:W-:Y:S01]  /*c3c0*/  IMAD.WIDE R6, R7, 0x2, R16.reuse ;  /* 0x0000000207067825 */ /* 0x100fe200078e0210 */
[----:B------:R0:W-:Y:S04]  /*c3d0*/  STL.64 [R1+0x868], R2 ;  /* 0x0008680201007387 */ /* 0x0001e80000100a00 */
[----:B0-----:R-:W3:Y:S04]  /*c3e0*/  LDL.LU.64 R2, [R1+0xd00] ;  /* 0x000d000001027983 */ /* 0x001ee80000300a00 */
[----:B------:R0:W-:Y:S02]  /*c3f0*/  STL.64 [R1+0x878], R6 ;  /* 0x0008780601007387 */ /* 0x0001e40000100a00 */
[----:B0-----:R-:W-:-:S04]  /*c400*/  IMAD.WIDE R6, R10, 0x2, R16 ;  /* 0x000000020a067825 */ /* 0x001fc800078e0210 */
[--C-:B------:R-:W-:Y:S01]  /*c410*/  IMAD.WIDE R10, R11, 0x2, R16.reuse ;  /* 0x000000020b0a7825 */ /* 0x100fe200078e0210 */
[----:B------:R0:W-:Y:S04]  /*c420*/  STL.64 [R1+0x888], R6 ;  /* 0x0008880601007387 */ /* 0x0001e80000100a00 */
[----:B0-----:R-:W4:Y:S04]  /*c430*/  LDL.LU.64 R6, [R1+0xcf8] ;  /* 0x000cf80001067983 */ /* 0x001f280000300a00 */
[----:B------:R0:W-:Y:S02]  /*c440*/  STL.64 [R1+0x898], R10 ;  /* 0x0008980a01007387 */ /* 0x0001e40000100a00 */
[----:B0-----:R-:W-:-:S05]  /*c450*/  IMAD.WIDE R10, R25, 0x2, R16 ;  /* 0x00000002190a7825 */ /* 0x001fca00078e0210 */
[----:B------:R0:W-:Y:S02]  /*c460*/  STL.64 [R1+0x8a8], R10 ;  /* 0x0008a80a01007387 */ /* 0x0001e40000100a00 */
[----:B0-----:R-:W-:-:S04]  /*c470*/  IMAD.WIDE R10, R28, 0x2, R16 ;  /* 0x000000021c0a7825 */ /* 0x001fc800078e0210 */
[--C-:B------:R-:W-:Y:S01]  /*c480*/  IMAD.WIDE R28, R29, 0x2, R16.reuse ;  /* 0x000000021d1c7825 */ /* 0x100fe200078e0210 */
[----:B------:R0:W-:Y:S04]  /*c490*/  STL.64 [R1+0x8b8], R10 ;  /* 0x0008b80a01007387 */ /* 0x0001e80000100a00 */
[----:B0-----:R-:W2:Y:S04]  /*c4a0*/  LDL.LU.64 R10, [R1+0xcf0] ;  /* 0x000cf000010a7983 */ /* 0x001ea80000300a00 */
[----:B------:R0:W-:Y:S02]  /*c4b0*/  STL.64 [R1+0x8c8], R28 ;  /* 0x0008c81c01007387 */ /* 0x0001e40000100a00 */
[----:B0-----:R-:W-:-:S04]  /*c4c0*/  IMAD.WIDE R28, R15, 0x2, R16 ;  /* 0x000000020f1c7825 */ /* 0x001fc800078e0210 */
[--C-:B------:R-:W-:Y:S01]  /*c4d0*/  IMAD.WIDE R14, R14, 0x2, R16.reuse ;  /* 0x000000020e0e7825 */ /* 0x100fe200078e0210 */
[----:B------:R0:W-:Y:S04]  /*c4e0*/  STL.64 [R1+0x8d8], R28 ;  /* 0x0008d81c01007387 */ /* 0x0001e80000100a00 */
[----:B0-----:R-:W2:Y:S04]  /*c4f0*/  LDL.LU.64 R28, [R1+0xce8] ;  /* 0x000ce800011c7983 */ /* 0x001ea80000300a00 */
[----:B------:R0:W-:Y:S04]  /*c500*/  STL.64 [R1+0x8e8], R14 ;  /* 0x0008e80e01007387 */ /* 0x0001e80000100a00 */
[----:B0-----:R-:W2:Y:S02]  /*c510*/  LDL.LU R15, [R1+0xce4] ;  /* 0x000ce400010f7983 */ /* 0x001ea40000300800 */
[----:B--2---:R-:W-:-:S05]  /*c520*/  IMAD.WIDE R14, R15, 0x2, R16 ;  /* 0x000000020f0e7825 */ /* 0x004fca00078e0210 */
[----:B------:R0:W-:Y:S04]  /*c530*/  STL.64 [R1+0x8f8], R14 ;  /* 0x0008f80e01007387 */ /* 0x0001e80000100a00 */
[----:B0-----:R-:W2:Y:S02]  /*c540*/  LDL.LU R14, [R1+0xce0] ;  /* 0x000ce000010e7983 */ /* 0x001ea40000300800 */
[----:B--2---:R-:W-:-:S05]  /*c550*/  IMAD.WIDE R14, R14, 0x2, R16 ;  /* 0x000000020e0e7825 */ /* 0x004fca00078e0210 */
[----:B------:R0:W-:Y:S02]  /*c560*/  STL.64 [R1+0x908], R14 ;  /* 0x0009080e01007387 */ /* 0x0001e40000100a00 */
[----:B0-----:R-:W-:-:S05]  /*c570*/  IMAD.WIDE R14, R11, 0x2, R16 ;  /* 0x000000020b0e7825 */ /* 0x001fca00078e0210 */
[----:B------:R4:W-:Y:S02]  /*c580*/  STL.64 [R1+0x918], R14 ;  /* 0x0009180e01007387 */ /* 0x0009e40000100a00 */
[----:B----4-:R-:W-:-:S05]  /*c590*/  IMAD.WIDE R14, R7, 0x2, R16 ;  /* 0x00000002070e7825 */ /* 0x010fca00078e0210 */
[----:B------:R3:W-:Y:S02]  /*c5a0*/  STL.64 [R1+0x928], R14 ;  /* 0x0009280e01007387 */ /* 0x0007e40000100a00 */
[----:B---3--:R-:W-:-:S05]  /*c5b0*/  IMAD.WIDE R14, R3, 0x2, R16 ;  /* 0x00000002030e7825 */ /* 0x008fca00078e0210 */
[----:B------:R0:W-:Y:S02]  /*c5c0*/  STL.64 [R1+0x938], R14 ;  /* 0x0009380e01007387 */ /* 0x0001e40000100a00 */
[----:B0-----:R-:W-:-:S05]  /*c5d0*/  IMAD.WIDE R14, R8, 0x2, R16 ;  /* 0x00000002080e7825 */ /* 0x001fca00078e0210 */
[----:B------:R0:W-:Y:S02]  /*c5e0*/  STL.64 [R1+0x948], R14 ;  /* 0x0009480e01007387 */ /* 0x0001e40000100a00 */
[----:B0-----:R-:W-:-:S05]  /*c5f0*/  IMAD.WIDE R14, R26, 0x2, R16 ;  /* 0x000000021a0e7825 */ /* 0x001fca00078e0210 */
[----:B------:R0:W-:Y:S04]  /*c600*/  STL.64 [R1+0x958], R14 ;  /* 0x0009580e01007387 */ /* 0x0001e80000100a00 */
[----:B------:R-:W-:Y:S04]  /*c610*/  STL [R1+0xc20], R27 ;  /* 0x000c201b01007387 */ /* 0x000fe80000100800 */
[----:B------:R1:W-:Y:S01]  /*c620*/  STL [R1+0xc24], R26 ;  /* 0x000c241a01007387 */ /* 0x0003e20000100800 */
[----:B0-----:R-:W-:-:S05]  /*c630*/  IMAD.WIDE R14, R27, 0x2, R16 ;  /* 0x000000021b0e7825 */ /* 0x001fca00078e0210 */
[----:B------:R0:W-:Y:S01]  /*c640*/  STL.64 [R1+0x968], R14 ;  /* 0x0009680e01007387 */ /* 0x0001e20000100a00 */
[----:B-1----:R-:W-:-:S03]  /*c650*/  IMAD.WIDE R26, R22, 0x2, R16 ;  /* 0x00000002161a7825 */ /* 0x002fc600078e0210 */
[----:B------:R1:W-:Y:S04]  /*c660*/  STL.64 [R1+0xc30], R22 ;  /* 0x000c301601007387 */ /* 0x0003e80000100a00 */
[----:B------:R-:W-:Y:S01]  /*c670*/  STL.64 [R1+0x978], R26 ;  /* 0x0009781a01007387 */ /* 0x000fe20000100a00 */
[----:B0-----:R-:W-:-:S04]  /*c680*/  IMAD.WIDE R14, R23, 0x2, R16 ;  /* 0x00000002170e7825 */ /* 0x001fc800078e0210 */
[--C-:B-1----:R-:W-:Y:S01]  /*c690*/  IMAD.WIDE R22, R18, 0x2, R16.reuse ;  /* 0x0000000212167825 */ /* 0x102fe200078e0210 */
[----:B------:R0:W-:Y:S04]  /*c6a0*/  STL.64 [R1+0x988], R14 ;  /* 0x0009880e01007387 */ /* 0x0001e80000100a00 */
[----:B------:R1:W-:Y:S04]  /*c6b0*/  STL.64 [R1+0xc38], R18 ;  /* 0x000c381201007387 */ /* 0x0003e80000100a00 */
[----:B------:R2:W-:Y:S01]  /*c6c0*/  STL.64 [R1+0x998], R22 ;  /* 0x0009981601007387 */ /* 0x0005e20000100a00 */
[----:B0-----:R-:W-:-:S04]  /*c6d0*/  IMAD.WIDE R14, R19, 0x2, R16 ;  /* 0x00000002130e7825 */ /* 0x001fc800078e0210 */
[--C-:B-1----:R-:W-:Y:S01]  /*c6e0*/  IMAD.WIDE R18, R29, 0x2, R16.reuse ;  /* 0x000000021d127825 */ /* 0x102fe200078e0210 */
[----:B------:R0:W-:Y:S03]  /*c6f0*/  STL.64 [R1+0x9a8], R14 ;  /* 0x0009a80e01007387 */ /* 0x0001e60000100a00 */
[----:B--2---:R-:W-:-:S05]  /*c700*/  IMAD.WIDE R22, R4, 0x2, R16 ;  /* 0x0000000204167825 */ /* 0x004fca00078e0210 */
[----:B------:R-:W-:Y:S01]  /*c710*/  STL.64 [R1+0x9b8], R22 ;  /* 0x0009b81601007387 */ /* 0x000fe20000100a00 */
[----:B0-----:R-:W-:-:S03]  /*c720*/  IMAD.WIDE R14, R5, 0x2, R16 ;  /* 0x00000002050e7825 */ /* 0x001fc600078e0210 */
[----:B------:R0:W-:Y:S04]  /*c730*/  STL.64 [R1+0xc40], R4 ;  /* 0x000c400401007387 */ /* 0x0001e80000100a00 */
[----:B------:R1:W-:Y:S04]  /*c740*/  STL.64 [R1+0x9c8], R18 ;  /* 0x0009c81201007387 */ /* 0x0003e80000100a00 */
[----:B------:R2:W-:Y:S04]  /*c750*/  STL.64 [R1+0x9d8], R14 ;  /* 0x0009d80e01007387 */ /* 0x0005e80000100a00 */
[----:B0-----:R-:W3:Y:S01]  /*c760*/  LDL.LU R4, [R1+0x200] ;  /* 0x0002000001047983 */ /* 0x001ee20000300800 */
[----:B-1----:R-:W-:-:S04]  /*c770*/  IMAD.WIDE R18, R12, 0x2, R16 ;  /* 0x000000020c127825 */ /* 0x002fc800078e0210 */
[--C-:B--2---:R-:W-:Y:S01]  /*c780*/  IMAD.WIDE R14, R13, 0x2, R16.reuse ;  /* 0x000000020d0e7825 */ /* 0x104fe200078e0210 */
[----:B------:R0:W-:Y:S04]  /*c790*/  STL.64 [R1+0x9e8], R18 ;  /* 0x0009e81201007387 */ /* 0x0001e80000100a00 */
[----:B------:R-:W2:Y:S04]  /*c7a0*/  LDL.LU R5, [R1+0x204] ;  /* 0x0002040001057983 */ /* 0x000ea80000300800 */
[----:B------:R1:W-:Y:S04]  /*c7b0*/  STL.64 [R1+0x9f8], R14 ;  /* 0x0009f80e01007387 */ /* 0x0003e80000100a00 */
[----:B0-----:R-:W4:Y:S04]  /*c7c0*/  LDL.LU R18, [R1+0x210] ;  /* 0x0002100001127983 */ /* 0x001f280000300800 */
[----:B------:R-:W2:Y:S04]  /*c7d0*/  LDL.LU R19, [R1+0x214] ;  /* 0x0002140001137983 */ /* 0x000ea80000300800 */
[----:B------:R-:W2:Y:S01]  /*c7e0*/  LDL.LU R22, [R1+0x1e4] ;  /* 0x0001e40001167983 */ /* 0x000ea20000300800 */
[----:B-1----:R-:W-:-:S03]  /*c7f0*/  IMAD.WIDE R14, R28, 0x2, R16 ;  /* 0x000000021c0e7825 */ /* 0x002fc600078e0210 */
[----:B------:R-:W2:Y:S04]  /*c800*/  LDL.LU R23, [R1+0x1e0] ;  /* 0x0001e00001177983 */ /* 0x000ea80000300800 */
[----:B------:R-:W2:Y:S04]  /*c810*/  LDL.LU R26, [R1+0x220] ;  /* 0x00022000011a7983 */ /* 0x000ea80000300800 */
[----:B------:R-:W2:Y:S04]  /*c820*/  LDL.LU R27, [R1+0x224] ;  /* 0x00022400011b7983 */ /* 0x000ea80000300800 */
[----:B------:R0:W-:Y:S04]  /*c830*/  STL.64 [R1+0xc48], R12 ;  /* 0x000c480c01007387 */ /* 0x0001e80000100a00 */
[----:B0-----:R-:W2:Y:S04]  /*c840*/  LDL.LU R12, [R1+0x144] ;  /* 0x00014400010c7983 */ /* 0x001ea80000300800 */
[----:B------:R-:W2:Y:S04]  /*c850*/  LDL.LU R13, [R1+0x1a8] ;  /* 0x0001a800010d7983 */ /* 0x000ea80000300800 */
[----:B------:R0:W-:Y:S04]  /*c860*/  STL.64 [R1+0xc50], R28 ;  /* 0x000c501c01007387 */ /* 0x0001e80000100a00 */
[----:B0-----:R-:W2:Y:S04]  /*c870*/  LDL.LU R28, [R1+0x6c] ;  /* 0x00006c00011c7983 */ /* 0x001ea80000300800 */
[----:B------:R0:W-:Y:S04]  /*c880*/  STL.64 [R1+0xa08], R14 ;  /* 0x000a080e01007387 */ /* 0x0001e80000100a00 */
[----:B------:R-:W2:Y:S01]  /*c890*/  LDL.LU R29, [R1+0x140] ;  /* 0x00014000011d7983 */ /* 0x000ea20000300800 */
[----:B0-----:R-:W-:-:S05]  /*c8a0*/  IMAD.WIDE R14, R9, 0x2, R16 ;  /* 0x00000002090e7825 */ /* 0x001fca00078e0210 */
[----:B------:R0:W-:Y:S04]  /*c8b0*/  STL.64 [R1+0xa28], R14 ;  /* 0x000a280e01007387 */ /* 0x0001e80000100a00 */
[----:B0-----:R-:W2:Y:S04]  /*c8c0*/  LDL.LU.64 R14, [R1+0xcd8] ;  /* 0x000cd800010e7983 */ /* 0x001ea80000300a00 */
[----:B------:R0:W-:Y:S04]  /*c8d0*/  STL.64 [R1+0xc58], R8 ;  /* 0x000c580801007387 */ /* 0x0001e80000100a00 */
[----:B0-----:R-:W3:Y:S04]  /*c8e0*/  LDL.LU R8, [R1+0x4] ;  /* 0x0000040001087983 */ /* 0x001ee80000300800 */
[----:B------:R-:W4:Y:S01]  /*c8f0*/  LDL.LU R9, [R1+0x10] ;  /* 0x0000100001097983 */ /* 0x000f220000300800 */
[----:B------:R-:W-:-:S04]  /*c900*/  IMAD.WIDE R16, R0, 0x2, R16 ;  /* 0x0000000200107825 */ /* 0x000fc800078e0210 */
[----:B--2---:R-:W-:-:S04]  /*c910*/  IMAD.WIDE R10, R10, 0x2, R14 ;  /* 0x000000020a0a7825 */ /* 0x004fc800078e020e */
[--C-:B------:R-:W-:Y:S01]  /*c920*/  IMAD.WIDE R6, R6, 0x2, R14.reuse ;  /* 0x0000000206067825 */ /* 0x100fe200078e020e */
[----:B------:R3:W-:Y:S03]  /*c930*/  STL.64 [R1+0xc60], R10 ;  /* 0x000c600a01007387 */ /* 0x0007e60000100a00 */
[--C-:B------:R-:W-:Y:S01]  /*c940*/  IMAD.WIDE R2, R2, 0x2, R14.reuse ;  /* 0x0000000202027825 */ /* 0x100fe200078e020e */
[----:B------:R0:W-:Y:S03]  /*c950*/  STL.64 [R1+0xa18], R16 ;  /* 0x000a181001007387 */ /* 0x0001e60000100a00 */
[--C-:B------:R-:W-:Y:S01]  /*c960*/  IMAD.WIDE R24, R24, 0x2, R14.reuse ;  /* 0x0000000218187825 */ /* 0x100fe200078e020e */
[----:B------:R-:W-:Y:S04]  /*c970*/  STL.64 [R1+0xc68], R6 ;  /* 0x000c680601007387 */ /* 0x000fe80000100a00 */
[----:B------:R4:W-:Y:S01]  /*c980*/  STL.64 [R1+0xc70], R2 ;  /* 0x000c700201007387 */ /* 0x0009e20000100a00 */
[----:B---3--:R-:W-:-:S04]  /*c990*/  IMAD.WIDE R10, R8, 0x2, R14 ;  /* 0x00000002080a7825 */ /* 0x008fc800078e020e */
[----:B0-----:R-:W-:-:S04]  /*c9a0*/  IMAD.WIDE R16, R20, 0x2, R14 ;  /* 0x0000000214107825 */ /* 0x001fc800078e020e */
[--C-:B------:R-:W-:Y:S01]  /*c9b0*/  IMAD.WIDE R20, R21, 0x2, R14.reuse ;  /* 0x0000000215147825 */ /* 0x100fe200078e020e */
[----:B------:R-:W-:Y:S03]  /*c9c0*/  STL.64 [R1+0xc78], R16 ;  /* 0x000c781001007387 */ /* 0x000fe60000100a00 */
[--C-:B----4-:R-:W-:Y:S01]  /*c9d0*/  IMAD.WIDE R2, R9, 0x2, R14.reuse ;  /* 0x0000000209027825 */ /* 0x110fe200078e020e */
[----:B------:R-:W-:Y:S03]  /*c9e0*/  STL.64 [R1+0xc80], R20 ;  /* 0x000c801401007387 */ /* 0x000fe60000100a00 */
[--C-:B------:R-:W-:Y:S01]  /*c9f0*/  IMAD.WIDE R6, R28, 0x2, R14.reuse ;  /* 0x000000021c067825 */ /* 0x100fe200078e020e */
[----:B------:R-:W-:Y:S03]  /*ca00*/  STL.64 [R1+0xc88], R24 ;  /* 0x000c881801007387 */ /* 0x000fe60000100a00 */
[--C-:B------:R-:W-:Y:S01]  /*ca10*/  IMAD.WIDE R8, R29, 0x2, R14.reuse ;  /* 0x000000021d087825 */ /* 0x100fe200078e020e */
[----:B------:R-:W-:Y:S04]  /*ca20*/  STL.64 [R1], R10 ;  /* 0x0000000a01007387 */ /* 0x000fe80000100a00 */
[----:B------:R0:W-:Y:S04]  /*ca30*/  STL.64 [R1+0x10], R2 ;  /* 0x0000100201007387 */ /* 0x0001e80000100a00 */
[----:B------:R1:W-:Y:S04]  /*ca40*/  STL.64 [R1+0x20], R6 ;  /* 0x0000200601007387 */ /* 0x0003e80000100a00 */
[----:B------:R2:W-:Y:S01]  /*ca50*/  STL.64 [R1+0x30], R8 ;  /* 0x0000300801007387 */ /* 0x0005e20000100a00 */
[----:B0-----:R-:W-:-:S04]  /*ca60*/  IMAD.WIDE R2, R12, 0x2, R14 ;  /* 0x000000020c027825 */ /* 0x001fc800078e020e */
[--C-:B-1----:R-:W-:Y:S01]  /*ca70*/  IMAD.WIDE R6, R13, 0x2, R14.reuse ;  /* 0x000000020d067825 */ /* 0x102fe200078e020e */
[----:B------:R0:W-:Y:S03]  /*ca80*/  STL.64 [R1+0x40], R2 ;  /* 0x0000400201007387 */ /* 0x0001e60000100a00 */
[--C-:B--2---:R-:W-:Y:S01]  /*ca90*/  IMAD.WIDE R8, R4, 0x2, R14.reuse ;  /* 0x0000000204087825 */ /* 0x104fe200078e020e */
[----:B------:R1:W-:Y:S04]  /*caa0*/  STL.64 [R1+0x50], R6 ;  /* 0x0000500601007387 */ /* 0x0003e80000100a00 */
[----:B------:R-:W-:Y:S01]  /*cab0*/  STL.64 [R1+0x68], R8 ;  /* 0x0000680801007387 */ /* 0x000fe20000100a00 */
[----:B0-----:R-:W-:-:S04]  /*cac0*/  IMAD.WIDE R2, R5, 0x2, R14 ;  /* 0x0000000205027825 */ /* 0x001fc800078e020e */
[--C-:B-1----:R-:W-:Y:S01]  /*cad0*/  IMAD.WIDE R6, R18, 0x2, R14.reuse ;  /* 0x0000000212067825 */ /* 0x102fe200078e020e */
[----:B------:R0:W-:Y:S03]  /*cae0*/  STL.64 [R1+0x80], R2 ;  /* 0x0000800201007387 */ /* 0x0001e60000100a00 */
[--C-:B------:R-:W-:Y:S01]  /*caf0*/  IMAD.WIDE R4, R19, 0x2, R14.reuse ;  /* 0x0000000213047825 */ /* 0x100fe200078e020e */
[----:B------:R1:W-:Y:S04]  /*cb00*/  STL.64 [R1+0x90], R6 ;  /* 0x0000900601007387 */ /* 0x0003e80000100a00 */
[----:B------:R2:W-:Y:S01]  /*cb10*/  STL.64 [R1+0xa8], R4 ;  /* 0x0000a80401007387 */ /* 0x0005e20000100a00 */
[----:B0-----:R-:W-:-:S04]  /*cb20*/  IMAD.WIDE R2, R22, 0x2, R14 ;  /* 0x0000000216027825 */ /* 0x001fc800078e020e */
[--C-:B-1----:R-:W-:Y:S01]  /*cb30*/  IMAD.WIDE R6, R23, 0x2, R14.reuse ;  /* 0x0000000217067825 */ /* 0x102fe200078e020e */
[----:B------:R0:W-:Y:S03]  /*cb40*/  STL.64 [R1+0xc8], R2 ;  /* 0x0000c80201007387 */ /* 0x0001e60000100a00 */
[--C-:B--2---:R-:W-:Y:S01]  /*cb50*/  IMAD.WIDE R4, R26, 0x2, R14.reuse ;  /* 0x000000021a047825 */ /* 0x104fe200078e020e */
[----:B------:R-:W-:Y:S04]  /*cb60*/  STL.64 [R1+0xd8], R6 ;  /* 0x0000d80601007387 */ /* 0x000fe80000100a00 */
[----:B------:R-:W2:Y:S04]  /*cb70*/  LDL.LU R24, [R1+0x254] ;  /* 0x0002540001187983 */ /* 0x000ea80000300800 */
[----:B------:R-:W-:Y:S04]  /*cb80*/  STL.64 [R1+0xe8], R4 ;  /* 0x0000e80401007387 */ /* 0x000fe80000100a00 */
[----:B------:R-:W3:Y:S01]  /*cb90*/  LDL.LU R25, [R1+0x1bc] ;  /* 0x0001bc0001197983 */ /* 0x000ee20000300800 */
[----:B0-----:R-:W-:-:S05]  /*cba0*/  IMAD.WIDE R2, R27, 0x2, R14 ;  /* 0x000000021b027825 */ /* 0x001fca00078e020e */
[----:B------:R-:W-:Y:S04]  /*cbb0*/  STL.64 [R1+0x100], R2 ;  /* 0x0001000201007387 */ /* 0x000fe80000100a00 */
[----:B---3--:R0:W-:Y:S04]  /*cbc0*/  STL [R1+0xcc0], R25 ;  /* 0x000cc01901007387 */ /* 0x0081e80000100800 */
[----:B0-----:R-:W3:Y:S04]  /*cbd0*/  LDL.LU R25, [R1+0x250] ;  /* 0x0002500001197983 */ /* 0x001ee80000300800 */
[----:B--2---:R0:W-:Y:S04]  /*cbe0*/  STL [R1+0xcc4], R24 ;  /* 0x000cc41801007387 */ /* 0x0041e80000100800 */
[----:B0-----:R-:W2:Y:S04]  /*cbf0*/  LDL.LU R24, [R1+0x23c] ;  /* 0x00023c0001187983 */ /* 0x001ea80000300800 */
[----:B---3--:R0:W-:Y:S04]  /*cc00*/  STL [R1+0xcc8], R25 ;  /* 0x000cc81901007387 */ /* 0x0081e80000100800 */
[----:B0-----:R-:W3:Y:S04]  /*cc10*/  LDL.LU R25, [R1+0x238] ;  /* 0x0002380001197983 */ /* 0x001ee80000300800 */
[----:B--2---:R0:W-:Y:S04]  /*cc20*/  STL [R1+0xccc], R24 ;  /* 0x000ccc1801007387 */ /* 0x0041e80000100800 */
[----:B0-----:R-:W2:Y:S04]  /*cc30*/  LDL.LU R24, [R1+0x1d0] ;  /* 0x0001d00001187983 */ /* 0x001ea80000300800 */
[----:B---3--:R0:W-:Y:S04]  /*cc40*/  STL [R1+0xcd0], R25 ;  /* 0x000cd01901007387 */ /* 0x0081e80000100800 */
[----:B0-----:R-:W3:Y:S04]  /*cc50*/  LDL.LU R25, [R1+0x1d4] ;  /* 0x0001d40001197983 */ /* 0x001ee80000300800 */
[----:B--2---:R3:W-:Y:S04]  /*cc60*/  STL [R1+0xcd4], R24 ;  /* 0x000cd41801007387 */ /* 0x0047e80000100800 */
[----:B------:R-:W2:Y:S04]  /*cc70*/  LDL.LU R20, [R1+0x1b8] ;  /* 0x0001b80001147983 */ /* 0x000ea80000300800 */
[----:B------:R-:W4:Y:S04]  /*cc80*/  LDL.LU R21, [R1+0x258] ;  /* 0x0002580001157983 */ /* 0x000f280000300800 */
[----:B------:R-:W2:Y:S04]  /*cc90*/  LDL.LU R16, [R1+0x25c] ;  /* 0x00025c0001107983 */ /* 0x000ea80000300800 */
        /* <DEDUP_REMOVED lines=20> */
[----:B------:R-:W2:Y:S01]  /*cde0*/  LDL.LU R27, [R1+0x2b0] ;  /* 0x0002b000011b7983 */ /* 0x000ea20000300800 */
[----:B---3--:R-:W-:-:S05]  /*cdf0*/  IMAD.WIDE R24, R25, 0x2, R14 ;  /* 0x0000000219187825 */ /* 0x008fca00078e020e */
[----:B------:R0:W-:Y:S04]  /*ce00*/  STL.64 [R1+0x118], R24 ;  /* 0x0001181801007387 */ /* 0x0001e80000100a00 */
[----:B0-----:R-:W3:Y:S02]  /*ce10*/  LDL.LU R24, [R1+0xcd4] ;  /* 0x000cd40001187983 */ /* 0x001ee40000300800 */
        /* <DEDUP_REMOVED lines=16> */
[----:B------:R2:W-:Y:S02]  /*cf20*/  STL.64 [R1+0x190], R24 ;  /* 0x0001901801007387 */ /* 0x0005e40000100a00 */
[----:B--2---:R-:W-:-:S04]  /*cf30*/  IMAD.WIDE R24, R20, 0x2, R14 ;  /* 0x0000000214187825 */ /* 0x004fc800078e020e */
[--C-:B----4-:R-:W-:Y:S01]  /*cf40*/  IMAD.WIDE R20, R21, 0x2, R14.reuse ;  /* 0x0000000215147825 */ /* 0x110fe200078e020e */
[----:B------:R0:W-:Y:S04]  /*cf50*/  STL.64 [R1+0x1a8], R24 ;  /* 0x0001a81801007387 */ /* 0x0001e80000100a00 */
[----:B------:R1:W-:Y:S01]  /*cf60*/  STL.64 [R1+0x1b8], R20 ;  /* 0x0001b81401007387 */ /* 0x0003e20000100a00 */
[----:B0-----:R-:W-:-:S04]  /*cf70*/  IMAD.WIDE R24, R16, 0x2, R14 ;  /* 0x0000000210187825 */ /* 0x001fc800078e020e */
[--C-:B-1----:R-:W-:Y:S01]  /*cf80*/  IMAD.WIDE R20, R17, 0x2, R14.reuse ;  /* 0x0000000211147825 */ /* 0x102fe200078e020e */
        /* <DEDUP_REMOVED lines=207> */
[----:B0-----:R-:W2:Y:S04]  /*dc80*/  LDL.LU.64 R24, [R1+0xc88] ;  /* 0x000c880001187983 */ /* 0x001ea80000300a00 */
[----:B------:R0:W-:Y:S02]  /*dc90*/  STL.64 [R1+0x7e0], R20 ;  /* 0x0007e01401007387 */ /* 0x0001e40000100a00 */
[----:B0-----:R-:W-:-:S04]  /*dca0*/  IMAD.WIDE R20, R16, 0x2, R14 ;  /* 0x0000000210147825 */ /* 0x001fc800078e020e */
        /* <DEDUP_REMOVED lines=24> */
[----:B0-----:R-:W-:-:S05]  /*de30*/  IMAD.WIDE R8, R28, 0x2, R14 ;  /* 0x000000021c087825 */ /* 0x001fca00078e020e */
[----:B------:R0:W-:Y:S04]  /*de40*/  STL.64 [R1+0x890], R8 ;  /* 0x0008900801007387 */ /* 0x0001e80000100a00 */
[----:B0-----:R-:W2:Y:S01]  /*de50*/  LDL.LU.64 R8, [R1+0xc58] ;  /* 0x000c580001087983 */ /* 0x001ea20000300a00 */
[----:B------:R-:W-:-:S05]  /*de60*/  IMAD.WIDE R28, R29, 0x2, R14 ;  /* 0x000000021d1c7825 */ /* 0x000fca00078e020e */
        /* <DEDUP_REMOVED lines=26> */
[----:B--2---:R-:W-:-:S02]  /*e010*/  IMAD.WIDE R26, R8, 0x2, R14 ;  /* 0x00000002081a7825 */ /* 0x004fc400078e020e */
[----:B------:R-:W2:Y:S04]  /*e020*/  LDL.LU R8, [R1+0xc28] ;  /* 0x000c280001087983 */ /* 0x000ea80000300800 */
[----:B------:R0:W-:Y:S04]  /*e030*/  STL.64 [R1+0x950], R26 ;  /* 0x0009501a01007387 */ /* 0x0001e80000100a00 */
[----:B0-----:R-:W2:Y:S02]  /*e040*/  LDL.LU R26, [R1+0xc24] ;  /* 0x000c2400011a7983 */ /* 0x001ea40000300800 */
[----:B--2---:R-:W-:-:S05]  /*e050*/  IMAD.WIDE R26, R26, 0x2, R14 ;  /* 0x000000021a1a7825 */ /* 0x004fca00078e020e */
[----:B------:R0:W-:Y:S04]  /*e060*/  STL.64 [R1+0x110], R26 ;  /* 0x0001101a01007387 */ /* 0x0001e80000100a00 */
[----:B0-----:R-:W2:Y:S02]  /*e070*/  LDL.LU R27, [R1+0xc20] ;  /* 0x000c2000011b7983 */ /* 0x001ea40000300800 */
[----:B--2---:R-:W-:-:S05]  /*e080*/  IMAD.WIDE R26, R27, 0x2, R14 ;  /* 0x000000021b1a7825 */ /* 0x004fca00078e020e */
[----:B------:R3:W-:Y:S02]  /*e090*/  STL.64 [R1+0x970], R26 ;  /* 0x0009701a01007387 */ /* 0x0007e40000100a00 */
[----:B---3--:R-:W-:-:S04]  /*e0a0*/  IMAD.WIDE R26, R22, 0x2, R14 ;  /* 0x00000002161a7825 */ /* 0x008fc800078e020e */
[--C-:B------:R-:W-:Y:S01]  /*e0b0*/  IMAD.WIDE R22, R23, 0x2, R14.reuse ;  /* 0x0000000217167825 */ /* 0x100fe200078e020e */
        /* <DEDUP_REMOVED lines=8> */
[----:B0-----:R-:W-:-:S05]  /*e140*/  IMAD.WIDE R18, R4, 0x2, R14 ;  /* 0x0000000204127825 */ /* 0x001fca00078e020e */
[----:B------:R0:W-:Y:S02]  /*e150*/  STL.64 [R1+0xa0], R18 ;  /* 0x0000a01201007387 */ /* 0x0001e40000100a00 */
[--C-:B0-----:R-:W-:Y:S02]  /*e160*/  IMAD.WIDE R18, R29, 0x2, R14.reuse ;  /* 0x000000021d127825 */ /* 0x101fe400078e020e */
[----:B------:R-:W2:Y:S02]  /*e170*/  LDL.LU R29, [R1+0xc08] ;  /* 0x000c0800011d7983 */ /* 0x000ea40000300800 */
[--C-:B------:R-:W-:Y:S02]  /*e180*/  IMAD.WIDE R4, R5, 0x2, R14.reuse ;  /* 0x0000000205047825 */ /* 0x100fe400078e020e */
        /* <DEDUP_REMOVED lines=8> */
[----:B0-----:R-:W-:-:S05]  /*e210*/  IMAD.WIDE R12, R28, 0x2, R14 ;  /* 0x000000021c0c7825 */ /* 0x001fca00078e020e */
[----:B------:R0:W-:Y:S04]  /*e220*/  STL.64 [R1+0xa10], R12 ;  /* 0x000a100c01007387 */ /* 0x0001e80000100a00 */
[----:B0-----:R-:W3:Y:S04]  /*e230*/  LDL.LU.64 R12, [R1+0xbf0] ;  /* 0x000bf000010c7983 */ /* 0x001ee80000300a00 */
[----:B--2---:R0:W-:Y:S02]  /*e240*/  STL [R1+0xbd4], R29 ;  /* 0x000bd41d01007387 */ /* 0x0041e40000100800 */
[----:B0-----:R-:W-:-:S02]  /*e250*/  IMAD.WIDE R28, R9, 0x2, R14 ;  /* 0x00000002091c7825 */ /* 0x001fc400078e020e */
[----:B------:R-:W2:Y:S02]  /*e260*/  LDL.LU R9, [R1+0xbe8] ;  /* 0x000be80001097983 */ /* 0x000ea40000300800 */
[----:B------:R-:W-:-:S05]  /*e270*/  IMAD.WIDE R14, R0, 0x2, R14 ;  /* 0x00000002000e7825 */ /* 0x000fca00078e020e */
[----:B------:R-:W-:Y:S04]  /*e280*/  STL.64 [R1+0xbd8], R14 ;  /* 0x000bd80e01007387 */ /* 0x000fe80000100a00 */
[----:B------:R-:W-:Y:S04]  /*e290*/  STL.64 [R1+0xb40], R28 ;  /* 0x000b401c01007387 */ /* 0x000fe80000100a00 */
[----:B---3--:R-:W-:Y:S04]  /*e2a0*/  STL [R1+0x244], R12 ;  /* 0x0002440c01007387 */ /* 0x008fe80000100800 */
[----:B------:R-:W-:Y:S04]  /*e2b0*/  STL [R1+0x240], R13 ;  /* 0x0002400d01007387 */ /* 0x000fe80000100800 */
[----:B------:R-:W-:Y:S04]  /*e2c0*/  STL [R1+0x24c], R10 ;  /* 0x00024c0a01007387 */ /* 0x000fe80000100800 */
[----:B------:R-:W-:Y:S04]  /*e2d0*/  STL [R1+0x248], R11 ;  /* 0x0002480b01007387 */ /* 0x000fe80000100800 */
[----:B------:R-:W-:Y:S04]  /*e2e0*/  STL [R1+0xa3c], R8 ;  /* 0x000a3c0801007387 */ /* 0x000fe80000100800 */
[----:B--2---:R-:W-:Y:S04]  /*e2f0*/  STL [R1+0x250], R9 ;  /* 0x0002500901007387 */ /* 0x004fe80000100800 */
[----:B------:R-:W-:Y:S04]  /*e300*/  STL [R1+0xa34], R6 ;  /* 0x000a340601007387 */ /* 0x000fe80000100800 */
[----:B------:R0:W-:Y:S04]  /*e310*/  STL [R1+0x254], R7 ;  /* 0x0002540701007387 */ /* 0x0001e80000100800 */
[----:B0-----:R-:W2:Y:S04]  /*e320*/  LDL.LU.64 R6, [R1+0x18] ;  /* 0x0000180001067983 */ /* 0x001ea80000300a00 */
[----:B------:R-:W-:Y:S04]  /*e330*/  STL [R1+0xa38], R4 ;  /* 0x000a380401007387 */ /* 0x000fe80000100800 */
[----:B------:R0:W-:Y:S04]  /*e340*/  STL [R1+0x258], R5 ;  /* 0x0002580501007387 */ /* 0x0001e80000100800 */
[----:B0-----:R-:W3:Y:S04]  /*e350*/  LDL.LU.64 R4, [R1] ;  /* 0x0000000001047983 */ /* 0x001ee80000300a00 */
[----:B------:R-:W2:Y:S04]  /*e360*/  LDL.LU.64 R8, [R1+0x10] ;  /* 0x0000100001087983 */ /* 0x000ea80000300a00 */
[----:B------:R-:W-:Y:S04]  /*e370*/  STL [R1+0x260], R2 ;  /* 0x0002600201007387 */ /* 0x000fe80000100800 */
[----:B------:R0:W-:Y:S04]  /*e380*/  STL [R1+0x25c], R3 ;  /* 0x00025c0301007387 */ /* 0x0001e80000100800 */
[----:B0-----:R-:W2:Y:S04]  /*e390*/  LDL.LU.64 R2, [R1+0x8] ;  /* 0x0000080001027983 */ /* 0x001ea80000300a00 */
[----:B------:R-:W3:Y:S04]  /*e3a0*/  LDL.LU.64 R10, [R1+0x28] ;  /* 0x00002800010a7983 */ /* 0x000ee80000300a00 */
[----:B------:R-:W-:Y:S04]  /*e3b0*/  STL [R1+0x268], R18 ;  /* 0x0002681201007387 */ /* 0x000fe80000100800 */
[----:B------:R-:W-:Y:S04]  /*e3c0*/  STL [R1+0x264], R19 ;  /* 0x0002641301007387 */ /* 0x000fe80000100800 */
[----:B------:R-:W3:Y:S04]  /*e3d0*/  LDL.LU.64 R12, [R1+0x20] ;  /* 0x00002000010c7983 */ /* 0x000ee80000300a00 */
[----:B----4-:R-:W-:Y:S04]  /*e3e0*/  STL [R1+0x270], R16 ;  /* 0x0002701001007387 */ /* 0x010fe80000100800 */
[----:B------:R-:W-:Y:S04]  /*e3f0*/  STL [R1+0x26c], R17 ;  /* 0x00026c1101007387 */ /* 0x000fe80000100800 */
[----:B------:R-:W4:Y:S04]  /*e400*/  LDL.LU.64 R14, [R1+0x38] ;  /* 0x00003800010e7983 */ /* 0x000f280000300a00 */
[----:B------:R-:W-:Y:S04]  /*e410*/  STL [R1+0x278], R22 ;  /* 0x0002781601007387 */ /* 0x000fe80000100800 */
[----:B------:R0:W-:Y:S04]  /*e420*/  STL [R1+0x274], R23 ;  /* 0x0002741701007387 */ /* 0x0001e80000100800 */
[----:B0-----:R-:W4:Y:S04]  /*e430*/  LDL.LU.64 R22, [R1+0x30] ;  /* 0x0000300001167983 */ /* 0x001f280000300a00 */
[----:B------:R-:W-:Y:S04]  /*e440*/  STL [R1+0x280], R20 ;  /* 0x0002801401007387 */ /* 0x000fe80000100800 */
[----:B------:R-:W-:Y:S04]  /*e450*/  STL [R1+0x27c], R21 ;  /* 0x00027c1501007387 */ /* 0x000fe80000100800 */
[----:B------:R-:W4:Y:S04]  /*e460*/  LDL.LU.64 R16, [R1+0x48] ;  /* 0x0000480001107983 */ /* 0x000f280000300a00 */
[----:B------:R-:W-:Y:S04]  /*e470*/  STL [R1+0x288], R26 ;  /* 0x0002881a01007387 */ /* 0x000fe80000100800 */
[----:B------:R-:W-:Y:S04]  /*e480*/  STL [R1+0x284], R27 ;  /* 0x0002841b01007387 */ /* 0x000fe80000100800 */
[----:B------:R-:W4:Y:S04]  /*e490*/  LDL.LU.64 R28, [R1+0x40] ;  /* 0x00004000011c7983 */ /* 0x000f280000300a00 */
[----:B------:R-:W-:Y:S04]  /*e4a0*/  STL [R1+0x290], R24 ;  /* 0x0002901801007387 */ /* 0x000fe80000100800 */
[----:B------:R-:W-:Y:S04]  /*e4b0*/  STL [R1+0x28c], R25 ;  /* 0x00028c1901007387 */ /* 0x000fe80000100800 */
[----:B------:R-:W4:Y:S04]  /*e4c0*/  LDL.LU.64 R18, [R1+0x58] ;  /* 0x0000580001127983 */ /* 0x000f280000300a00 */
[----:B--2---:R0:W-:Y:S01]  /*e4d0*/  STL [R1+0x298], R2 ;  /* 0x0002980201007387 */ /* 0x0041e20000100800 */
[----:B------:R-:W-:-:S03]  /*e4e0*/  IMAD.MOV.U32 R0, RZ, RZ, R3 ;  /* 0x000000ffff007224 */ /* 0x000fc600078e0003 */
[----:B0-----:R-:W2:Y:S04]  /*e4f0*/  LDL.LU.64 R2, [R1+0x50] ;  /* 0x0000500001027983 */ /* 0x001ea80000300a00 */
[----:B------:R0:W-:Y:S04]  /*e500*/  STL [R1+0x294], R0 ;  /* 0x0002940001007387 */ /* 0x0001e80000100800 */
[----:B---3--:R1:W-:Y:S01]  /*e510*/  STL [R1+0x2a0], R4 ;  /* 0x0002a00401007387 */ /* 0x0083e20000100800 */
[----:B0-----:R-:W-:-:S03]  /*e520*/  IMAD.MOV.U32 R0, RZ, RZ, R5 ;  /* 0x000000ffff007224 */ /* 0x001fc600078e0005 */
[----:B-1----:R-:W3:Y:S04]  /*e530*/  LDL.LU.64 R4, [R1+0x70] ;  /* 0x0000700001047983 */ /* 0x002ee80000300a00 */
[----:B------:R0:W-:Y:S04]  /*e540*/  STL [R1+0x29c], R0 ;  /* 0x00029c0001007387 */ /* 0x0001e80000100800 */
[----:B------:R1:W-:Y:S01]  /*e550*/  STL [R1+0x2a8], R6 ;  /* 0x0002a80601007387 */ /* 0x0003e20000100800 */
        /* <DEDUP_REMOVED lines=15> */
[----:B----4-:R1:W-:Y:S01]  /*e650*/  STL [R1+0x2c8], R14 ;  /* 0x0002c80e01007387 */ /* 0x0103e20000100800 */
[----:B0-----:R-:W-:-:S03]  /*e660*/  IMAD.MOV.U32 R0, RZ, RZ, R15 ;  /* 0x000000ffff007224 */ /* 0x001fc600078e000f */
[----:B-1----:R-:W4:Y:S04]  /*e670*/  LDL.LU.64 R14, [R1+0x90] ;  /* 0x00009000010e7983 */ /* 0x002f280000300a00 */
[----:B------:R0:W-:Y:S04]  /*e680*/  STL [R1+0x2c4], R0 ;  /* 0x0002c40001007387 */ /* 0x0001e80000100800 */
[----:B------:R1:W-:Y:S01]  /*e690*/  STL [R1+0x2d0], R22 ;  /* 0x0002d01601007387 */ /* 0x0003e20000100800 */
        /* <DEDUP_REMOVED lines=8> */
[----:B0-----:R-:W-:-:S03]  /*e720*/  MOV R0, R29 ;  /* 0x0000001d00007202 */ /* 0x001fc60000000f00 */
[----:B-1----:R-:W4:Y:S04]  /*e730*/  LDL.LU.64 R28, [R1+0xd0] ;  /* 0x0000d000011c7983 */ /* 0x002f280000300a00 */
[----:B------:R0:W-:Y:S04]  /*e740*/  STL [R1+0x2dc], R0 ;  /* 0x0002dc0001007387 */ /* 0x0001e80000100800 */
[----:B------:R1:W-:Y:S01]  /*e750*/  STL [R1+0x2e8], R18 ;  /* 0x0002e81201007387 */ /* 0x0003e20000100800 */
[----:B0-----:R-:W-:-:S03]  /*e760*/  IMAD.MOV.U32 R0, RZ, RZ, R19 ;  /* 0x000000ffff007224 */ /* 0x001fc600078e0013 */
[----:B-1----:R-:W4:Y:S04]  /*e770*/  LDL.LU.64 R18, [R1+0xc8] ;  /* 0x0000c80001127983 */ /* 0x002f280000300a00 */
[----:B------:R0:W-:Y:S04]  /*e780*/  STL [R1+0x2e4], R0 ;  /* 0x0002e40001007387 */ /* 0x0001e80000100800 */
[----:B--2---:R1:W-:Y:S01]  /*e790*/  STL [R1+0x2f0], R2 ;  /* 0x0002f00201007387 */ /* 0x0043e20000100800 */
[----:B0-----:R-:W-:-:S03]  /*e7a0*/  IMAD.MOV.U32 R0, RZ, RZ, R3 ;  /* 0x000000ffff007224 */ /* 0x001fc600078e0003 */
[----:B-1----:R-:W2:Y:S04]  /*e7b0*/  LDL.LU.64 R2, [R1+0xe0] ;  /* 0x0000e00001027983 */ /* 0x002ea80000300a00 */
        /* <DEDUP_REMOVED lines=54> */
[----:B0-----:R-:W-:-:S03]  /*eb20*/  MOV R0, R9 ;  /* 0x0000000900007202 */ /* 0x001fc60000000f00 */
        /* <DEDUP_REMOVED lines=383> */
[----:B0-----:R-:W-:-:S03]  /*10320*/  MOV R0, R3 ;  /* 0x0000000300007202 */ /* 0x001fc60000000f00 */
        /* <DEDUP_REMOVED lines=214> */
[----:B------:R-:W-:Y:S04]  /*11090*/  STL [R1+0x810], R18 ;  /* 0x0008101201007387 */ /* 0x000fe80000100800 */
[----:B------:R-:W4:Y:S01]  /*110a0*/  LDL.LU.64 R20, [R1+0x868] ;  /* 0x0008680001147983 */ /* 0x000f220000300a00 */
[----:B0-----:R-:W-:-:S05]  /*110b0*/  IMAD.MOV.U32 R0, RZ, RZ, R19 ;  /* 0x000000ffff007224 */ /* 0x001fca00078e0013 */
[----:B------:R0:W-:Y:S04]  /*110c0*/  STL [R1+0x80c], R0 ;  /* 0x00080c0001007387 */ /* 0x0001e80000100800 */
[----:B--2---:R-:W-:Y:S01]  /*110d0*/  STL [R1+0x818], R2 ;  /* 0x0008180201007387 */ /* 0x004fe20000100800 */
[----:B0-----:R-:W-:-:S03]  /*110e0*/  IMAD.MOV.U32 R0, RZ, RZ, R3 ;  /* 0x000000ffff007224 */ /* 0x001fc600078e0003 */
[----:B------:R-:W2:Y:S04]  /*110f0*/  LDL.LU.64 R18, [R1+0x230] ;  /* 0x0002300001127983 */ /* 0x000ea80000300a00 */
[----:B------:R0:W-:Y:S04]  /*11100*/  STL [R1+0x814], R0 ;  /* 0x0008140001007387 */ /* 0x0001e80000100800 */
[----:B---3--:R-:W-:Y:S01]  /*11110*/  STL [R1+0x820], R4 ;  /* 0x0008200401007387 */ /* 0x008fe20000100800 */
[----:B0-----:R-:W-:-:S03]  /*11120*/  IMAD.MOV.U32 R0, RZ, RZ, R5 ;  /* 0x000000ffff007224 */ /* 0x001fc600078e0005 */
[----:B------:R-:W3:Y:S04]  /*11130*/  LDL.LU.64 R2, [R1+0x878] ;  /* 0x0008780001027983 */ /* 0x000ee80000300a00 */
[----:B------:R0:W-:Y:S04]  /*11140*/  STL [R1+0x81c], R0 ;  /* 0x00081c0001007387 */ /* 0x0001e80000100800 */
[----:B------:R-:W-:Y:S01]  /*11150*/  STL [R1+0x828], R6 ;  /* 0x0008280601007387 */ /* 0x000fe20000100800 */
        /* <DEDUP_REMOVED lines=10> */
[----:B------:R0:W-:Y:S02]  /*11200*/  STL [R1+0x834], R0 ;  /* 0x0008340001007387 */ /* 0x0001e40000100800 */
[----:B0-----:R-:W-:Y:S02]  /*11210*/  IMAD.MOV.U32 R0, RZ, RZ, R13 ;  /* 0x000000ffff007224 */ /* 0x001fe400078e000d */
[----:B------:R-:W-:Y:S04]  /*11220*/  STL [R1+0x840], R12 ;  /* 0x0008400c01007387 */ /* 0x000fe80000100800 */
[----:B------:R-:W3:Y:S04]  /*11230*/  LDL.LU.64 R10, [R1+0x898] ;  /* 0x00089800010a7983 */ /* 0x000ee80000300a00 */
[----:B------:R4:W-:Y:S02]  /*11240*/  STL [R1+0x83c], R0 ;  /* 0x00083c0001007387 */ /* 0x0009e40000100800 */
[----:B----4-:R-:W-:-:S02]  /*11250*/  IMAD.MOV.U32 R0, RZ, RZ, R15 ;  /* 0x000000ffff007224 */ /* 0x010fc400078e000f */
[----:B------:R-:W-:Y:S04]  /*11260*/  STL [R1+0x848], R14 ;  /* 0x0008480e01007387 */ /* 0x000fe80000100800 */
[----:B------:R-:W4:Y:S04]  /*11270*/  LDL.LU.64 R12, [R1+0x1f0] ;  /* 0x0001f000010c7983 */ /* 0x000f280000300a00 */
[----:B------:R0:W-:Y:S04]  /*11280*/  STL [R1+0x844], R0 ;  /* 0x0008440001007387 */ /* 0x0001e80000100800 */
[----:B------:R1:W-:Y:S01]  /*11290*/  STL [R1+0x850], R22 ;  /* 0x0008501601007387 */ /* 0x0003e20000100800 */
[----:B0-----:R-:W-:-:S03]  /*112a0*/  IMAD.MOV.U32 R0, RZ, RZ, R23 ;  /* 0x000000ffff007224 */ /* 0x001fc600078e0017 */
[----:B------:R-:W4:Y:S04]  /*112b0*/  LDL.LU.64 R14, [R1+0x8a8] ;  /* 0x0008a800010e7983 */ /* 0x000f280000300a00 */
[----:B------:R-:W-:Y:S04]  /*112c0*/  STL [R1+0x858], R16 ;  /* 0x0008581001007387 */ /* 0x000fe80000100800 */
[----:B------:R0:W-:Y:S04]  /*112d0*/  STL [R1+0x84c], R0 ;  /* 0x00084c0001007387 */ /* 0x0001e80000100800 */
[----:B-1----:R-:W4:Y:S01]  /*112e0*/  LDL.LU.64 R22, [R1+0x8b0] ;  /* 0x0008b00001167983 */ /* 0x002f220000300a00 */
[----:B0-----:R-:W-:-:S03]  /*112f0*/  IMAD.MOV.U32 R0, RZ, RZ, R17 ;  /* 0x000000ffff007224 */ /* 0x001fc600078e0011 */
[----:B------:R-:W-:Y:S04]  /*11300*/  STL [R1+0x860], R28 ;  /* 0x0008601c01007387 */ /* 0x000fe80000100800 */
[----:B------:R0:W-:Y:S04]  /*11310*/  STL [R1+0x854], R0 ;  /* 0x0008540001007387 */ /* 0x0001e80000100800 */
[----:B------:R-:W4:Y:S01]  /*11320*/  LDL.LU.64 R16, [R1+0x8b8] ;  /* 0x0008b80001107983 */ /* 0x000f220000300a00 */
[----:B0-----:R-:W-:-:S03]  /*11330*/  MOV R0, R29 ;  /* 0x0000001d00007202 */ /* 0x001fc60000000f00 */
[----:B------:R-:W-:Y:S04]  /*11340*/  STL [R1+0x868], R20 ;  /* 0x0008681401007387 */ /* 0x000fe80000100800 */
[----:B------:R0:W-:Y:S04]  /*11350*/  STL [R1+0x85c], R0 ;  /* 0x00085c0001007387 */ /* 0x0001e80000100800 */
[----:B------:R-:W4:Y:S01]  /*11360*/  LDL.LU.64 R28, [R1+0x1c8] ;  /* 0x0001c800011c7983 */ /* 0x000f220000300a00 */
[----:B0-----:R-:W-:-:S03]  /*11370*/  IMAD.MOV.U32 R0, RZ, RZ, R21 ;  /* 0x000000ffff007224 */ /* 0x001fc600078e0015 */
[----:B--2---:R-:W-:Y:S04]  /*11380*/  STL [R1+0x870], R18 ;  /* 0x0008701201007387 */ /* 0x004fe80000100800 */
[----:B------:R0:W-:Y:S02]  /*11390*/  STL [R1+0x864], R0 ;  /* 0x0008640001007387 */ /* 0x0001e40000100800 */
[----:B0-----:R-:W-:Y:S02]  /*113a0*/  IMAD.MOV.U32 R0, RZ, RZ, R19 ;  /* 0x000000ffff007224 */ /* 0x001fe400078e0013 */
[----:B------:R-:W2:Y:S04]  /*113b0*/  LDL.LU.64 R18, [R1+0x8c8] ;  /* 0x0008c80001127983 */ /* 0x000ea80000300a00 */
        /* <DEDUP_REMOVED lines=23> */
[----:B------:R-:W-:Y:S04]  /*11530*/  STL [R1+0x8a8], R14 ;  /* 0x0008a80e01007387 */ /* 0x000fe80000100800 */
[----:B------:R0:W-:Y:S04]  /*11540*/  STL [R1+0x89c], R0 ;  /* 0x00089c0001007387 */ /* 0x0001e80000100800 */
[----:B-1----:R-:W4:Y:S01]  /*11550*/  LDL.LU.64 R12, [R1+0x8f8] ;  /* 0x0008f800010c7983 */ /* 0x002f220000300a00 */
[----:B0-----:R-:W-:-:S03]  /*11560*/  IMAD.MOV.U32 R0, RZ, RZ, R15 ;  /* 0x000000ffff007224 */ /* 0x001fc600078e000f */
[----:B------:R-:W-:Y:S04]  /*11570*/  STL [R1+0x8b0], R22 ;  /* 0x0008b01601007387 */ /* 0x000fe80000100800 */
[----:B------:R0:W-:Y:S04]  /*11580*/  STL [R1+0x8a4], R0 ;  /* 0x0008a40001007387 */ /* 0x0001e80000100800 */
[----:B------:R-:W4:Y:S01]  /*11590*/  LDL.LU.64 R14, [R1+0x188] ;  /* 0x00018800010e7983 */ /* 0x000f220000300a00 */
        /* <DEDUP_REMOVED lines=9> */
[----:B------:R-:W4:Y:S04]  /*11630*/  LDL.LU.64 R28, [R1+0x918] ;  /* 0x00091800011c7983 */ /* 0x000f280000300a00 */
[----:B------:R2:W-:Y:S02]  /*11640*/  STL [R1+0x8bc], R0 ;  /* 0x0008bc0001007387 */ /* 0x0005e40000100800 */
[----:B--2---:R-:W-:Y:S02]  /*11650*/  IMAD.MOV.U32 R0, RZ, RZ, R19 ;  /* 0x000000ffff007224 */ /* 0x004fe400078e0013 */
[----:B------:R-:W-:Y:S04]  /*11660*/  STL [R1+0x8c8], R18 ;  /* 0x0008c81201007387 */ /* 0x000fe80000100800 */
[----:B------:R-:W2:Y:S04]  /*11670*/  LDL.LU.64 R16, [R1+0x160] ;  /* 0x0001600001107983 */ /* 0x000ea80000300a00 */
[----:B------:R3:W-:Y:S02]  /*11680*/  STL [R1+0x8c4], R0 ;  /* 0x0008c40001007387 */ /* 0x0007e40000100800 */
[----:B---3--:R-:W-:-:S02]  /*11690*/  IMAD.MOV.U32 R0, RZ, RZ, R3 ;  /* 0x000000ffff007224 */ /* 0x008fc400078e0003 */
[----:B------:R-:W-:Y:S04]  /*116a0*/  STL [R1+0x8d0], R2 ;  /* 0x0008d00201007387 */ /* 0x000fe80000100800 */
[----:B------:R-:W3:Y:S04]  /*116b0*/  LDL.LU.64 R18, [R1+0x928] ;  /* 0x0009280001127983 */ /* 0x000ee80000300a00 */
[----:B------:R0:W-:Y:S02]  /*116c0*/  STL [R1+0x8cc], R0 ;  /* 0x0008cc0001007387 */ /* 0x0001e40000100800 */
[----:B0-----:R-:W-:-:S02]  /*116d0*/  IMAD.MOV.U32 R0, RZ, RZ, R5 ;  /* 0x000000ffff007224 */ /* 0x001fc400078e0005 */
[----:B------:R-:W-:Y:S04]  /*116e0*/  STL [R1+0x8d8], R4 ;  /* 0x0008d80401007387 */ /* 0x000fe80000100800 */
[----:B------:R-:W3:Y:S04]  /*116f0*/  LDL.LU.64 R2, [R1+0x930] ;  /* 0x0009300001027983 */ /* 0x000ee80000300a00 */
[----:B------:R0:W-:Y:S04]  /*11700*/  STL [R1+0x8d4], R0 ;  /* 0x0008d40001007387 */ /* 0x0001e80000100800 */
[----:B------:R-:W-:Y:S01]  /*11710*/  STL [R1+0x8e0], R6 ;  /* 0x0008e00601007387 */ /* 0x000fe20000100800 */
[----:B0-----:R-:W-:-:S03]  /*11720*/  MOV R0, R7 ;  /* 0x0000000700007202 */ /* 0x001fc60000000f00 */
[----:B------:R-:W3:Y:S04]  /*11730*/  LDL.LU.64 R22, [R1+0x938] ;  /* 0x0009380001167983 */ /* 0x000ee80000300a00 */
[----:B------:R-:W-:Y:S04]  /*11740*/  STL [R1+0x8e8], R8 ;  /* 0x0008e80801007387 */ /* 0x000fe80000100800 */
[----:B------:R0:W-:Y:S04]  /*11750*/  STL [R1+0x8dc], R0 ;  /* 0x0008dc0001007387 */ /* 0x0001e80000100800 */
[----:B------:R-:W3:Y:S01]  /*11760*/  LDL.LU.64 R4, [R1+0x138] ;  /* 0x0001380001047983 */ /* 0x000ee20000300a00 */
[----:B0-----:R-:W-:-:S03]  /*11770*/  IMAD.MOV.U32 R0, RZ, RZ, R9 ;  /* 0x000000ffff007224 */ /* 0x001fc600078e0009 */
[----:B------:R-:W-:Y:S04]  /*11780*/  STL [R1+0x8f0], R10 ;  /* 0x0008f00a01007387 */ /* 0x000fe80000100800 */
[----:B------:R0:W-:Y:S04]  /*11790*/  STL [R1+0x8e4], R0 ;  /* 0x0008e40001007387 */ /* 0x0001e80000100800 */
[----:B------:R-:W3:Y:S04]  /*117a0*/  LDL.LU.64 R6, [R1+0x948] ;  /* 0x0009480001067983 */ /* 0x000ee80000300a00 */
[----:B------:R-:W3:Y:S01]  /*117b0*/  LDL.LU.64 R8, [R1+0x950] ;  /* 0x0009500001087983 */ /* 0x000ee20000300a00 */
[----:B0-----:R-:W-:-:S05]  /*117c0*/  IMAD.MOV.U32 R0, RZ, RZ, R11 ;  /* 0x000000ffff007224 */ /* 0x001fca00078e000b */
[----:B------:R0:W-:Y:S04]  /*117d0*/  STL [R1+0x8ec], R0 ;  /* 0x0008ec0001007387 */ /* 0x0001e80000100800 */
[----:B----4-:R-:W-:Y:S01]  /*117e0*/  STL [R1+0x8f8], R12 ;  /* 0x0008f80c01007387 */ /* 0x010fe20000100800 */
[----:B0-----:R-:W-:-:S03]  /*117f0*/  IMAD.MOV.U32 R0, RZ, RZ, R13 ;  /* 0x000000ffff007224 */ /* 0x001fc600078e000d */
[----:B------:R-:W4:Y:S04]  /*11800*/  LDL.LU.64 R10, [R1+0x958] ;  /* 0x00095800010a7983 */ /* 0x000f280000300a00 */
[----:B------:R0:W-:Y:S02]  /*11810*/  STL [R1+0x8f4], R0 ;  /* 0x0008f40001007387 */ /* 0x0001e40000100800 */
[----:B0-----:R-:W-:Y:S02]  /*11820*/  IMAD.MOV.U32 R0, RZ, RZ, R15 ;  /* 0x000000ffff007224 */ /* 0x001fe400078e000f */
[----:B------:R0:W-:Y:S04]  /*11830*/  STL [R1+0x900], R14 ;  /* 0x0009000e01007387 */ /* 0x0001e80000100800 */
[----:B0-----:R-:W4:Y:S04]  /*11840*/  LDL.LU.64 R14, [R1+0x110] ;  /* 0x00011000010e7983 */ /* 0x001f280000300a00 */
[----:B------:R0:W-:Y:S04]  /*11850*/  STL [R1+0x8fc], R0 ;  /* 0x0008fc0001007387 */ /* 0x0001e80000100800 */
[----:B------:R-:W-:Y:S04]  /*11860*/  STL [R1+0x908], R26 ;  /* 0x0009081a01007387 */ /* 0x000fe80000100800 */
[----:B------:R-:W4:Y:S01]  /*11870*/  LDL.LU.64 R12, [R1+0x968] ;  /* 0x00096800010c7983 */ /* 0x000f220000300a00 */
[----:B0-----:R-:W-:-:S03]  /*11880*/  IMAD.MOV.U32 R0, RZ, RZ, R27 ;  /* 0x000000ffff007224 */ /* 0x001fc600078e001b */
[----:B------:R-:W-:Y:S04]  /*11890*/  STL [R1+0x910], R20 ;  /* 0x0009101401007387 */ /* 0x000fe80000100800 */
[----:B------:R0:W-:Y:S04]  /*118a0*/  STL [R1+0x904], R0 ;  /* 0x0009040001007387 */ /* 0x0001e80000100800 */
[----:B------:R-:W-:Y:S01]  /*118b0*/  STL [R1+0x918], R28 ;  /* 0x0009181c01007387 */ /* 0x000fe20000100800 */
[----:B0-----:R-:W-:-:S05]  /*118c0*/  IMAD.MOV.U32 R0, RZ, RZ, R21 ;  /* 0x000000ffff007224 */ /* 0x001fca00078e0015 */
[----:B------:R0:W-:Y:S02]  /*118d0*/  STL [R1+0x90c], R0 ;  /* 0x00090c0001007387 */ /* 0x0001e40000100800 */
[----:B0-----:R-:W-:Y:S02]  /*118e0*/  IMAD.MOV.U32 R0, RZ, RZ, R29 ;  /* 0x000000ffff007224 */ /* 0x001fe400078e001d */
[----:B------:R-:W4:Y:S04]  /*118f0*/  LDL.LU.64 R28, [R1+0x970] ;  /* 0x00097000011c7983 */ /* 0x000f280000300a00 */
[----:B------:R2:W-:Y:S02]  /*11900*/  STL [R1+0x914], R0 ;  /* 0x0009140001007387 */ /* 0x0005e40000100800 */
[----:B--2---:R-:W-:-:S02]  /*11910*/  IMAD.MOV.U32 R0, RZ, RZ, R17 ;  /* 0x000000ffff007224 */ /* 0x004fc400078e0011 */
[----:B------:R0:W-:Y:S04]  /*11920*/  STL [R1+0x920], R16 ;  /* 0x0009201001007387 */ /* 0x0001e80000100800 */
        /* <DEDUP_REMOVED lines=8> */
[----:B------:R-:W-:Y:S04]  /*119b0*/  STL [R1+0x938], R22 ;  /* 0x0009381601007387 */ /* 0x000fe80000100800 */
[----:B------:R0:W-:Y:S04]  /*119c0*/  STL [R1+0x92c], R0 ;  /* 0x00092c0001007387 */ /* 0x0001e80000100800 */
[----:B-1----:R-:W2:Y:S01]  /*119d0*/  LDL.LU.64 R2, [R1+0x988] ;  /* 0x0009880001027983 */ /* 0x002ea20000300a00 */
[----:B0-----:R-:W-:-:S03]  /*119e0*/  IMAD.MOV.U32 R0, RZ, RZ, R23 ;  /* 0x000000ffff007224 */ /* 0x001fc600078e0017 */
[----:B------:R-:W-:Y:S04]  /*119f0*/  STL [R1+0x940], R4 ;  /* 0x0009400401007387 */ /* 0x000fe80000100800 */
[----:B------:R0:W-:Y:S02]  /*11a00*/  STL [R1+0x934], R0 ;  /* 0x0009340001007387 */ /* 0x0001e40000100800 */
[----:B0-----:R-:W-:Y:S02]  /*11a10*/  IMAD.MOV.U32 R0, RZ, RZ, R5 ;  /* 0x000000ffff007224 */ /* 0x001fe400078e0005 */
[----:B------:R-:W2:Y:S04]  /*11a20*/  LDL.LU.64 R4, [R1+0x990] ;  /* 0x0009900001047983 */ /* 0x000ea80000300a00 */
[----:B------:R0:W-:Y:S04]  /*11a30*/  STL [R1+0x93c], R0 ;  /* 0x00093c0001007387 */ /* 0x0001e80000100800 */
[----:B------:R1:W-:Y:S01]  /*11a40*/  STL [R1+0x948], R6 ;  /* 0x0009480601007387 */ /* 0x0003e20000100800 */
[----:B0-----:R-:W-:-:S03]  /*11a50*/  IMAD.MOV.U32 R0, RZ, RZ, R7 ;  /* 0x000000ffff007224 */ /* 0x001fc600078e0007 */
[----:B------:R-:W-:Y:S04]  /*11a60*/  STL [R1+0x950], R8 ;  /* 0x0009500801007387 */ /* 0x000fe80000100800 */
[----:B------:R0:W-:Y:S04]  /*11a70*/  STL [R1+0x944], R0 ;  /* 0x0009440001007387 */ /* 0x0001e80000100800 */
[----:B-1----:R-:W2:Y:S01]  /*11a80*/  LDL.LU.64 R6, [R1+0x998] ;  /* 0x0009980001067983 */ /* 0x002ea20000300a00 */
[----:B0-----:R-:W-:-:S03]  /*11a90*/  IMAD.MOV.U32 R0, RZ, RZ, R9 ;  /* 0x000000ffff007224 */ /* 0x001fc600078e0009 */
[----:B----4-:R-:W-:Y:S04]  /*11aa0*/  STL [R1+0x958], R10 ;  /* 0x0009580a01007387 */ /* 0x010fe80000100800 */
[----:B------:R0:W-:Y:S04]  /*11ab0*/  STL [R1+0x94c], R0 ;  /* 0x00094c0001007387 */ /* 0x0001e80000100800 */
[----:B------:R-:W4:Y:S01]  /*11ac0*/  LDL.LU.64 R8, [R1+0x9a0] ;  /* 0x0009a00001087983 */ /* 0x000f220000300a00 */
[----:B0-----:R-:W-:-:S05]  /*11ad0*/  IMAD.MOV.U32 R0, RZ, RZ, R11 ;  /* 0x000000ffff007224 */ /* 0x001fca00078e000b */
[----:B------:R0:W-:Y:S02]  /*11ae0*/  STL [R1+0x954], R0 ;  /* 0x0009540001007387 */ /* 0x0001e40000100800 */
[----:B0-----:R-:W-:Y:S02]  /*11af0*/  MOV R0, R15 ;  /* 0x0000000f00007202 */ /* 0x001fe40000000f00 */
[----:B------:R0:W-:Y:S04]  /*11b00*/  STL [R1+0x960], R14 ;  /* 0x0009600e01007387 */ /* 0x0001e80000100800 */
[----:B------:R-:W-:Y:S04]  /*11b10*/  STL [R1+0x968], R12 ;  /* 0x0009680c01007387 */ /* 0x000fe80000100800 */
[----:B------:R1:W-:Y:S04]  /*11b20*/  STL [R1+0x95c], R0 ;  /* 0x00095c0001007387 */ /* 0x0003e80000100800 */
[----:B0-----:R-:W2:Y:S01]  /*11b30*/  LDL.LU.64 R14, [R1+0x9b0] ;  /* 0x0009b000010e7983 */ /* 0x001ea20000300a00 */
[----:B-1----:R-:W-:-:S03]  /*11b40*/  IMAD.MOV.U32 R0, RZ, RZ, R13 ;  /* 0x000000ffff007224 */ /* 0x002fc600078e000d */
[----:B--2---:R0:W-:Y:S04]  /*11b50*/  STL.64 [R1+0xbe0], R14 ;  /* 0x000be00e01007387 */ /* 0x0041e80000100a00 */
[----:B0-----:R-:W2:Y:S04]  /*11b60*/  LDL.LU.64 R14, [R1+0x9a8] ;  /* 0x0009a800010e7983 */ /* 0x001ea80000300a00 */
[----:B------:R-:W2:Y:S04]  /*11b70*/  LDL.LU.64 R10, [R1+0x9b8] ;  /* 0x0009b800010a7983 */ /* 0x000ea80000300a00 */
[----:B------:R0:W-:Y:S04]  /*11b80*/  STL [R1+0x964], R0 ;  /* 0x0009640001007387 */ /* 0x0001e80000100800 */
[----:B------:R1:W-:Y:S04]  /*11b90*/  STL [R1+0x970], R28 ;  /* 0x0009701c01007387 */ /* 0x0003e80000100800 */
[----:B------:R-:W2:Y:S01]  /*11ba0*/  LDL.LU.64 R12, [R1+0xa0] ;  /* 0x0000a000010c7983 */ /* 0x000ea20000300a00 */
[----:B0-----:R-:W-:-:S05]  /*11bb0*/  IMAD.MOV.U32 R0, RZ, RZ, R29 ;  /* 0x000000ffff007224 */ /* 0x001fca00078e001d */
[----:B------:R0:W-:Y:S04]  /*11bc0*/  STL [R1+0x96c], R0 ;  /* 0x00096c0001007387 */ /* 0x0001e80000100800 */
[----:B------:R-:W-:Y:S04]  /*11bd0*/  STL [R1+0x978], R16 ;  /* 0x0009781001007387 */ /* 0x000fe80000100800 */
[----:B-1----:R-:W2:Y:S01]  /*11be0*/  LDL.LU.64 R28, [R1+0x9c8] ;  /* 0x0009c800011c7983 */ /* 0x002ea20000300a00 */
[----:B0-----:R-:W-:-:S03]  /*11bf0*/  IMAD.MOV.U32 R0, RZ, RZ, R17 ;  /* 0x000000ffff007224 */ /* 0x001fc600078e0011 */
[----:B---3--:R-:W-:Y:S04]  /*11c00*/  STL [R1+0x980], R18 ;  /* 0x0009801201007387 */ /* 0x008fe80000100800 */
[----:B------:R0:W-:Y:S04]  /*11c10*/  STL [R1+0x974], R0 ;  /* 0x0009740001007387 */ /* 0x0001e80000100800 */
[----:B------:R-:W3:Y:S04]  /*11c20*/  LDL.LU.64 R24, [R1+0x9d0] ;  /* 0x0009d00001187983 */ /* 0x000ee80000300a00 */
[----:B------:R-:W3:Y:S01]  /*11c30*/  LDL.LU.64 R26, [R1+0x9d8] ;  /* 0x0009d800011a7983 */ /* 0x000ee20000300a00 */
[----:B0-----:R-:W-:-:S05]  /*11c40*/  IMAD.MOV.U32 R0, RZ, RZ, R19 ;  /* 0x000000ffff007224 */ /* 0x001fca00078e0013 */
[----:B------:R0:W-:Y:S04]  /*11c50*/  STL [R1+0x97c], R0 ;  /* 0x00097c0001007387 */ /* 0x0001e80000100800 */
[----:B------:R-:W-:Y:S04]  /*11c60*/  STL [R1+0x988], R2 ;  /* 0x0009880201007387 */ /* 0x000fe80000100800 */
[----:B------:R-:W3:Y:S01]  /*11c70*/  LDL.LU.64 R20, [R1+0x78] ;  /* 0x0000780001147983 */ /* 0x000ee20000300a00 */
[----:B0-----:R-:W-:-:S03]  /*11c80*/  IMAD.MOV.U32 R0, RZ, RZ, R3 ;  /* 0x000000ffff007224 */ /* 0x001fc600078e0003 */
[----:B------:R-:W3:Y:S04]  /*11c90*/  LDL.LU.64 R22, [R1+0x9e8] ;  /* 0x0009e80001167983 */ /* 0x000ee80000300a00 */
[----:B------:R0:W-:Y:S04]  /*11ca0*/  STL [R1+0x984], R0 ;  /* 0x0009840001007387 */ /* 0x0001e80000100800 */
[----:B------:R-:W-:Y:S04]  /*11cb0*/  STL [R1+0x990], R4 ;  /* 0x0009900401007387 */ /* 0x000fe80000100800 */
[----:B------:R-:W3:Y:S01]  /*11cc0*/  LDL.LU.64 R16, [R1+0x9f0] ;  /* 0x0009f00001107983 */ /* 0x000ee20000300a00 */
[----:B0-----:R-:W-:-:S03]  /*11cd0*/  IMAD.MOV.U32 R0, RZ, RZ, R5 ;  /* 0x000000ffff007224 */ /* 0x001fc600078e0005 */
[----:B------:R-:W3:Y:S04]  /*11ce0*/  LDL.LU.64 R18, [R1+0x9f8] ;  /* 0x0009f80001127983 */ /* 0x000ee80000300a00 */
[----:B------:R0:W-:Y:S04]  /*11cf0*/  STL [R1+0x98c], R0 ;  /* 0x00098c0001007387 */ /* 0x0001e80000100800 */
[----:B------:R1:W-:Y:S04]  /*11d00*/  STL [R1+0x998], R6 ;  /* 0x0009980601007387 */ /* 0x0003e80000100800 */
[----:B------:R-:W3:Y:S01]  /*11d10*/  LDL.LU.64 R2, [R1+0x60] ;  /* 0x0000600001027983 */ /* 0x000ee20000300a00 */
[----:B0-----:R-:W-:-:S03]  /*11d20*/  IMAD.MOV.U32 R0, RZ, RZ, R7 ;  /* 0x000000ffff007224 */ /* 0x001fc600078e0007 */
[----:B------:R-:W3:Y:S04]  /*11d30*/  LDL.LU.64 R4, [R1+0xa08] ;  /* 0x000a080001047983 */ /* 0x000ee80000300a00 */
[----:B------:R0:W-:Y:S04]  /*11d40*/  STL [R1+0x994], R0 ;  /* 0x0009940001007387 */ /* 0x0001e80000100800 */
[----:B----4-:R4:W-:Y:S04]  /*11d50*/  STL [R1+0x9a0], R8 ;  /* 0x0009a00801007387 */ /* 0x0109e80000100800 */
[----:B-1----:R-:W3:Y:S01]  /*11d60*/  LDL.LU.64 R6, [R1+0xa10] ;  /* 0x000a100001067983 */ /* 0x002ee20000300a00 */
[----:B0-----:R-:W-:-:S03]  /*11d70*/  IMAD.MOV.U32 R0, RZ, RZ, R9 ;  /* 0x000000ffff007224 */ /* 0x001fc600078e0009 */
[----:B--2---:R-:W-:Y:S04]  /*11d80*/  STL [R1+0x9a8], R14 ;  /* 0x0009a80e01007387 */ /* 0x004fe80000100800 */
[----:B------:R0:W-:Y:S04]  /*11d90*/  STL [R1+0x99c], R0 ;  /* 0x00099c0001007387 */ /* 0x0001e80000100800 */
[----:B----4-:R-:W2:Y:S01]  /*11da0*/  LDL.LU.64 R8, [R1+0xa18] ;  /* 0x000a180001087983 */ /* 0x010ea20000300a00 */
[----:B0-----:R-:W-:-:S03]  /*11db0*/  IMAD.MOV.U32 R0, RZ, RZ, R15 ;  /* 0x000000ffff007224 */ /* 0x001fc600078e000f */
[----:B------:R-:W4:Y:S04]  /*11dc0*/  LDL.LU.64 R14, [R1+0xbe0] ;  /* 0x000be000010e7983 */ /* 0x000f280000300a00 */
[----:B----4-:R-:W-:Y:S04]  /*11dd0*/  STL [R1+0x9b0], R14 ;  /* 0x0009b00e01007387 */ /* 0x010fe80000100800 */
[----:B------:R0:W-:Y:S02]  /*11de0*/  STL [R1+0x9a4], R0 ;  /* 0x0009a40001007387 */ /* 0x0001e40000100800 */
[----:B0-----:R-:W-:-:S02]  /*11df0*/  IMAD.MOV.U32 R0, RZ, RZ, R15 ;  /* 0x000000ffff007224 */ /* 0x001fc400078e000f */
[----:B------:R-:W4:Y:S04]  /*11e00*/  LDL.LU.64 R14, [R1+0xbd8] ;  /* 0x000bd800010e7983 */ /* 0x000f280000300a00 */
[----:B------:R-:W-:Y:S04]  /*11e10*/  STL [R1+0x9b8], R10 ;  /* 0x0009b80a01007387 */ /* 0x000fe80000100800 */
[----:B------:R0:W-:Y:S02]  /*11e20*/  STL [R1+0x9ac], R0 ;  /* 0x0009ac0001007387 */ /* 0x0001e40000100800 */
[----:B0-----:R-:W-:-:S02]  /*11e30*/  IMAD.MOV.U32 R0, RZ, RZ, R11 ;  /* 0x000000ffff007224 */ /* 0x001fc400078e000b */
[----:B------:R-:W4:Y:S04]  /*11e40*/  LDL.LU.64 R10, [R1+0xa28] ;  /* 0x000a2800010a7983 */ /* 0x000f280000300a00 */
[----:B------:R0:W-:Y:S04]  /*11e50*/  STL [R1+0x9b4], R0 ;  /* 0x0009b40001007387 */ /* 0x0001e80000100800 */
[----:B------:R1:W-:Y:S01]  /*11e60*/  STL [R1+0x9c0], R12 ;  /* 0x0009c00c01007387 */ /* 0x0003e20000100800 */
[----:B0-----:R-:W-:-:S03]  /*11e70*/  IMAD.MOV.U32 R0, RZ, RZ, R13 ;  /* 0x000000ffff007224 */ /* 0x001fc600078e000d */
[----:B------:R-:W-:Y:S04]  /*11e80*/  STL [R1+0x9c8], R28 ;  /* 0x0009c81c01007387 */ /* 0x000fe80000100800 */
[----:B------:R0:W-:Y:S04]  /*11e90*/  STL [R1+0x9bc], R0 ;  /* 0x0009bc0001007387 */ /* 0x0001e80000100800 */
[----:B-1----:R-:W4:Y:S01]  /*11ea0*/  LDL.64 R12, [R1+0xb40] ;  /* 0x000b4000010c7983 */ /* 0x002f220000100a00 */
[----:B0-----:R-:W-:-:S03]  /*11eb0*/  IMAD.MOV.U32 R0, RZ, RZ, R29 ;  /* 0x000000ffff007224 */ /* 0x001fc600078e001d */
[----:B------:R0:W5:Y:S04]  /*11ec0*/  LDL.LU R29, [R1+0xbd4] ;  /* 0x000bd400011d7983 */ /* 0x0001680000300800 */
[----:B---3--:R-:W-:Y:S04]  /*11ed0*/  STL [R1+0x9d0], R24 ;  /* 0x0009d01801007387 */ /* 0x008fe80000100800 */
[----:B------:R1:W-:Y:S04]  /*11ee0*/  STL [R1+0x9c4], R0 ;  /* 0x0009c40001007387 */ /* 0x0003e80000100800 */
[----:B------:R-:W-:Y:S01]  /*11ef0*/  STL [R1+0x9d8], R26 ;  /* 0x0009d81a01007387 */ /* 0x000fe20000100800 */
[----:B-1----:R-:W-:-:S05]  /*11f00*/  IMAD.MOV.U32 R0, RZ, RZ, R25 ;  /* 0x000000ffff007224 */ /* 0x002fca00078e0019 */
[----:B------:R1:W-:Y:S04]  /*11f10*/  STL [R1+0x9cc], R0 ;  /* 0x0009cc0001007387 */ /* 0x0003e80000100800 */
[----:B------:R-:W-:Y:S01]  /*11f20*/  STL [R1+0x9e0], R20 ;  /* 0x0009e01401007387 */ /* 0x000fe20000100800 */
[----:B-1----:R-:W-:-:S05]  /*11f30*/  IMAD.MOV.U32 R0, RZ, RZ, R27 ;  /* 0x000000ffff007224 */ /* 0x002fca00078e001b */
[----:B------:R1:W-:Y:S04]  /*11f40*/  STL [R1+0x9d4], R0 ;  /* 0x0009d40001007387 */ /* 0x0003e80000100800 */
[----:B------:R-:W-:Y:S01]  /*11f50*/  STL [R1+0x9e8], R22 ;  /* 0x0009e81601007387 */ /* 0x000fe20000100800 */
[----:B-1----:R-:W-:-:S05]  /*11f60*/  MOV R0, R21 ;  /* 0x0000001500007202 */ /* 0x002fca0000000f00 */
        /* <DEDUP_REMOVED lines=15> */
[----:B------:R1:W-:Y:S02]  /*12060*/  STL [R1+0xa04], R0 ;  /* 0x000a040001007387 */ /* 0x0003e40000100800 */
[----:B-1----:R-:W-:-:S05]  /*12070*/  IMAD.MOV.U32 R0, RZ, RZ, R7 ;  /* 0x000000ffff007224 */ /* 0x002fca00078e0007 */
[----:B------:R1:W-:Y:S04]  /*12080*/  STL [R1+0xa0c], R0 ;  /* 0x000a0c0001007387 */ /* 0x0003e80000100800 */
[----:B--2---:R-:W-:Y:S01]  /*12090*/  STL [R1+0xa18], R8 ;  /* 0x000a180801007387 */ /* 0x004fe20000100800 */
[----:B-1----:R-:W-:-:S03]  /*120a0*/  IMAD.MOV.U32 R0, RZ, RZ, R9 ;  /* 0x000000ffff007224 */ /* 0x002fc600078e0009 */
[----:B----4-:R-:W-:Y:S04]  /*120b0*/  STL [R1+0xa20], R14 ;  /* 0x000a200e01007387 */ /* 0x010fe80000100800 */
[----:B------:R1:W-:Y:S04]  /*120c0*/  STL [R1+0xa14], R0 ;  /* 0x000a140001007387 */ /* 0x0003e80000100800 */
[----:B------:R-:W-:Y:S01]  /*120d0*/  STL [R1+0xa1c], R15 ;  /* 0x000a1c0f01007387 */ /* 0x000fe20000100800 */
[----:B-1----:R-:W-:-:S03]  /*120e0*/  IMAD.MOV.U32 R0, RZ, RZ, R11 ;  /* 0x000000ffff007224 */ /* 0x002fc600078e000b */
[----:B------:R-:W-:Y:S04]  /*120f0*/  STL [R1+0xa28], R10 ;  /* 0x000a280a01007387 */ /* 0x000fe80000100800 */
[----:B------:R1:W-:Y:S01]  /*12100*/  STL [R1+0xa24], R0 ;  /* 0x000a240001007387 */ /* 0x0003e20000100800 */
[----:B------:R-:W2:Y:S01]  /*12110*/  S2R R28, SR_TID.X ;  /* 0x00000000001c7919 */ /* 0x000ea20000002100 */
[----:B-1----:R-:W1:Y:S01]  /*12120*/  LDC R0, c[0x0][0x3ac] ;  /* 0x0000eb00ff007b82 */ /* 0x002e620000000800 */
[----:B------:R-:W-:Y:S01]  /*12130*/  IMAD.MOV.U32 R2, RZ, RZ, R13 ;  /* 0x000000ffff027224 */ /* 0x000fe200078e000d */
[----:B------:R-:W-:Y:S04]  /*12140*/  STL [R1+0xa30], R12 ;  /* 0x000a300c01007387 */ /* 0x000fe80000100800 */
[----:B------:R1:W-:Y:S04]  /*12150*/  STL [R1+0xa2c], R2 ;  /* 0x000a2c0201007387 */ /* 0x0003e80000100800 */
[----:B------:R-:W3:Y:S01]  /*12160*/  LDL R13, [R1+0xb4] ;  /* 0x0000b400010d7983 */ /* 0x000ee20000100800 */
[----:B--2---:R-:W-:-:S04]  /*12170*/  SHF.R.U32.HI R28, RZ, 0x4, R28 ;  /* 0x00000004ff1c7819 */ /* 0x004fc8000001161c */
[----:B------:R-:W-:Y:S01]  /*12180*/  SGXT.U32 R28, R28, 0x3 ;  /* 0x000000031c1c781a */ /* 0x000fe20000000000 */
[----:B-1----:R-:W-:-:S03]  /*12190*/  IMAD.SHL.U32 R2, R0, 0x100, RZ ;  /* 0x0000010000027824 */ /* 0x002fc600078e00ff */
[C---:B------:R-:W-:Y:S02]  /*121a0*/  LOP3.LUT R4, R28.reuse, 0x88, RZ, 0xfc, !PT ;  /* 0x000000881c047812 */ /* 0x040fe400078efcff */
[C---:B------:R-:W-:Y:S02]  /*121b0*/  LOP3.LUT R3, R28.reuse, 0x80, RZ, 0xfc, !PT ;  /* 0x000000801c037812 */ /* 0x040fe400078efcff */
        /* <DEDUP_REMOVED lines=10> */
[----:B------:R-:W-:Y:S02]  /*12260*/  LOP3.LUT R4, R28, 0xe8, RZ, 0xfc, !PT ;  /* 0x000000e81c047812 */ /* 0x000fe400078efcff */
[----:B------:R-:W1:Y:S01]  /*12270*/  S2R R28, SR_TID.X ;  /* 0x00000000001c7919 */ /* 0x000e620000002100 */
[----:B------:R0:W-:Y:S01]  /*12280*/  STL [R1+0x230], RZ ;  /* 0x000230ff01007387 */ /* 0x0001e20000100800 */
[----:B------:R-:W-:-:S03]  /*12290*/  SHF.R.S32.HI R3, RZ, 0x1f, R2 ;  /* 0x0000001fff037819 */ /* 0x000fc60000011402 */
[----:B------:R0:W-:Y:S04]  /*122a0*/  STL [R1+0x234], RZ ;  /* 0x000234ff01007387 */ /* 0x0001e80000100800 */
[----:B------:R0:W-:Y:S04]  /*122b0*/  STL [R1+0x238], RZ ;  /* 0x000238ff01007387 */ /* 0x0001e80000100800 */
[----:B------:R0:W-:Y:S04]  /*122c0*/  STL [R1+0x23c], RZ ;  /* 0x00023cff01007387 */ /* 0x0001e80000100800 */
[----:B------:R0:W-:Y:S01]  /*122d0*/  STL [R1+0x210], RZ ;  /* 0x000210ff01007387 */ /* 0x0001e20000100800 */
[----:B------:R-:W-:-:S03]  /*122e0*/  SHF.L.U64.HI R0, R2, 0x1, R3 ;  /* 0x0000000102007819 */ /* 0x000fc60000010203 */
[----:B------:R0:W-:Y:S01]  /*122f0*/  STL [R1+0x214], RZ ;  /* 0x000214ff01007387 */ /* 0x0001e20000100800 */
[----:B-1----:R-:W-:-:S03]  /*12300*/  LOP3.LUT R28, R28, 0x7f, RZ, 0xc0, !PT ;  /* 0x0000007f1c1c7812 */ /* 0x002fc600078ec0ff */
[----:B------:R0:W-:Y:S02]  /*12310*/  STL [R1+0x218], RZ ;  /* 0x000218ff01007387 */ /* 0x0001e40000100800 */
[----:B------:R-:W-:Y:S02]  /*12320*/  IMAD.SHL.U32 R28, R28, 0x2, RZ ;  /* 0x000000021c1c7824 */ /* 0x000fe400078e00ff */
[----:B------:R0:W-:Y:S04]  /*12330*/  STL [R1+0x21c], RZ ;  /* 0x00021cff01007387 */ /* 0x0001e80000100800 */
[----:B------:R0:W-:Y:S01]  /*12340*/  STL [R1+0x200], RZ ;  /* 0x000200ff01007387 */ /* 0x0001e20000100800 */
[C---:B------:R-:W-:Y:S02]  /*12350*/  LOP3.LUT R2, R28.reuse, 0x20, RZ, 0x3c, !PT ;  /* 0x000000201c027812 */ /* 0x040fe400078e3cff */
[----:B------:R-:W-:Y:S01]  /*12360*/  LOP3.LUT R2, R28, 0x50, RZ, 0x3c, !PT ;  /* 0x000000501c027812 */ /* 0x000fe200078e3cff */
[----:B------:R0:W-:Y:S04]  /*12370*/  STL [R1+0x204], RZ ;  /* 0x000204ff01007387 */ /* 0x0001e80000100800 */
[----:B------:R0:W-:Y:S04]  /*12380*/  STL [R1+0x208], RZ ;  /* 0x000208ff01007387 */ /* 0x0001e80000100800 */
[----:B------:R0:W-:Y:S04]  /*12390*/  STL [R1+0x20c], RZ ;  /* 0x00020cff01007387 */ /* 0x0001e80000100800 */
[----:B------:R0:W-:Y:S04]  /*123a0*/  STL [R1+0x220], RZ ;  /* 0x000220ff01007387 */ /* 0x0001e80000100800 */
[----:B------:R0:W-:Y:S04]  /*123b0*/  STL [R1+0x224], RZ ;  /* 0x000224ff01007387 */ /* 0x0001e80000100800 */
[----:B------:R0:W-:Y:S04]  /*123c0*/  STL [R1+0x228], RZ ;  /* 0x000228ff01007387 */ /* 0x0001e80000100800 */
[----:B------:R0:W-:Y:S01]  /*123d0*/  STL [R1+0x22c], RZ ;  /* 0x00022cff01007387 */ /* 0x0001e20000100800 */
[----:B------:R-:W-:-:S02]  /*123e0*/  USHF.R.S32.HI UR7, URZ, 0x1f, UR4 ;  /* 0x0000001fff077899 */ /* 0x000fc40008011404 */
[----:B------:R-:W-:Y:S02]  /*123f0*/  USHF.L.U32 UR6, UR6, 0x8, URZ ;  /* 0x0000000806067899 */ /* 0x000fe400080006ff */
[----:B------:R-:W-:Y:S02]  /*12400*/  ULEA.HI UR7, UR7, UR4, URZ, 0x8 ;  /* 0x0000000407077291 */ /* 0x000fe4000f8f40ff */
[----:B------:R-:W-:Y:S01]  /*12410*/  USHF.R.S32.HI UR4, URZ, 0x1f, UR6 ;  /* 0x0000001fff047899 */ /* 0x000fe20008011406 */
[C---:B------:R-:W-:Y:S02]  /*12420*/  LOP3.LUT R3, R28.reuse, 0x10, RZ, 0x3c, !PT ;  /* 0x000000101c037812 */ /* 0x040fe400078e3cff */
[C---:B------:R-:W-:Y:S02]  /*12430*/  LOP3.LUT R4, R28.reuse, 0x30, RZ, 0x3c, !PT ;  /* 0x000000301c047812 */ /* 0x040fe400078e3cff */
[C---:B------:R-:W-:Y:S01]  /*12440*/  LOP3.LUT R3, R28.reuse, 0x40, RZ, 0x3c, !PT ;  /* 0x000000401c037812 */ /* 0x040fe200078e3cff */
[----:B------:R-:W-:Y:S01]  /*12450*/  USHF.L.U32 UR10, UR6, 0x1, URZ ;  /* 0x00000001060a7899 */ /* 0x000fe200080006ff */
[----:B------:R-:W-:-:S02]  /*12460*/  LOP3.LUT R4, R28, 0x60, RZ, 0x3c, !PT ;  /* 0x000000601c047812 */ /* 0x000fc400078e3cff */
[----:B------:R-:W-:Y:S01]  /*12470*/  LOP3.LUT R3, R28, 0x70, RZ, 0x3c, !PT ;  /* 0x000000701c037812 */ /* 0x000fe200078e3cff */
[----:B------:R-:W-:Y:S02]  /*12480*/  USHF.L.U64.HI UR6, UR6, 0x1, UR4 ;  /* 0x0000000106067899 */ /* 0x000fe40008010204 */
[----:B------:R-:W-:Y:S01]  /*12490*/  USHF.R.S32.HI UR7, URZ, 0x8, UR7 ;  /* 0x00000008ff077899 */ /* 0x000fe20008011407 */
[----:B------:R-:W-:Y:S01]  /*124a0*/  UMOV UR4, URZ ;  /* 0x000000ff00047c82 */ /* 0x000fe20008000000 */
[----:B---3--:R-:W-:-:S05]  /*124b0*/  LOP3.LUT R2, R13, 0x40, RZ, 0x3c, !PT ;  /* 0x000000400d027812 */ /* 0x008fca00078e3cff */
[----:B------:R0:W-:Y:S05]  /*124c0*/  STL [R1+0xbc8], R2 ;  /* 0x000bc80201007387 */ /* 0x0001ea0000100800 */
.L_x_2:
[----:B-----5:R-:W2:Y:S04]  /*124d0*/  LDL R3, [R1+0xa40] ;  /* 0x000a400001037983 */ /* 0x020ea80000100800 */
[----:B0-----:R-:W2:Y:S01]  /*124e0*/  LDL R2, [R1+0xa50] ;  /* 0x000a500001027983 */ /* 0x001ea20000100800 */
[----:B------:R-:W-:Y:S01]  /*124f0*/  UIMAD UR11, UR4, -0x100, UR12 ;  /* 0xffffff00040b78a4 */ /* 0x000fe2000f8e020c */
[----:B------:R-:W0:Y:S02]  /*12500*/  S2R R5, SR_TID.X ;  /* 0x0000000000057919 */ /* 0x000e240000002100 */
[----:B------:R1:W-:Y:S04]  /*12510*/  STL [R1+0x1400], R24 ;  /* 0x0014001801007387 */ /* 0x0003e80000100800 */
[----:B------:R3:W-:Y:S04]  /*12520*/  STL [R1+0x13fc], R23 ;  /* 0x0013fc1701007387 */ /* 0x0007e80000100800 */
[----:B------:R-:W-:Y:S04]  /*12530*/  STL [R1+0x13f8], R22 ;  /* 0x0013f81601007387 */ /* 0x000fe80000100800 */
[----:B------:R-:W-:Y:S04]  /*12540*/  STL [R1+0x13f4], R19 ;  /* 0x0013f41301007387 */ /* 0x000fe80000100800 */
[----:B------:R-:W-:Y:S04]  /*12550*/  STL [R1+0x13f0], R28 ;  /* 0x0013f01c01007387 */ /* 0x000fe80000100800 */
[----:B------:R-:W-:Y:S04]  /*12560*/  STL [R1+0x13ec], R12 ;  /* 0x0013ec0c01007387 */ /* 0x000fe80000100800 */
[----:B-----5:R-:W-:Y:S04]  /*12570*/  STL [R1+0x1300], R29 ;  /* 0x0013001d01007387 */ /* 0x020fe80000100800 */
[----:B------:R-:W-:Y:S01]  /*12580*/  STL [R1+0x1304], R29 ;  /* 0x0013041d01007387 */ /* 0x000fe20000100800 */
[----:B0-----:R-:W-:-:S02]  /*12590*/  SHF.R.U32.HI R4, RZ, 0x4, R5 ;  /* 0x00000004ff047819 */ /* 0x001fc40000011605 */
[----:B------:R-:W-:Y:S01]  /*125a0*/  SHF.R.U32.HI R5, RZ, 0x4, R5 ;  /* 0x00000004ff057819 */ /* 0x000fe20000011605 */
[----:B------:R-:W-:Y:S01]  /*125b0*/  STL [R1+0x1308], R29 ;  /* 0x0013081d01007387 */ /* 0x000fe20000100800 */
[----:B------:R-:W-:Y:S02]  /*125c0*/  SGXT.U32 R4, R4, 0x3 ;  /* 0x000000030404781a */ /* 0x000fe40000000000 */
[----:B------:R-:W-:Y:S01]  /*125d0*/  SGXT.U32 R5, R5, 0x3 ;  /* 0x000000030505781a */ /* 0x000fe20000000000 */
[----:B------:R-:W-:Y:S01]  /*125e0*/  STL [R1+0x130c], R29 ;  /* 0x00130c1d01007387 */ /* 0x000fe20000100800 */
[----:B------:R-:W-:-:S03]  /*125f0*/  LOP3.LUT R6, R4, 0x8, RZ, 0xfc, !PT ;  /* 0x0000000804067812 */ /* 0x000fc600078efcff */
[----:B------:R-:W-:Y:S01]  /*12600*/  STL [R1+0x1310], R29 ;  /* 0x0013101d01007387 */ /* 0x000fe20000100800 */
[----:B------:R-:W-:Y:S02]  /*12610*/  ISETP.GE.AND P0, PT, R6, UR11, PT ;  /* 0x0000000b06007c0c */ /* 0x000fe4000bf06270 */
[C---:B------:R-:W-:Y:S01]  /*12620*/  LOP3.LUT R6, R5.reuse, 0x10, RZ, 0xfc, !PT ;  /* 0x0000001005067812 */ /* 0x040fe200078efcff */
[----:B------:R-:W-:Y:S01]  /*12630*/  STL [R1+0x1314], R29 ;  /* 0x0013141d01007387 */ /* 0x000fe20000100800 */
[----:B------:R-:W-:Y:S02]  /*12640*/  LOP3.LUT R5, R5, 0x18, RZ, 0xfc, !PT ;  /* 0x0000001805057812 */ /* 0x000fe400078efcff */
[----:B------:R-:W-:Y:S01]  /*12650*/  ISETP.GE.AND P1, PT, R6, UR11, PT ;  /* 0x0000000b06007c0c */ /* 0x000fe2000bf26270 */
[----:B------:R-:W-:Y:S01]  /*12660*/  STL [R1+0x1318], R29 ;  /* 0x0013181d01007387 */ /* 0x000fe20000100800 */
[----:B------:R-:W-:-:S03]  /*12670*/  ISETP.GE.AND P2, PT, R5, UR11, PT ;  /* 0x0000000b05007c0c */ /* 0x000fc6000bf46270 */
[----:B------:R-:W-:Y:S04]  /*12680*/  STL [R1+0x131c], R29 ;  /* 0x00131c1d01007387 */ /* 0x000fe80000100800 */
[----:B------:R-:W-:Y:S04]  /*12690*/  STL [R1+0x1320], R29 ;  /* 0x0013201d01007387 */ /* 0x000fe80000100800 */
[----:B------:R-:W-:Y:S04]  /*126a0*/  STL [R1+0x1324], R29 ;  /* 0x0013241d01007387 */ /* 0x000fe80000100800 */
[----:B------:R-:W-:Y:S04]  /*126b0*/  STL [R1+0x1328], R29 ;  /* 0x0013281d01007387 */ /* 0x000fe80000100800 */
[----:B------:R-:W-:Y:S01]  /*126c0*/  STL [R1+0x132c], R29 ;  /* 0x00132c1d01007387 */ /* 0x000fe20000100800 */
[----:B------:R-:W0:Y:S03]  /*126d0*/  S2R R4, SR_TID.X ;  /* 0x0000000000047919 */ /* 0x000e260000002100 */
[----:B------:R-:W-:Y:S04]  /*126e0*/  STL [R1+0x1330], R29 ;  /* 0x0013301d01007387 */ /* 0x000fe80000100800 */
[----:B------:R-:W-:Y:S04]  /*126f0*/  STL [R1+0x1334], R29 ;  /* 0x0013341d01007387 */ /* 0x000fe80000100800 */
[----:B------:R-:W-:Y:S04]  /*12700*/  STL [R1+0x1338], R29 ;  /* 0x0013381d01007387 */ /* 0x000fe80000100800 */
[----:B------:R-:W-:Y:S04]  /*12710*/  STL [R1+0x133c], R29 ;  /* 0x00133c1d01007387 */ /* 0x000fe80000100800 */
[----:B------:R-:W-:Y:S04]  /*12720*/  STL [R1+0x1340], R29 ;  /* 0x0013401d01007387 */ /* 0x000fe80000100800 */
[----:B------:R-:W-:Y:S04]  /*12730*/  STL [R1+0x1344], R29 ;  /* 0x0013441d01007387 */ /* 0x000fe80000100800 */
[----:B------:R-:W-:Y:S04]  /*12740*/  STL [R1+0x1348], R29 ;  /* 0x0013481d01007387 */ /* 0x000fe80000100800 */
[----:B------:R-:W-:Y:S01]  /*12750*/  STL [R1+0x134c], R29 ;  /* 0x00134c1d01007387 */ /* 0x000fe20000100800 */
[----:B0-----:R-:W-:-:S03]  /*12760*/  SHF.R.U32.HI R4, RZ, 0x4, R4 ;  /* 0x00000004ff047819 */ /* 0x001fc60000011604 */
[----:B------:R-:W-:Y:S01]  /*12770*/  STL [R1+0x1350], R29 ;  /* 0x0013501d01007387 */ /* 0x000fe20000100800 */
[----:B------:R-:W-:-:S03]  /*12780*/  SGXT.U32 R4, R4, 0x3 ;  /* 0x000000030404781a */ /* 0x000fc60000000000 */
[----:B------:R-:W-:Y:S04]  /*12790*/  STL [R1+0x1354], R29 ;  /* 0x0013541d01007387 */ /* 0x000fe80000100800 */
        /* <DEDUP_REMOVED lines=27> */
[----:B------:R-:W-:-:S03]  /*12950*/  LOP3.LUT R6, R4, 0x20, RZ, 0xfc, !PT ;  /* 0x0000002004067812 */ /* 0x000fc600078efcff */
[----:B------:R-:W-:Y:S04]  /*12960*/  STL [R1+0x13dc], R29 ;  /* 0x0013dc1d01007387 */ /* 0x000fe80000100800 */
[----:B------:R-:W-:Y:S04]  /*12970*/  STL [R1+0x13e4], R29 ;  /* 0x0013e41d01007387 */ /* 0x000fe80000100800 */
[----:B------:R-:W-:Y:S04]  /*12980*/  STL [R1+0x13e8], R29 ;  /* 0x0013e81d01007387 */ /* 0x000fe80000100800 */
[----:B------:R-:W-:Y:S04]  /*12990*/  STL [R1+0xd18], R0 ;  /* 0x000d180001007387 */ /* 0x000fe80000100800 */
[----:B------:R-:W4:Y:S04]  /*129a0*/  LDL R5, [R1+0xa4c] ;  /* 0x000a4c0001057983 */ /* 0x000f280000100800 */
[----:B------:R-:W3:Y:S01]  /*129b0*/  LDL R4, [R1+0xa70] ;  /* 0x000a700001047983 */ /* 0x000ee20000100800 */
[----:B------:R-:W-:-:S02]  /*129c0*/  PRMT R13, RZ, 0x7610, R13 ;  /* 0x00007610ff0d7816 */ /* 0x000fc4000000000d */
[----:B------:R-:W-:Y:S01]  /*129d0*/  PRMT R14, RZ, 0x7610, R14 ;  /* 0x00007610ff0e7816 */ /* 0x000fe2000000000e */
[----:B-1----:R-:W3:Y:S01]  /*129e0*/  LDL R24, [R1+0xa6c] ;  /* 0x000a6c0001187983 */ /* 0x002ee20000100800 */
[----:B------:R-:W-:-:S03]  /*129f0*/  ISETP.GE.AND P3, PT, R6, UR11, PT ;  /* 0x0000000b06007c0c */ /* 0x000fc6000bf66270 */
[----:B------:R-:W3:Y:S04]  /*12a00*/  LDL R6, [R1+0xa68] ;  /* 0x000a680001067983 */ /* 0x000ee80000100800 */
[----:B--2---:R4:W2:Y:S02]  /*12a10*/  @!P0 LDG.E.U16 R13, desc[UR8][R2.64] ;  /* 0x00000008020d8981 */ /* 0x0048a4000c1e1500 */
[----:B----4-:R-:W-:Y:S02]  /*12a20*/  @!P1 IMAD.MOV.U32 R3, RZ, RZ, R5 ;  /* 0x000000ffff039224 */ /* 0x010fe400078e0005 */
[----:B---3--:R-:W-:-:S05]  /*12a30*/  @!P1 IMAD.MOV.U32 R2, RZ, RZ, R4 ;  /* 0x000000ffff029224 */ /* 0x008fca00078e0004 */
[----:B------:R0:W3:Y:S02]  /*12a40*/  @!P1 LDG.E.U16 R14, desc[UR8][R2.64] ;  /* 0x00000008020e9981 */ /* 0x0000e4000c1e1500 */
[----:B0-----:R-:W0:Y:S02]  /*12a50*/  S2R R3, SR_TID.X ;  /* 0x0000000000037919 */ /* 0x001e240000002100 */
[----:B0-----:R-:W-:Y:S01]  /*12a60*/  SHF.R.U32.HI R3, RZ, 0x4, R3 ;  /* 0x00000004ff037819 */ /* 0x001fe20000011603 */
[----:B--2---:R-:W-:Y:S03]  /*12a70*/  STL [R1+0x12fc], R13 ;  /* 0x0012fc0d01007387 */ /* 0x004fe60000100800 */
[----:B------:R-:W-:Y:S01]  /*12a80*/  SGXT.U32 R3, R3, 0x3 ;  /* 0x000000030303781a */ /* 0x000fe20000000000 */
        /* <DEDUP_REMOVED lines=8> */
[----:B------:R-:W2:Y:S01]  /*12b10*/  LDL R3, [R1+0xa48] ;  /* 0x000a480001037983 */ /* 0x000ea20000100800 */
[----:B------:R-:W0:Y:S01]  /*12b20*/  S2R R11, SR_TID.X ;  /* 0x00000000000b7919 */ /* 0x000e220000002100 */
[----:B------:R-:W-:-:S02]  /*12b30*/  PRMT R15, RZ, 0x7610, R15 ;  /* 0x00007610ff0f7816 */ /* 0x000fc4000000000f */
[----:B------:R-:W-:Y:S01]  /*12b40*/  ISETP.GE.AND P1, PT, R2, UR11, PT ;  /* 0x0000000b02007c0c */ /* 0x000fe2000bf26270 */
[----:B------:R-:W-:Y:S01]  /*12b50*/  @!P2 IMAD.MOV.U32 R2, RZ, RZ, R24 ;  /* 0x000000ffff02a224 */ /* 0x000fe200078e0018 */
[----:B------:R-:W4:Y:S04]  /*12b60*/  LDL R5, [R1+0xa58] ;  /* 0x000a580001057983 */ /* 0x000f280000100800 */
[----:B------:R-:W4:Y:S01]  /*12b70*/  LDL R4, [R1+0xa5c] ;  /* 0x000a5c0001047983 */ /* 0x000f220000100800 */
[----:B0-----:R-:W-:-:S04]  /*12b80*/  SHF.R.U32.HI R11, RZ, 0x4, R11 ;  /* 0x00000004ff0b7819 */ /* 0x001fc8000001160b */
[----:B------:R-:W-:-:S04]  /*12b90*/  SGXT.U32 R11, R11, 0x3 ;  /* 0x000000030b0b781a */ /* 0x000fc80000000000 */
[----:B------:R-:W-:-:S04]  /*12ba0*/  LOP3.LUT R11, R11, 0x28, RZ, 0xfc, !PT ;  /* 0x000000280b0b7812 */ /* 0x000fc800078efcff */
[----:B------:R-:W-:Y:S02]  /*12bb0*/  ISETP.GE.AND P0, PT, R11, UR11, PT ;  /* 0x0000000b0b007c0c */ /* 0x000fe4000bf06270 */
[----:B------:R-:W4:Y:S04]  /*12bc0*/  LDL R11, [R1+0xa64] ;  /* 0x000a6400010b7983 */ /* 0x000f280000100800 */
[----:B---3--:R-:W-:Y:S01]  /*12bd0*/  STL [R1+0x12f8], R14 ;  /* 0x0012f80e01007387 */ /* 0x008fe20000100800 */
[----:B------:R-:W-:Y:S02]  /*12be0*/  PRMT R16, RZ, 0x7610, R16 ;  /* 0x00007610ff107816 */ /* 0x000fe40000000010 */
[----:B------:R-:W-:Y:S01]  /*12bf0*/  PRMT R18, RZ, 0x7610, R18 ;  /* 0x00007610ff127816 */ /* 0x000fe20000000012 */
[----:B------:R-:W3:Y:S04]  /*12c00*/  LDL R24, [R1+0xb3c] ;  /* 0x000b3c0001187983 */ /* 0x000ee80000100800 */
[----:B--2---:R0:W2:Y:S02]  /*12c10*/  @!P2 LDG.E.U16 R15, desc[UR8][R2.64] ;  /* 0x00000008020fa981 */ /* 0x0040a4000c1e1500 */
[----:B0-----:R-:W0:Y:S02]  /*12c20*/  S2R R3, SR_TID.X ;  /* 0x0000000000037919 */ /* 0x001e240000002100 */
[----:B----4-:R-:W4:Y:S04]  /*12c30*/  @!P1 LDG.E.U16 R18, desc[UR8][R4.64] ;  /* 0x0000000804129981 */ /* 0x010f28000c1e1500 */
[----:B------:R-:W2:Y:S01]  /*12c40*/  LDL R5, [R1+0xb1c] ;  /* 0x000b1c0001057983 */ /* 0x000ea20000100800 */
[----:B0-----:R-:W-:-:S03]  /*12c50*/  LEA.HI R2, R3, 0x38, RZ, 0x1c ;  /* 0x0000003803027811 */ /* 0x001fc600078fe0ff */
[----:B------:R-:W2:Y:S01]  /*12c60*/  LDL R3, [R1+0xa44] ;  /* 0x000a440001037983 */ /* 0x000ea20000100800 */
[----:B------:R-:W-:Y:S01]  /*12c70*/  ISETP.GE.AND P2, PT, R2, UR11, PT ;  /* 0x0000000b02007c0c */ /* 0x000fe2000bf46270 */
[----:B------:R-:W-:Y:S02]  /*12c80*/  @!P3 IMAD.MOV.U32 R2, RZ, RZ, R6 ;  /* 0x000000ffff02b224 */ /* 0x000fe400078e0006 */
[----:B------:R-:W0:Y:S03]  /*12c90*/  S2R R6, SR_TID.X ;  /* 0x0000000000067919 */ /* 0x000e260000002100 */
[----:B--2---:R1:W2:Y:S02]  /*12ca0*/  @!P3 LDG.E.U16 R16, desc[UR8][R2.64] ;  /* 0x000000080210b981 */ /* 0x0042a4000c1e1500 */
[----:B-1----:R-:W1:Y:S02]  /*12cb0*/  S2R R3, SR_TID.X ;  /* 0x0000000000037919 */ /* 0x002e640000002100 */
[----:B-1----:R-:W-:-:S02]  /*12cc0*/  SHF.R.U32.HI R2, RZ, 0x4, R3 ;  /* 0x00000004ff027819 */ /* 0x002fc40000011603 */
[----:B------:R-:W2:Y:S01]  /*12cd0*/  LDL R3, [R1+0xa60] ;  /* 0x000a600001037983 */ /* 0x000ea20000100800 */
[----:B0-----:R-:W-:Y:S02]  /*12ce0*/  SHF.R.U32.HI R6, RZ, 0x4, R6 ;  /* 0x00000004ff067819 */ /* 0x001fe40000011606 */
[----:B------:R-:W-:Y:S02]  /*12cf0*/  SGXT.U32 R2, R2, 0x3 ;  /* 0x000000030202781a */ /* 0x000fe40000000000 */
[----:B------:R-:W-:Y:S02]  /*12d00*/  SGXT.U32 R6, R6, 0x3 ;  /* 0x000000030606781a */ /* 0x000fe40000000000 */
[----:B------:R-:W-:-:S04]  /*12d10*/  LOP3.LUT R2, R2, 0x40, RZ, 0xfc, !PT ;  /* 0x0000004002027812 */ /* 0x000fc800078efcff */
[----:B------:R-:W-:Y:S02]  /*12d20*/  ISETP.GE.AND P3, PT, R2, UR11, PT ;  /* 0x0000000b02007c0c */ /* 0x000fe4000bf66270 */
[----:B------:R-:W-:Y:S02]  /*12d30*/  @!P0 MOV R2, R11 ;  /* 0x0000000b00028202 */ /* 0x000fe40000000f00 */
[----:B------:R-:W-:Y:S02]  /*12d40*/  LOP3.LUT R11, R6, 0x48, RZ, 0xfc, !PT ;  /* 0x00000048060b7812 */ /* 0x000fe400078efcff */
[----:B------:R-:W0:Y:S01]  /*12d50*/  S2R R6, SR_TID.X ;  /* 0x0000000000067919 */ /* 0x000e220000002100 */
[----:B------:R-:W-:Y:S02]  /*12d60*/  PRMT R17, RZ, 0x7610, R17 ;  /* 0x00007610ff117816 */ /* 0x000fe40000000011 */
[----:B0-----:R-:W-:-:S04]  /*12d70*/  SHF.R.U32.HI R6, RZ, 0x4, R6 ;  /* 0x00000004ff067819 */ /* 0x001fc80000011606 */
[----:B------:R-:W-:-:S04]  /*12d80*/  SGXT.U32 R6, R6, 0x3 ;  /* 0x000000030606781a */ /* 0x000fc80000000000 */
[----:B------:R-:W-:-:S04]  /*12d90*/  LOP3.LUT R4, R6, 0x50, RZ, 0xfc, !PT ;  /* 0x0000005006047812 */ /* 0x000fc800078efcff */
[----:B------:R-:W-:Y:S01]  /*12da0*/  ISETP.GE.AND P1, PT, R4, UR11, PT ;  /* 0x0000000b04007c0c */ /* 0x000fe2000bf26270 */
[----:B---3--:R-:W-:Y:S01]  /*12db0*/  @!P2 IMAD.MOV.U32 R4, RZ, RZ, R24 ;  /* 0x000000ffff04a224 */ /* 0x008fe200078e0018 */
[----:B--2---:R0:W2:Y:S02]  /*12dc0*/  @!P0 LDG.E.U16 R17, desc[UR8][R2.64] ;  /* 0x0000000802118981 */ /* 0x0040a4000c1e1500 */
[----:B0-----:R-:W-:-:S06]  /*12dd0*/  PRMT R2, RZ, 0x7610, R2 ;  /* 0x00007610ff027816 */ /* 0x001fcc0000000002 */
[----:B------:R0:W3:Y:S04]  /*12de0*/  @!P2 LDG.E.U16 R2, desc[UR8][R4.64] ;  /* 0x000000080402a981 */ /* 0x0000e8000c1e1500 */
[----:B------:R-:W0:Y:S04]  /*12df0*/  LDL R4, [R1+0xa54] ;  /* 0x000a540001047983 */ /* 0x000e280000100800 */
[----:B------:R-:W0:Y:S01]  /*12e00*/  LDL R5, [R1+0xa94] ;  /* 0x000a940001057983 */ /* 0x000e220000100800 */
[----:B------:R-:W-:Y:S01]  /*12e10*/  PRMT R23, RZ, 0x7610, R23 ;  /* 0x00007610ff177816 */ /* 0x000fe20000000017 */
[----:B------:R-:W1:Y:S01]  /*12e20*/  S2R R6, SR_TID.X ;  /* 0x0000000000067919 */ /* 0x000e620000002100 */
[----:B0-----:R-:W-:-:S04]  /*12e30*/  @!P3 LOP3.LUT R5, R5, R4, RZ, 0x3c, !PT ;  /* 0x000000040505b212 */ /* 0x001fc800078e3cff */
[----:B------:R-:W-:-:S04]  /*12e40*/  @!P3 LOP3.LUT R4, R5, R4, RZ, 0x3c, !PT ;  /* 0x000000040504b212 */ /* 0x000fc800078e3cff */
[----:B------:R-:W-:-:S05]  /*12e50*/  @!P3 LOP3.LUT R5, R5, R4, RZ, 0x3c, !PT ;  /* 0x000000040505b212 */ /* 0x000fca00078e3cff */
[----:B------:R-:W2:Y:S01]  /*12e60*/  @!P3 LDG.E.U16 R23, desc[UR8][R4.64] ;  /* 0x000000080417b981 */ /* 0x000ea2000c1e1500 */
[----:B-1----:R-:W-:-:S04]  /*12e70*/  SHF.R.U32.HI R6, RZ, 0x4, R6 ;  /* 0x00000004ff067819 */ /* 0x002fc80000011606 */
[----:B------:R-:W-:-:S04]  /*12e80*/  SGXT.U32 R6, R6, 0x3 ;  /* 0x000000030606781a */ /* 0x000fc80000000000 */
[----:B------:R-:W-:Y:S02]  /*12e90*/  LOP3.LUT R24, R6, 0x58, RZ, 0xfc, !PT ;  /* 0x0000005806187812 */ /* 0x000fe400078efcff */
[----:B------:R-:W-:Y:S02]  /*12ea0*/  ISETP.GE.AND P0, PT, R11, UR11, PT ;  /* 0x0000000b0b007c0c */ /* 0x000fe4000bf06270 */
[----:B------:R-:W3:Y:S01]  /*12eb0*/  LDL R11, [R1+0xaa4] ;  /* 0x000aa400010b7983 */ /* 0x000ee20000100800 */
[----:B------:R-:W-:-:S03]  /*12ec0*/  ISETP.GE.AND P2, PT, R24, UR11, PT ;  /* 0x0000000b18007c0c */ /* 0x000fc6000bf46270 */
[----:B------:R-:W3:Y:S04]  /*12ed0*/  LDL.LU R24, [R1+0x1400] ;  /* 0x0014000001187983 */ /* 0x000ee80000300800 */
[----:B--2---:R0:W-:Y:S04]  /*12ee0*/  STL [R1+0x28], R23 ;  /* 0x0000281701007387 */ /* 0x0041e80000100800 */
[----:B------:R-:W2:Y:S04]  /*12ef0*/  LDL R4, [R1+0xa78] ;  /* 0x000a780001047983 */ /* 0x000ea80000100800 */
[----:B------:R-:W2:Y:S01]  /*12f00*/  LDL R5, [R1+0xa9c] ;  /* 0x000a9c0001057983 */ /* 0x000ea20000100800 */
[----:B------:R-:W-:Y:S01]  /*12f10*/  PRMT R7, RZ, 0x7610, R7 ;  /* 0x00007610ff077816 */ /* 0x000fe20000000007 */
[----:B------:R-:W0:Y:S01]  /*12f20*/  S2R R6, SR_TID.X ;  /* 0x0000000000067919 */ /* 0x000e220000002100 */
[----:B--2---:R-:W-:-:S04]  /*12f30*/  @!P0 LOP3.LUT R5, R5, R4, RZ, 0x3c, !PT ;  /* 0x0000000405058212 */ /* 0x004fc800078e3cff */
[----:B------:R-:W-:-:S04]  /*12f40*/  @!P0 LOP3.LUT R4, R5, R4, RZ, 0x3c, !PT ;  /* 0x0000000405048212 */ /* 0x000fc800078e3cff */
[----:B------:R-:W-:-:S05]  /*12f50*/  @!P0 LOP3.LUT R5, R5, R4, RZ, 0x3c, !PT ;  /* 0x0000000405058212 */ /* 0x000fca00078e3cff */
[----:B------:R-:W2:Y:S01]  /*12f60*/  @!P0 LDG.E.U16 R7, desc[UR8][R4.64] ;  /* 0x0000000804078981 */ /* 0x000ea2000c1e1500 */
[----:B0-----:R-:W-:-:S04]  /*12f70*/  SHF.R.U32.HI R23, RZ, 0x4, R6 ;  /* 0x00000004ff177819 */ /* 0x001fc80000011606 */
[----:B------:R-:W-:-:S04]  /*12f80*/  SGXT.U32 R23, R23, 0x3 ;  /* 0x000000031717781a */ /* 0x000fc80000000000 */
[----:B------:R-:W-:-:S04]  /*12f90*/  LOP3.LUT R23, R23, 0x60, RZ, 0xfc, !PT ;  /* 0x0000006017177812 */ /* 0x000fc800078efcff */
[----:B------:R-:W-:Y:S02]  /*12fa0*/  ISETP.GE.AND P3, PT, R23, UR11, PT ;  /* 0x0000000b17007c0c */ /* 0x000fe4000bf66270 */
[----:B------:R-:W4:Y:S04]  /*12fb0*/  LDL.LU R23, [R1+0x13fc] ;  /* 0x0013fc0001177983 */ /* 0x000f280000300800 */
[----:B--2---:R0:W-:Y:S04]  /*12fc0*/  STL [R1+0x24], R7 ;  /* 0x0000240701007387 */ /* 0x0041e80000100800 */
[----:B------:R-:W2:Y:S01]  /*12fd0*/  LDL R5, [R1+0xa7c] ;  /* 0x000a7c0001057983 */ /* 0x000ea20000100800 */
[----:B------:R-:W-:Y:S01]  /*12fe0*/  PRMT R10, RZ, 0x7610, R10 ;  /* 0x00007610ff0a7816 */ /* 0x000fe2000000000a */
[----:B---3--:R-:W-:-:S05]  /*12ff0*/  @!P1 IMAD.MOV.U32 R4, RZ, RZ, R11 ;  /* 0x000000ffff049224 */ /* 0x008fca00078e000b */
[----:B--2---:R-:W2:Y:S04]  /*13000*/  @!P1 LDG.E.U16 R10, desc[UR8][R4.64] ;  /* 0x00000008040a9981 */ /* 0x004ea8000c1e1500 */
[----:B------:R-:W3:Y:S04]  /*13010*/  LDL R4, [R1+0xa80] ;  /* 0x000a800001047983 */ /* 0x000ee80000100800 */
[----:B------:R-:W3:Y:S01]  /*13020*/  LDL R5, [R1+0xaac] ;  /* 0x000aac0001057983 */ /* 0x000ee20000100800 */
[----:B------:R-:W-:-:S04]  /*13030*/  SHF.R.U32.HI R6, RZ, 0x4, R6 ;  /* 0x00000004ff067819 */ /* 0x000fc80000011606 */
[----:B------:R-:W-:Y:S02]  /*13040*/  SGXT.U32 R6, R6, 0x3 ;  /* 0x000000030606781a */ /* 0x000fe40000000000 */
[----:B------:R-:W-:Y:S02]  /*13050*/  PRMT R28, RZ, 0x7610, R28 ;  /* 0x00007610ff1c7816 */ /* 0x000fe4000000001c */
[----:B0-----:R-:W-:-:S04]  /*13060*/  LOP3.LUT R7, R6, 0x68, RZ, 0xfc, !PT ;  /* 0x0000006806077812 */ /* 0x001fc800078efcff */
[----:B------:R-:W-:Y:S02]  /*13070*/  ISETP.GE.AND P0, PT, R7, UR11, PT ;  /* 0x0000000b07007c0c */ /* 0x000fe4000bf06270 */
[----:B------:R-:W4:Y:S04]  /*13080*/  LDL R7, [R1+0xabc] ;  /* 0x000abc0001077983 */ /* 0x000f280000100800 */
[----:B--2---:R0:W-:Y:S01]  /*13090*/  STL [R1+0x20], R10 ;  /* 0x0000200a01007387 */ /* 0x0041e20000100800 */
[-C--:B---3--:R-:W-:Y:S02]  /*130a0*/  @!P2 LOP3.LUT R5, R5, R4.reuse, RZ, 0x3c, !PT ;  /* 0x000000040505a212 */ /* 0x088fe400078e3cff */
[----:B------:R-:W-:Y:S01]  /*130b0*/  PRMT R22, RZ, 0x7610, R22 ;  /* 0x00007610ff167816 */ /* 0x000fe20000000016 */
[----:B------:R-:W1:Y:S01]  /*130c0*/  S2R R6, SR_TID.X ;  /* 0x0000000000067919 */ /* 0x000e620000002100 */
[C---:B------:R-:W-:Y:S01]  /*130d0*/  @!P2 LOP3.LUT R4, R5.reuse, R4, RZ, 0x3c, !PT ;  /* 0x000000040504a212 */ /* 0x040fe200078e3cff */
[----:B------:R-:W2:Y:S03]  /*130e0*/  S2R R11, SR_TID.X ;  /* 0x00000000000b7919 */ /* 0x000ea60000002100 */
[----:B------:R-:W-:Y:S01]  /*130f0*/  @!P2 LOP3.LUT R5, R5, R4, RZ, 0x3c, !PT ;  /* 0x000000040505a212 */ /* 0x000fe200078e3cff */
[----:B0-----:R-:W3:Y:S04]  /*13100*/  LDL R10, [R1+0xa90] ;  /* 0x000a9000010a7983 */ /* 0x001ee80000100800 */
[----:B------:R0:W2:Y:S04]  /*13110*/  @!P2 LDG.E.U16 R28, desc[UR8][R4.64] ;  /* 0x00000008041ca981 */ /* 0x0000a8000c1e1500 */
[----:B------:R-:W0:Y:S04]  /*13120*/  LDL R4, [R1+0xa84] ;  /* 0x000a840001047983 */ /* 0x000e280000100800 */
[----:B------:R-:W0:Y:S02]  /*13130*/  LDL R5, [R1+0xab4] ;  /* 0x000ab40001057983 */ /* 0x000e240000100800 */
[----:B0-----:R-:W-:-:S04]  /*13140*/  @!P3 LOP3.LUT R5, R5, R4, RZ, 0x3c, !PT ;  /* 0x000000040505b212 */ /* 0x001fc800078e3cff */
[----:B------:R-:W-:-:S04]  /*13150*/  @!P3 LOP3.LUT R4, R5, R4, RZ, 0x3c, !PT ;  /* 0x000000040504b212 */ /* 0x000fc800078e3cff */
[----:B------:R-:W-:-:S05]  /*13160*/  @!P3 LOP3.LUT R5, R5, R4, RZ, 0x3c, !PT ;  /* 0x000000040505b212 */ /* 0x000fca00078e3cff */
[----:B------:R0:W3:Y:S02]  /*13170*/  @!P3 LDG.E.U16 R22, desc[UR8][R4.64] ;  /* 0x000000080416b981 */ /* 0x0000e4000c1e1500 */
[----:B0-----:R-:W0:Y:S01]  /*13180*/  S2R R5, SR_TID.X ;  /* 0x0000000000057919 */ /* 0x001e220000002100 */
[----:B-1----:R-:W-:-:S04]  /*13190*/  SHF.R.U32.HI R6, RZ, 0x4, R6 ;  /* 0x00000004ff067819 */ /* 0x002fc80000011606 */
[----:B------:R-:W-:Y:S02]  /*131a0*/  SGXT.U32 R6, R6, 0x3 ;  /* 0x000000030606781a */ /* 0x000fe40000000000 */
[----:B--2---:R-:W-:Y:S02]  /*131b0*/  LEA.HI R11, R11, 0x78, RZ, 0x1c ;  /* 0x000000780b0b7811 */ /* 0x004fe400078fe0ff */
[----:B------:R-:W-:Y:S02]  /*131c0*/  LOP3.LUT R6, R6, 0x70, RZ, 0xfc, !PT ;  /* 0x0000007006067812 */ /* 0x000fe400078efcff */
[----:B------:R-:W-:Y:S02]  /*131d0*/  ISETP.GE.AND P2, PT, R11, UR11, PT ;  /* 0x0000000b0b007c0c */ /* 0x000fe4000bf46270 */
[----:B------:R-:W-:Y:S02]  /*131e0*/  ISETP.GE.AND P1, PT, R6, UR11, PT ;  /* 0x0000000b06007c0c */ /* 0x000fe4000bf26270 */
[----:B------:R-:W2:Y:S04]  /*131f0*/  LDL R6, [R1+0xac4] ;  /* 0x000ac40001067983 */ /* 0x000ea80000100800 */
[----:B------:R1:W-:Y:S04]  /*13200*/  STL [R1+0x1c], R28 ;  /* 0x00001c1c01007387 */ /* 0x0003e80000100800 */
[----:B------:R-:W2:Y:S04]  /*13210*/  LDL R11, [R1+0xb38] ;  /* 0x000b3800010b7983 */ /* 0x000ea80000100800 */
[----:B-1----:R-:W2:Y:S01]  /*13220*/  LDL R28, [R1+0xb18] ;  /* 0x000b1800011c7983 */ /* 0x002ea20000100800 */
[----:B0-----:R-:W-:-:S04]  /*13230*/  SHF.R.U32.HI R5, RZ, 0x4, R5 ;  /* 0x00000004ff057819 */ /* 0x001fc80000011605 */
[----:B------:R-:W-:-:S04]  /*13240*/  SGXT.U32 R5, R5, 0x3 ;  /* 0x000000030505781a */ /* 0x000fc80000000000 */
[----:B------:R-:W-:Y:S01]  /*13250*/  LOP3.LUT R4, R5, 0x80, RZ, 0xfc, !PT ;  /* 0x0000008005047812 */ /* 0x000fe200078efcff */
[----:B---3--:R0:W-:Y:S04]  /*13260*/  STL [R1+0x18], R22 ;  /* 0x0000181601007387 */ /* 0x0081e80000100800 */
[----:B0-----:R-:W3:Y:S04]  /*13270*/  LDL.LU R22, [R1+0x13f8] ;  /* 0x0013f80001167983 */ /* 0x001ee80000300800 */
[----:B------:R-:W2:Y:S01]  /*13280*/  LDL R5, [R1+0xa88] ;  /* 0x000a880001057983 */ /* 0x000ea20000100800 */
[----:B------:R-:W-:-:S02]  /*13290*/  PRMT R19, RZ, 0x7610, R19 ;  /* 0x00007610ff137816 */ /* 0x000fc40000000013 */
[----:B------:R-:W-:Y:S01]  /*132a0*/  ISETP.GE.AND P3, PT, R4, UR11, PT ;  /* 0x0000000b04007c0c */ /* 0x000fe2000bf66270 */
[----:B----4-:R-:W-:Y:S01]  /*132b0*/  @!P0 IMAD.MOV.U32 R4, RZ, RZ, R7 ;  /* 0x000000ffff048224 */ /* 0x010fe200078e0007 */
[----:B------:R-:W-:-:S04]  /*132c0*/  PRMT R9, RZ, 0x7610, R9 ;  /* 0x00007610ff097816 */ /* 0x000fc80000000009 */
[----:B--2---:R0:W2:Y:S02]  /*132d0*/  @!P0 LDG.E.U16 R19, desc[UR8][R4.64] ;  /* 0x0000000804138981 */ /* 0x0040a4000c1e1500 */
[----:B0-----:R-:W0:Y:S01]  /*132e0*/  S2R R5, SR_TID.X ;  /* 0x0000000000057919 */ /* 0x001e220000002100 */
[----:B------:R-:W-:Y:S01]  /*132f0*/  @!P1 IMAD.MOV.U32 R4, RZ, RZ, R6 ;  /* 0x000000ffff049224 */ /* 0x000fe200078e0006 */
[----:B0-----:R-:W-:-:S04]  /*13300*/  SHF.R.U32.HI R5, RZ, 0x4, R5 ;  /* 0x00000004ff057819 */ /* 0x001fc80000011605 */
[----:B------:R-:W-:-:S04]  /*13310*/  SGXT.U32 R5, R5, 0x3 ;  /* 0x000000030505781a */ /* 0x000fc80000000000 */
[----:B------:R-:W-:-:S04]  /*13320*/  LOP3.LUT R5, R5, 0x88, RZ, 0xfc, !PT ;  /* 0x0000008805057812 */ /* 0x000fc800078efcff */
[----:B------:R-:W-:Y:S01]  /*13330*/  ISETP.GE.AND P0, PT, R5, UR11, PT ;  /* 0x0000000b05007c0c */ /* 0x000fe2000bf06270 */
[----:B------:R-:W-:-:S05]  /*13340*/  @!P1 IMAD.MOV.U32 R5, RZ, RZ, R10 ;  /* 0x000000ffff059224 */ /* 0x000fca00078e000a */
[----:B------:R0:W4:Y:S01]  /*13350*/  @!P1 LDG.E.U16 R9, desc[UR8][R4.64] ;  /* 0x0000000804099981 */ /* 0x000122000c1e1500 */
[----:B------:R-:W-:Y:S01]  /*13360*/  PRMT R8, RZ, 0x7610, R8 ;  /* 0x00007610ff087816 */ /* 0x000fe20000000008 */
[----:B0-----:R-:W-:Y:S02]  /*13370*/  @!P2 IMAD.MOV.U32 R4, RZ, RZ, R11 ;  /* 0x000000ffff04a224 */ /* 0x001fe400078e000b */
[----:B------:R-:W-:-:S05]  /*13380*/  @!P2 IMAD.MOV.U32 R5, RZ, RZ, R28 ;  /* 0x000000ffff05a224 */ /* 0x000fca00078e001c */
[----:B------:R0:W3:Y:S04]  /*13390*/  @!P2 LDG.E.U16 R8, desc[UR8][R4.64] ;  /* 0x000000080408a981 */ /* 0x0000e8000c1e1500 */
[----:B--2---:R1:W-:Y:S04]  /*133a0*/  STL [R1+0x14], R19 ;  /* 0x0000141301007387 */ /* 0x0043e80000100800 */
[----:B-1----:R-:W2:Y:S04]  /*133b0*/  LDL.LU R19, [R1+0x13f4] ;  /* 0x0013f40001137983 */ /* 0x002ea80000300800 */
[----:B------:R-:W2:Y:S04]  /*133c0*/  LDL R6, [R1+0xad4] ;  /* 0x000ad40001067983 */ /* 0x000ea80000100800 */
[----:B------:R-:W2:Y:S04]  /*133d0*/  LDL R10, [R1+0xaa8] ;  /* 0x000aa800010a7983 */ /* 0x000ea80000100800 */
[----:B----4-:R1:W-:Y:S04]  /*133e0*/  STL [R1+0x10], R9 ;  /* 0x0000100901007387 */ /* 0x0103e80000100800 */
[----:B------:R-:W0:Y:S04]  /*133f0*/  LDL R4, [R1+0xa98] ;  /* 0x000a980001047983 */ /* 0x000e280000100800 */
[----:B------:R-:W0:Y:S01]  /*13400*/  LDL R5, [R1+0xacc] ;  /* 0x000acc0001057983 */ /* 0x000e220000100800 */
[----:B------:R-:W-:Y:S01]  /*13410*/  PRMT R12, RZ, 0x7610, R12 ;  /* 0x00007610ff0c7816 */ /* 0x000fe2000000000c */
[----:B------:R-:W4:Y:S01]  /*13420*/  S2R R7, SR_TID.X ;  /* 0x0000000000077919 */ /* 0x000f220000002100 */
[----:B------:R-:W0:Y:S01]  /*13430*/  S2R R11, SR_TID.X ;  /* 0x00000000000b7919 */ /* 0x000e220000002100 */
[----:B-1----:R-:W2:Y:S01]  /*13440*/  LDL R9, [R1+0xadc] ;  /* 0x000adc0001097983 */ /* 0x002ea20000100800 */
[----:B----4-:R-:W-:-:S04]  /*13450*/  SHF.R.U32.HI R7, RZ, 0x4, R7 ;  /* 0x00000004ff077819 */ /* 0x010fc80000011607 */
[----:B------:R-:W-:Y:S02]  /*13460*/  SGXT.U32 R7, R7, 0x3 ;  /* 0x000000030707781a */ /* 0x000fe40000000000 */
[----:B0-----:R-:W-:-:S04]  /*13470*/  @!P3 LOP3.LUT R5, R5, R4, RZ, 0x3c, !PT ;  /* 0x000000040505b212 */ /* 0x001fc800078e3cff */
[----:B------:R-:W-:-:S04]  /*13480*/  @!P3 LOP3.LUT R4, R5, R4, RZ, 0x3c, !PT ;  /* 0x000000040504b212 */ /* 0x000fc800078e3cff */
[----:B------:R-:W-:-:S05]  /*13490*/  @!P3 LOP3.LUT R5, R5, R4, RZ, 0x3c, !PT ;  /* 0x000000040505b212 */ /* 0x000fca00078e3cff */
[----:B------:R0:W4:Y:S01]  /*134a0*/  @!P3 LDG.E.U16 R12, desc[UR8][R4.64] ;  /* 0x00000008040cb981 */ /* 0x000122000c1e1500 */
[----:B------:R-:W-:-:S04]  /*134b0*/  LOP3.LUT R7, R7, 0x90, RZ, 0xfc, !PT ;  /* 0x0000009007077812 */ /* 0x000fc800078efcff */
[----:B------:R-:W-:Y:S02]  /*134c0*/  ISETP.GE.AND P1, PT, R7, UR11, PT ;  /* 0x0000000b07007c0c */ /* 0x000fe4000bf26270 */
[----:B------:R-:W1:Y:S01]  /*134d0*/  S2R R7, SR_TID.X ;  /* 0x0000000000077919 */ /* 0x000e620000002100 */
[----:B0-----:R-:W-:Y:S01]  /*134e0*/  SHF.R.U32.HI R5, RZ, 0x4, R11 ;  /* 0x00000004ff057819 */ /* 0x001fe2000001160b */
[----:B---3--:R0:W-:Y:S03]  /*134f0*/  STL [R1+0xc], R8 ;  /* 0x00000c0801007387 */ /* 0x0081e60000100800 */
[----:B------:R-:W-:-:S04]  /*13500*/  SGXT.U32 R5, R5, 0x3 ;  /* 0x000000030505781a */ /* 0x000fc80000000000 */
[----:B------:R-:W-:Y:S01]  /*13510*/  LOP3.LUT R4, R5, 0xa0, RZ, 0xfc, !PT ;  /* 0x000000a005047812 */ /* 0x000fe200078efcff */
[----:B0-----:R-:W3:Y:S01]  /*13520*/  LDL R8, [R1+0xab0] ;  /* 0x000ab00001087983 */ /* 0x001ee20000100800 */
[----:B-1----:R-:W-:-:S04]  /*13530*/  SHF.R.U32.HI R7, RZ, 0x4, R7 ;  /* 0x00000004ff077819 */ /* 0x002fc80000011607 */
[----:B------:R-:W-:-:S04]  /*13540*/  SGXT.U32 R7, R7, 0x3 ;  /* 0x000000030707781a */ /* 0x000fc80000000000 */
[----:B------:R-:W-:Y:S02]  /*13550*/  LOP3.LUT R28, R7, 0x98, RZ, 0xfc, !PT ;  /* 0x00000098071c7812 */ /* 0x000fe400078efcff */
[----:B------:R-:W3:Y:S02]  /*13560*/  LDL R7, [R1+0xae4] ;  /* 0x000ae40001077983 */ /* 0x000ee40000100800 */
[----:B------:R-:W-:Y:S02]  /*13570*/  ISETP.GE.AND P2, PT, R28, UR11, PT ;  /* 0x0000000b1c007c0c */ /* 0x000fe4000bf46270 */
[----:B------:R-:W3:Y:S04]  /*13580*/  LDL.LU R28, [R1+0x13f0] ;  /* 0x0013f000011c7983 */ /* 0x000ee80000300800 */
[----:B----4-:R0:W-:Y:S04]  /*13590*/  STL [R1+0x8], R12 ;  /* 0x0000080c01007387 */ /* 0x0101e80000100800 */
[----:B0-----:R-:W4:Y:S04]  /*135a0*/  LDL.LU R12, [R1+0x13ec] ;  /* 0x0013ec00010c7983 */ /* 0x001f280000300800 */
[----:B------:R-:W3:Y:S01]  /*135b0*/  LDL R5, [R1+0xaa0] ;  /* 0x000aa00001057983 */ /* 0x000ee20000100800 */
[----:B------:R-:W-:-:S02]  /*135c0*/  PRMT R29, RZ, 0x7610, R29 ;  /* 0x00007610ff1d7816 */ /* 0x000fc4000000001d */
[----:B------:R-:W-:Y:S01]  /*135d0*/  ISETP.GE.AND P3, PT, R4, UR11, PT ;  /* 0x0000000b04007c0c */ /* 0x000fe2000bf66270 */
[----:B--2---:R-:W-:Y:S01]  /*135e0*/  @!P0 IMAD.MOV.U32 R4, RZ, RZ, R6 ;  /* 0x000000ffff048224 */ /* 0x004fe200078e0006 */
[----:B------:R-:W-:-:S04]  /*135f0*/  PRMT R0, RZ, 0x7610, R0 ;  /* 0x00007610ff007816 */ /* 0x000fc80000000000 */
[----:B---3--:R0:W2:Y:S02]  /*13600*/  @!P0 LDG.E.U16 R29, desc[UR8][R4.64] ;  /* 0x00000008041d8981 */ /* 0x0080a4000c1e1500 */
[----:B0-----:R-:W-:Y:S02]  /*13610*/  @!P1 IMAD.MOV.U32 R4, RZ, RZ, R9 ;  /* 0x000000ffff049224 */ /* 0x001fe400078e0009 */
[----:B------:R-:W-:Y:S01]  /*13620*/  @!P1 IMAD.MOV.U32 R5, RZ, RZ, R10 ;  /* 0x000000ffff059224 */ /* 0x000fe200078e000a */
[----:B------:R-:W-:Y:S01]  /*13630*/  PRMT R21, RZ, 0x7610, R21 ;  /* 0x00007610ff157816 */ /* 0x000fe20000000015 */
[----:B------:R-:W3:Y:S04]  /*13640*/  LDL R10, [R1+0xab8] ;  /* 0x000ab800010a7983 */ /* 0x000ee80000100800 */
[----:B------:R0:W2:Y:S02]  /*13650*/  @!P1 LDG.E.U16 R0, desc[UR8][R4.64] ;  /* 0x0000000804009981 */ /* 0x0000a4000c1e1500 */
[----:B0-----:R-:W-:-:S02]  /*13660*/  @!P2 IMAD.MOV.U32 R4, RZ, RZ, R7 ;  /* 0x000000ffff04a224 */ /* 0x001fc400078e0007 */
[----:B------:R-:W-:-:S05]  /*13670*/  @!P2 IMAD.MOV.U32 R5, RZ, RZ, R8 ;  /* 0x000000ffff05a224 */ /* 0x000fca00078e0008 */
[----:B------:R3:W3:Y:S01]  /*13680*/  @!P2 LDG.E.U16 R21, desc[UR8][R4.64] ;  /* 0x000000080415a981 */ /* 0x0006e2000c1e1500 */
[----:B------:R-:W0:Y:S01]  /*13690*/  S2R R6, SR_TID.X ;  /* 0x0000000000067919 */ /* 0x000e220000002100 */
[----:B------:R-:W1:Y:S02]  /*136a0*/  S2R R7, SR_TID.X ;  /* 0x0000000000077919 */ /* 0x000e640000002100 */
[----:B--2---:R2:W-:Y:S04]  /*136b0*/  STL [R1], R0 ;  /* 0x0000000001007387 */ /* 0x0045e80000100800 */
[----:B--2---:R-:W2:Y:S01]  /*136c0*/  LDL R0, [R1+0xaec] ;  /* 0x000aec0001007983 */ /* 0x004ea20000100800 */
[----:B------:R-:W-:Y:S02]  /*136d0*/  SHF.R.U32.HI R11, RZ, 0x4, R11 ;  /* 0x00000004ff0b7819 */ /* 0x000fe4000001160b */
[----:B0-----:R-:W-:-:S02]  /*136e0*/  SHF.R.U32.HI R6, RZ, 0x4, R6 ;  /* 0x00000004ff067819 */ /* 0x001fc40000011606 */
[----:B------:R-:W-:Y:S02]  /*136f0*/  SGXT.U32 R11, R11, 0x3 ;  /* 0x000000030b0b781a */ /* 0x000fe40000000000 */
[----:B------:R-:W-:Y:S02]  /*13700*/  SGXT.U32 R6, R6, 0x3 ;  /* 0x000000030606781a */ /* 0x000fe40000000000 */
[----:B------:R-:W-:Y:S01]  /*13710*/  LOP3.LUT R11, R11, 0xa8, RZ, 0xfc, !PT ;  /* 0x000000a80b0b7812 */ /* 0x000fe200078efcff */
[----:B------:R0:W-:Y:S01]  /*13720*/  STL [R1+0x4], R29 ;  /* 0x0000041d01007387 */ /* 0x0001e20000100800 */
[----:B------:R-:W-:Y:S02]  /*13730*/  LOP3.LUT R9, R6, 0xb0, RZ, 0xfc, !PT ;  /* 0x000000b006097812 */ /* 0x000fe400078efcff */
[----:B------:R-:W-:Y:S01]  /*13740*/  ISETP.GE.AND P4, PT, R11, UR11, PT ;  /* 0x0000000b0b007c0c */ /* 0x000fe2000bf86270 */
[----:B---3--:R-:W-:Y:S01]  /*13750*/  @!P3 IMAD.MOV.U32 R5, RZ, RZ, R10 ;  /* 0x000000ffff05b224 */ /* 0x008fe200078e000a */
[----:B------:R-:W-:Y:S01]  /*13760*/  PRMT R27, RZ, 0x7610, R27 ;  /* 0x00007610ff1b7816 */ /* 0x000fe2000000001b */
[----:B------:R-:W3:Y:S01]  /*13770*/  LDL R11, [R1+0xafc] ;  /* 0x000afc00010b7983 */ /* 0x000ee20000100800 */
[----:B-1----:R-:W-:-:S03]  /*13780*/  LEA.HI R8, R7, 0xb8, RZ, 0x1c ;  /* 0x000000b807087811 */ /* 0x002fc600078fe0ff */
[----:B0-----:R-:W4:Y:S01]  /*13790*/  LDL R29, [R1+0xac0] ;  /* 0x000ac000011d7983 */ /* 0x001f220000100800 */
[----:B------:R-:W-:-:S03]  /*137a0*/  ISETP.GE.AND P0, PT, R9, UR11, PT ;  /* 0x0000000b09007c0c */ /* 0x000fc6000bf06270 */
[----:B------:R-:W-:Y:S01]  /*137b0*/  STL [R1+0x12b0], R21 ;  /* 0x0012b01501007387 */ /* 0x000fe20000100800 */
[----:B------:R-:W-:-:S03]  /*137c0*/  ISETP.GE.AND P1, PT, R8, UR11, PT ;  /* 0x0000000b08007c0c */ /* 0x000fc6000bf26270 */
[----:B------:R-:W-:Y:S04]  /*137d0*/  STL [R1+0x12b4], R21 ;  /* 0x0012b41501007387 */ /* 0x000fe80000100800 */
[----:B------:R-:W-:Y:S04]  /*137e0*/  STL [R1+0x12f0], R21 ;  /* 0x0012f01501007387 */ /* 0x000fe80000100800 */
[----:B------:R-:W-:Y:S04]  /*137f0*/  STL [R1+0x12f4], R21 ;  /* 0x0012f41501007387 */ /* 0x000fe80000100800 */
[----:B------:R-:W4:Y:S04]  /*13800*/  LDL R9, [R1+0xac8] ;  /* 0x000ac80001097983 */ /* 0x000f280000100800 */
[----:B------:R-:W4:Y:S01]  /*13810*/  LDL R8, [R1+0xaf8] ;  /* 0x000af80001087983 */ /* 0x000f220000100800 */
[----:B--2---:R-:W-:-:S05]  /*13820*/  @!P3 IMAD.MOV.U32 R4, RZ, RZ, R0 ;  /* 0x000000ffff04b224 */ /* 0x004fca00078e0000 */
[----:B------:R3:W2:Y:S01]  /*13830*/  @!P3 LDG.E.U16 R27, desc[UR8][R4.64] ;  /* 0x00000008041bb981 */ /* 0x0006a2000c1e1500 */
[----:B------:R-:W-:Y:S02]  /*13840*/  SHF.R.U32.HI R7, RZ, 0x4, R7 ;  /* 0x00000004ff077819 */ /* 0x000fe40000011607 */
[----:B------:R-:W-:Y:S02]  /*13850*/  PRMT R26, RZ, 0x7610, R26 ;  /* 0x00007610ff1a7816 */ /* 0x000fe4000000001a */
[----:B------:R-:W-:-:S04]  /*13860*/  SGXT.U32 R7, R7, 0x3 ;  /* 0x000000030707781a */ /* 0x000fc80000000000 */
[----:B------:R-:W-:Y:S01]  /*13870*/  LOP3.LUT R0, R7, 0xc0, RZ, 0xfc, !PT ;  /* 0x000000c007007812 */ /* 0x000fe200078efcff */
[----:B---3--:R-:W-:Y:S01]  /*13880*/  @!P4 IMAD.MOV.U32 R4, RZ, RZ, R11 ;  /* 0x000000ffff04c224 */ /* 0x008fe200078e000b */
[----:B----4-:R-:W-:Y:S02]  /*13890*/  @!P4 MOV R5, R29 ;  /* 0x0000001d0005c202 */ /* 0x010fe40000000f00 */
[----:B------:R-:W-:-:S03]  /*138a0*/  PRMT R20, RZ, 0x7610, R20 ;  /* 0x00007610ff147816 */ /* 0x000fc60000000014 */
[----:B------:R0:W3:Y:S01]  /*138b0*/  @!P4 LDG.E.U16 R26, desc[UR8][R4.64] ;  /* 0x00000008041ac981 */ /* 0x0000e2000c1e1500 */
[----:B------:R-:W-:Y:S01]  /*138c0*/  ISETP.GE.AND P2, PT, R0, UR11, PT ;  /* 0x0000000b00007c0c */ /* 0x000fe2000bf46270 */
[----:B0-----:R-:W-:Y:S02]  /*138d0*/  @!P0 IMAD.MOV.U32 R5, RZ, RZ, R9 ;  /* 0x000000ffff058224 */ /* 0x001fe400078e0009 */
[----:B------:R-:W-:-:S05]  /*138e0*/  @!P0 IMAD.MOV.U32 R4, RZ, RZ, R8 ;  /* 0x000000ffff048224 */ /* 0x000fca00078e0008 */
[----:B------:R-:W4:Y:S04]  /*138f0*/  @!P0 LDG.E.U16 R20, desc[UR8][R4.64] ;  /* 0x0000000804148981 */ /* 0x000f28000c1e1500 */
[----:B--2---:R-:W-:Y:S04]  /*13900*/  STL [R1+0x12b8], R27 ;  /* 0x0012b81b01007387 */ /* 0x004fe80000100800 */
[----:B------:R-:W-:Y:S04]  /*13910*/  STL [R1+0x12bc], R27 ;  /* 0x0012bc1b01007387 */ /* 0x000fe80000100800 */
[----:B------:R-:W2:Y:S04]  /*13920*/  LDL R7, [R1+0xb14] ;  /* 0x000b140001077983 */ /* 0x000ea80000100800 */
[----:B------:R-:W2:Y:S01]  /*13930*/  LDL R0, [R1+0xb34] ;  /* 0x000b340001007983 */ /* 0x000ea20000100800 */
[----:B------:R-:W-:-:S03]  /*13940*/  PRMT R25, RZ, 0x7610, R25 ;  /* 0x00007610ff197816 */ /* 0x000fc60000000019 */
[----:B---3--:R-:W-:Y:S04]  /*13950*/  STL [R1+0x12ac], R26 ;  /* 0x0012ac1a01007387 */ /* 0x008fe80000100800 */
[----:B------:R-:W-:Y:S04]  /*13960*/  STL [R1+0x12c0], R26 ;  /* 0x0012c01a01007387 */ /* 0x000fe80000100800 */
[----:B------:R-:W-:Y:S04]  /*13970*/  STL [R1+0x12c4], R26 ;  /* 0x0012c41a01007387 */ /* 0x000fe80000100800 */
[----:B------:R-:W3:Y:S04]  /*13980*/  LDL R29, [R1+0xb04] ;  /* 0x000b0400011d7983 */ /* 0x000ee80000100800 */
[----:B----4-:R-:W-:Y:S04]  /*13990*/  STL [R1+0x12a8], R20 ;  /* 0x0012a81401007387 */ /* 0x010fe80000100800 */
[----:B------:R-:W-:Y:S04]  /*139a0*/  STL [R1+0x12c8], R20 ;  /* 0x0012c81401007387 */ /* 0x000fe80000100800 */
[----:B------:R-:W-:Y:S01]  /*139b0*/  STL [R1+0x12cc], R20 ;  /* 0x0012cc1401007387 */ /* 0x000fe20000100800 */
[----:B------:R-:W0:Y:S03]  /*139c0*/  S2R R10, SR_TID.X ;  /* 0x00000000000a7919 */ /* 0x000e260000002100 */
[----:B------:R-:W4:Y:S01]  /*139d0*/  LDL R9, [R1+0xb10] ;  /* 0x000b100001097983 */ /* 0x000f220000100800 */
[----:B------:R-:W-:-:S03]  /*139e0*/  PRMT R24, RZ, 0x7610, R24 ;  /* 0x00007610ff187816 */ /* 0x000fc60000000018 */
[----:B------:R-:W4:Y:S01]  /*139f0*/  LDL R8, [R1+0xae0] ;  /* 0x000ae00001087983 */ /* 0x000f220000100800 */
[----:B--2---:R-:W-:Y:S02]  /*13a00*/  @!P1 IMAD.MOV.U32 R5, RZ, RZ, R7 ;  /* 0x000000ffff059224 */ /* 0x004fe400078e0007 */
[----:B------:R-:W-:Y:S01]  /*13a10*/  @!P1 IMAD.MOV.U32 R4, RZ, RZ, R0 ;  /* 0x000000ffff049224 */ /* 0x000fe200078e0000 */
[----:B0-----:R-:W-:Y:S01]  /*13a20*/  SHF.R.U32.HI R10, RZ, 0x4, R10 ;  /* 0x00000004ff0a7819 */ /* 0x001fe2000001160a */
[----:B------:R-:W2:Y:S04]  /*13a30*/  LDL R7, [R1+0xb0c] ;  /* 0x000b0c0001077983 */ /* 0x000ea80000100800 */
[----:B------:R3:W2:Y:S04]  /*13a40*/  @!P1 LDG.E.U16 R25, desc[UR8][R4.64] ;  /* 0x0000000804199981 */ /* 0x0006a8000c1e1500 */
[----:B------:R-:W2:Y:S01]  /*13a50*/  LDL R5, [R1+0xad0] ;  /* 0x000ad00001057983 */ /* 0x000ea20000100800 */
[----:B------:R-:W-:-:S04]  /*13a60*/  SGXT.U32 R10, R10, 0x3 ;  /* 0x000000030a0a781a */ /* 0x000fc80000000000 */
[C---:B------:R-:W-:Y:S02]  /*13a70*/  LOP3.LUT R11, R10.reuse, 0xc8, RZ, 0xfc, !PT ;  /* 0x000000c80a0b7812 */ /* 0x040fe400078efcff */
[----:B------:R-:W-:-:S04]  /*13a80*/  LOP3.LUT R10, R10, 0xd0, RZ, 0xfc, !PT ;  /* 0x000000d00a0a7812 */ /* 0x000fc800078efcff */
[----:B------:R-:W-:Y:S02]  /*13a90*/  ISETP.GE.AND P4, PT, R10, UR11, PT ;  /* 0x0000000b0a007c0c */ /* 0x000fe4000bf86270 */
[----:B------:R-:W4:Y:S01]  /*13aa0*/  LDL R10, [R1+0xad8] ;  /* 0x000ad800010a7983 */ /* 0x000f220000100800 */
[----:B---3--:R-:W-:Y:S01]  /*13ab0*/  @!P2 IMAD.MOV.U32 R4, RZ, RZ, R29 ;  /* 0x000000ffff04a224 */ /* 0x008fe200078e001d */
[----:B------:R-:W-:Y:S02]  /*13ac0*/  ISETP.GE.AND P3, PT, R11, UR11, PT ;  /* 0x0000000b0b007c0c */ /* 0x000fe4000bf66270 */
[----:B------:R-:W0:Y:S02]  /*13ad0*/  S2R R11, SR_TID.X ;  /* 0x00000000000b7919 */ /* 0x000e240000002100 */
[----:B0-----:R-:W-:Y:S01]  /*13ae0*/  SHF.R.U32.HI R11, RZ, 0x4, R11 ;  /* 0x00000004ff0b7819 */ /* 0x001fe2000001160b */
[----:B--2---:R4:W2:Y:S03]  /*13af0*/  @!P2 LDG.E.U16 R24, desc[UR8][R4.64] ;  /* 0x000000080418a981 */ /* 0x0048a6000c1e1500 */
[----:B------:R-:W-:-:S04]  /*13b00*/  SGXT.U32 R11, R11, 0x3 ;  /* 0x000000030b0b781a */ /* 0x000fc80000000000 */
[----:B------:R-:W-:Y:S02]  /*13b10*/  LOP3.LUT R0, R11, 0xd8, RZ, 0xfc, !PT ;  /* 0x000000d80b007812 */ /* 0x000fe400078efcff */
[----:B------:R-:W0:Y:S01]  /*13b20*/  S2R R11, SR_TID.X ;  /* 0x00000000000b7919 */ /* 0x000e220000002100 */
[----:B------:R-:W-:Y:S01]  /*13b30*/  PRMT R23, RZ, 0x7610, R23 ;  /* 0x00007610ff177816 */ /* 0x000fe20000000017 */
[----:B----4-:R-:W-:Y:S02]  /*13b40*/  @!P3 IMAD.MOV.U32 R4, RZ, RZ, R9 ;  /* 0x000000ffff04b224 */ /* 0x010fe400078e0009 */
[----:B------:R-:W-:Y:S01]  /*13b50*/  @!P3 IMAD.MOV.U32 R5, RZ, RZ, R10 ;  /* 0x000000ffff05b224 */ /* 0x000fe200078e000a */
[----:B------:R-:W-:Y:S01]  /*13b60*/  PRMT R22, RZ, 0x7610, R22 ;  /* 0x00007610ff167816 */ /* 0x000fe20000000016 */
[----:B------:R-:W-:Y:S04]  /*13b70*/  STL [R1+0x12a4], R25 ;  /* 0x0012a41901007387 */ /* 0x000fe80000100800 */
[----:B------:R1:W3:Y:S01]  /*13b80*/  @!P3 LDG.E.U16 R23, desc[UR8][R4.64] ;  /* 0x000000080417b981 */ /* 0x0002e2000c1e1500 */
[----:B------:R-:W-:-:S03]  /*13b90*/  ISETP.GE.AND P0, PT, R0, UR11, PT ;  /* 0x0000000b00007c0c */ /* 0x000fc6000bf06270 */
[----:B------:R-:W-:Y:S01]  /*13ba0*/  STL [R1+0x12d0], R25 ;  /* 0x0012d01901007387 */ /* 0x000fe20000100800 */
[----:B-1----:R-:W-:Y:S02]  /*13bb0*/  @!P4 IMAD.MOV.U32 R4, RZ, RZ, R7 ;  /* 0x000000ffff04c224 */ /* 0x002fe400078e0007 */
[----:B------:R-:W-:Y:S01]  /*13bc0*/  @!P4 IMAD.MOV.U32 R5, RZ, RZ, R8 ;  /* 0x000000ffff05c224 */ /* 0x000fe200078e0008 */
[----:B0-----:R-:W-:Y:S01]  /*13bd0*/  SHF.R.U32.HI R11, RZ, 0x4, R11 ;  /* 0x00000004ff0b7819 */ /* 0x001fe2000001160b */
[----:B------:R-:W-:Y:S03]  /*13be0*/  STL [R1+0x12d4], R25 ;  /* 0x0012d41901007387 */ /* 0x000fe60000100800 */
[----:B------:R-:W-:Y:S01]  /*13bf0*/  SGXT.U32 R11, R11, 0x3 ;  /* 0x000000030b0b781a */ /* 0x000fe20000000000 */
[----:B------:R-:W4:Y:S03]  /*13c00*/  LDL.LU R0, [R1+0xaf4] ;  /* 0x000af40001007983 */ /* 0x000f260000300800 */
[----:B------:R-:W-:Y:S01]  /*13c10*/  LOP3.LUT R11, R11, 0xe0, RZ, 0xfc, !PT ;  /* 0x000000e00b0b7812 */ /* 0x000fe200078efcff */
[----:B------:R-:W4:Y:S03]  /*13c20*/  @!P4 LDG.E.U16 R22, desc[UR8][R4.64] ;  /* 0x000000080416c981 */ /* 0x000f26000c1e1500 */
[----:B------:R-:W-:Y:S01]  /*13c30*/  ISETP.GE.AND P1, PT, R11, UR11, PT ;  /* 0x0000000b0b007c0c */ /* 0x000fe2000bf26270 */
[----:B--2---:R-:W-:Y:S04]  /*13c40*/  STL [R1+0x12a0], R24 ;  /* 0x0012a01801007387 */ /* 0x004fe80000100800 */
[----:B------:R-:W-:Y:S04]  /*13c50*/  STL [R1+0x12d8], R24 ;  /* 0x0012d81801007387 */ /* 0x000fe80000100800 */
[----:B------:R-:W-:Y:S04]  /*13c60*/  STL [R1+0x12dc], R24 ;  /* 0x0012dc1801007387 */ /* 0x000fe80000100800 */
[----:B------:R-:W2:Y:S04]  /*13c70*/  LDL R29, [R1+0xae8] ;  /* 0x000ae800011d7983 */ /* 0x000ea80000100800 */
[----:B------:R-:W2:Y:S01]  /*13c80*/  LDL R11, [R1+0xb08] ;  /* 0x000b0800010b7983 */ /* 0x000ea20000100800 */
[----:B------:R-:W0:Y:S03]  /*13c90*/  S2R R7, SR_TID.X ;  /* 0x0000000000077919 */ /* 0x000e260000002100 */
[----:B---3--:R-:W-:Y:S04]  /*13ca0*/  STL [R1+0x129c], R23 ;  /* 0x00129c1701007387 */ /* 0x008fe80000100800 */
[----:B------:R-:W-:Y:S04]  /*13cb0*/  STL [R1+0x12e0], R23 ;  /* 0x0012e01701007387 */ /* 0x000fe80000100800 */
[----:B------:R-:W-:Y:S04]  /*13cc0*/  STL [R1+0x12e4], R23 ;  /* 0x0012e41701007387 */ /* 0x000fe80000100800 */
[----:B------:R-:W3:Y:S01]  /*13cd0*/  LDL R10, [R1+0xb24] ;  /* 0x000b2400010a7983 */ /* 0x000ee20000100800 */
[----:B------:R-:W-:-:S02]  /*13ce0*/  PRMT R19, RZ, 0x7610, R19 ;  /* 0x00007610ff137816 */ /* 0x000fc40000000013 */
[--C-:B0-----:R-:W-:Y:S02]  /*13cf0*/  SHF.R.U32.HI R8, RZ, 0x4, R7.reuse ;  /* 0x00000004ff087819 */ /* 0x101fe40000011607 */
[----:B------:R-:W-:-:S04]  /*13d00*/  SHF.R.U32.HI R7, RZ, 0x4, R7 ;  /* 0x00000004ff077819 */ /* 0x000fc80000011607 */
[----:B------:R-:W-:Y:S01]  /*13d10*/  SGXT.U32 R7, R7, 0x3 ;  /* 0x000000030707781a */ /* 0x000fe20000000000 */
[----:B----4-:R-:W-:Y:S03]  /*13d20*/  STL [R1+0x1298], R22 ;  /* 0x0012981601007387 */ /* 0x010fe60000100800 */
[----:B------:R-:W-:Y:S01]  /*13d30*/  LOP3.LUT R5, R7, 0xf0, RZ, 0xfc, !PT ;  /* 0x000000f007057812 */ /* 0x000fe200078efcff */
[----:B------:R-:W-:Y:S03]  /*13d40*/  STL [R1+0x12e8], R22 ;  /* 0x0012e81601007387 */ /* 0x000fe60000100800 */
[----:B------:R-:W-:Y:S01]  /*13d50*/  ISETP.GE.AND P3, PT, R5, UR11, PT ;  /* 0x0000000b05007c0c */ /* 0x000fe2000bf66270 */
[----:B------:R-:W-:Y:S04]  /*13d60*/  STL [R1+0x12ec], R22 ;  /* 0x0012ec1601007387 */ /* 0x000fe80000100800 */
[----:B------:R-:W4:Y:S04]  /*13d70*/  LDL R7, [R1+0xb30] ;  /* 0x000b300001077983 */ /* 0x000f280000100800 */
[----:B------:R-:W4:Y:S01]  /*13d80*/  LDL R9, [R1+0xaf0] ;  /* 0x000af00001097983 */ /* 0x000f220000100800 */
[----:B--2---:R-:W-:-:S02]  /*13d90*/  @!P0 IMAD.MOV.U32 R5, RZ, RZ, R29 ;  /* 0x000000ffff058224 */ /* 0x004fc400078e001d */
[----:B------:R-:W-:-:S05]  /*13da0*/  @!P0 IMAD.MOV.U32 R4, RZ, RZ, R11 ;  /* 0x000000ffff048224 */ /* 0x000fca00078e000b */
[----:B------:R0:W2:Y:S01]  /*13db0*/  @!P0 LDG.E.U16 R19, desc[UR8][R4.64] ;  /* 0x0000000804138981 */ /* 0x0000a2000c1e1500 */
[----:B------:R-:W-:Y:S01]  /*13dc0*/  SGXT.U32 R8, R8, 0x3 ;  /* 0x000000030808781a */ /* 0x000fe20000000000 */
[----:B------:R-:W1:Y:S03]  /*13dd0*/  S2R R6, SR_TID.X ;  /* 0x0000000000067919 */ /* 0x000e660000002100 */
[----:B------:R-:W-:-:S04]  /*13de0*/  LOP3.LUT R8, R8, 0xe8, RZ, 0xfc, !PT ;  /* 0x000000e808087812 */ /* 0x000fc800078efcff */
[----:B------:R-:W-:Y:S02]  /*13df0*/  ISETP.GE.AND P2, PT, R8, UR11, PT ;  /* 0x0000000b08007c0c */ /* 0x000fe4000bf46270 */
[----:B------:R-:W4:Y:S01]  /*13e00*/  S2R R8, SR_TID.X ;  /* 0x0000000000087919 */ /* 0x000f220000002100 */
[----:B------:R-:W-:Y:S01]  /*13e10*/  PRMT R3, RZ, 0x7610, R3 ;  /* 0x00007610ff037816 */ /* 0x000fe20000000003 */
[----:B0-----:R-:W-:Y:S02]  /*13e20*/  @!P1 IMAD.MOV.U32 R5, RZ, RZ, R0 ;  /* 0x000000ffff059224 */ /* 0x001fe400078e0000 */
[----:B---3--:R-:W-:-:S05]  /*13e30*/  @!P1 IMAD.MOV.U32 R4, RZ, RZ, R10 ;  /* 0x000000ffff049224 */ /* 0x008fca00078e000a */
[----:B------:R0:W3:Y:S01]  /*13e40*/  @!P1 LDG.E.U16 R3, desc[UR8][R4.64] ;  /* 0x0000000804039981 */ /* 0x0000e2000c1e1500 */
[----:B-1----:R-:W-:-:S04]  /*13e50*/  SHF.R.U32.HI R6, RZ, 0x4, R6 ;  /* 0x00000004ff067819 */ /* 0x002fc80000011606 */
[----:B------:R-:W-:Y:S02]  /*13e60*/  SGXT.U32 R6, R6, 0x3 ;  /* 0x000000030606781a */ /* 0x000fe40000000000 */
[----:B0-----:R-:W-:Y:S02]  /*13e70*/  PRMT R4, RZ, 0x7610, R4 ;  /* 0x00007610ff047816 */ /* 0x001fe40000000004 */
[----:B------:R-:W-:Y:S02]  /*13e80*/  ISETP.GE.AND P0, PT, R6, UR11, PT ;  /* 0x0000000b06007c0c */ /* 0x000fe4000bf06270 */
[----:B----4-:R-:W-:Y:S02]  /*13e90*/  LEA.HI R11, R8, 0xf8, RZ, 0x1c ;  /* 0x000000f8080b7811 */ /* 0x010fe400078fe0ff */
[----:B------:R-:W4:Y:S01]  /*13ea0*/  LDL R8, [R1+0xb00] ;  /* 0x000b000001087983 */ /* 0x000f220000100800 */
[----:B------:R-:W-:Y:S02]  /*13eb0*/  @!P2 IMAD.MOV.U32 R6, RZ, RZ, R7 ;  /* 0x000000ffff06a224 */ /* 0x000fe400078e0007 */
[----:B------:R-:W-:-:S05]  /*13ec0*/  @!P2 IMAD.MOV.U32 R7, RZ, RZ, R9 ;  /* 0x000000ffff07a224 */ /* 0x000fca00078e0009 */
[----:B------:R4:W3:Y:S04]  /*13ed0*/  @!P2 LDG.E.U16 R4, desc[UR8][R6.64] ;  /* 0x000000080604a981 */ /* 0x0008e8000c1e1500 */
[----:B--2---:R-:W-:Y:S04]  /*13ee0*/  STL [R1+0x1294], R19 ;  /* 0x0012941301007387 */ /* 0x004fe80000100800 */
[----:B------:R0:W-:Y:S04]  /*13ef0*/  STL [R1+0xd1c], R0 ;  /* 0x000d1c0001007387 */ /* 0x0001e80000100800 */
[----:B0-----:R-:W2:Y:S01]  /*13f00*/  LDL.LU R0, [R1+0xb2c] ;  /* 0x000b2c0001007983 */ /* 0x001ea20000300800 */
[----:B------:R-:W0:Y:S01]  /*13f10*/  S2R R10, SR_TID.X ;  /* 0x00000000000a7919 */ /* 0x000e220000002100 */
[----:B------:R-:W-:-:S02]  /*13f20*/  ISETP.GE.AND P4, PT, R11, UR11, PT ;  /* 0x0000000b0b007c0c */ /* 0x000fc4000bf86270 */
[----:B------:R-:W-:Y:S01]  /*13f30*/  PRMT R5, RZ, 0x7610, R5 ;  /* 0x00007610ff057816 */ /* 0x000fe20000000005 */
[----:B----4-:R-:W-:Y:S01]  /*13f40*/  @!P3 IMAD.MOV.U32 R7, RZ, RZ, R8 ;  /* 0x000000ffff07b224 */ /* 0x010fe200078e0008 */
[----:B0-----:R-:W-:Y:S01]  /*13f50*/  LOP3.LUT R29, R10, 0x7f, RZ, 0xc0, !PT ;  /* 0x0000007f0a1d7812 */ /* 0x001fe200078ec0ff */
[----:B---3--:R-:W-:Y:S04]  /*13f60*/  STL [R1+0x1290], R4 ;  /* 0x0012900401007387 */ /* 0x008fe80000100800 */
[----:B------:R-:W3:Y:S04]  /*13f70*/  LDL R9, [R1+0x248] ;  /* 0x0002480001097983 */ /* 0x000ee80000100800 */
[----:B------:R-:W3:Y:S04]  /*13f80*/  LDL R8, [R1+0x24c] ;  /* 0x00024c0001087983 */ /* 0x000ee80000100800 */
[----:B------:R-:W4:Y:S04]  /*13f90*/  LDL R11, [R1+0xa24] ;  /* 0x000a2400010b7983 */ /* 0x000f280000100800 */
[----:B------:R-:W4:Y:S04]  /*13fa0*/  LDL R10, [R1+0xa28] ;  /* 0x000a2800010a7983 */ /* 0x000f280000100800 */
[----:B--2---:R-:W-:Y:S04]  /*13fb0*/  STL [R1+0xd30], R0 ;  /* 0x000d300001007387 */ /* 0x004fe80000100800 */
        /* <DEDUP_REMOVED lines=19> */
[----:B------:R-:W-:-:S03]  /*140f0*/  @!P3 MOV R6, R0 ;  /* 0x000000000006b202 */ /* 0x000fc60000000f00 */
        /* <DEDUP_REMOVED lines=9> */
[----:B------:R0:W2:Y:S04]  /*14190*/  @!P3 LDG.E.U16 R5, desc[UR8][R6.64] ;  /* 0x000000080605b981 */ /* 0x0000a8000c1e1500 */
[----:B------:R-:W0:Y:S04]  /*141a0*/  LDL R6, [R1+0xb20] ;  /* 0x000b200001067983 */ /* 0x000e280000100800 */
[----:B------:R-:W0:Y:S01]  /*141b0*/  LDL R7, [R1+0xb28] ;  /* 0x000b280001077983 */ /* 0x000e220000100800 */
[----:B------:R-:W-:-:S02]  /*141c0*/  ISETP.GE.AND P1, PT, R29, UR11, PT ;  /* 0x0000000b1d007c0c */ /* 0x000fc4000bf26270 */
[----:B------:R-:W-:Y:S02]  /*141d0*/  PRMT R28, RZ, 0x7610, R28 ;  /* 0x00007610ff1c7816 */ /* 0x000fe4000000001c */
[----:B------:R-:W-:-:S04]  /*141e0*/  LOP3.LUT R29, R29, 0x80, RZ, 0xfc, !PT ;  /* 0x000000801d1d7812 */ /* 0x000fc800078efcff */
[----:B------:R-:W-:Y:S02]  /*141f0*/  ISETP.GE.AND P2, PT, R29, UR11, PT ;  /* 0x0000000b1d007c0c */ /* 0x000fe4000bf46270 */
[----:B------:R-:W2:Y:S01]  /*14200*/  LDL.LU R29, [R1+0x13e8] ;  /* 0x0013e800011d7983 */ /* 0x000ea20000300800 */
[----:B0-----:R-:W-:-:S04]  /*14210*/  @!P4 LOP3.LUT R7, R7, R6, RZ, 0x3c, !PT ;  /* 0x000000060707c212 */ /* 0x001fc800078e3cff */
[----:B------:R-:W-:-:S04]  /*14220*/  @!P4 LOP3.LUT R6, R7, R6, RZ, 0x3c, !PT ;  /* 0x000000060706c212 */ /* 0x000fc800078e3cff */
[----:B------:R-:W-:-:S05]  /*14230*/  @!P4 LOP3.LUT R7, R7, R6, RZ, 0x3c, !PT ;  /* 0x000000060707c212 */ /* 0x000fca00078e3cff */
[----:B------:R0:W3:Y:S04]  /*14240*/  @!P4 LDG.E.U16 R28, desc[UR8][R6.64] ;  /* 0x00000008061cc981 */ /* 0x0000e8000c1e1500 */
[----:B------:R-:W0:Y:S04]  /*14250*/  LDL R6, [R1+0xa74] ;  /* 0x000a740001067983 */ /* 0x000e280000100800 */
[----:B------:R-:W0:Y:S01]  /*14260*/  LDL R7, [R1+0xa8c] ;  /* 0x000a8c0001077983 */ /* 0x000e220000100800 */
[----:B------:R-:W-:Y:S02]  /*14270*/  PRMT R12, RZ, 0x7610, R12 ;  /* 0x00007610ff0c7816 */ /* 0x000fe4000000000c */
[----:B--2---:R-:W-:-:S02]  /*14280*/  PRMT R29, RZ, 0x7610, R29 ;  /* 0x00007610ff1d7816 */ /* 0x004fc4000000001d */
[----:B0-----:R-:W-:-:S04]  /*14290*/  @!P0 LOP3.LUT R7, R7, R6, RZ, 0x3c, !PT ;  /* 0x0000000607078212 */ /* 0x001fc800078e3cff */
[----:B------:R-:W-:-:S04]  /*142a0*/  @!P0 LOP3.LUT R6, R7, R6, RZ, 0x3c, !PT ;  /* 0x0000000607068212 */ /* 0x000fc800078e3cff */
[----:B------:R-:W-:-:S05]  /*142b0*/  @!P0 LOP3.LUT R7, R7, R6, RZ, 0x3c, !PT ;  /* 0x0000000607078212 */ /* 0x000fca00078e3cff */
[----:B------:R0:W2:Y:S01]  /*142c0*/  @!P0 LDG.E.U16 R12, desc[UR8][R6.64] ;  /* 0x00000008060c8981 */ /* 0x0000a2000c1e1500 */
[----:B------:R-:W-:Y:S06]  /*142d0*/  BAR.SYNC.DEFER_BLOCKING 0x0 ;  /* 0x0000000000007b1d */ /* 0x000fec0000010000 */
[----:B---3--:R-:W3:Y:S01]  /*142e0*/  @!P1 LDG.E.U16 R29, desc[UR8][R8.64] ;  /* 0x00000008081d9981 */ /* 0x008ee2000c1e1500 */
[----:B0-----:R-:W-:-:S06]  /*142f0*/  PRMT R7, RZ, 0x7610, R7 ;  /* 0x00007610ff077816 */ /* 0x001fcc0000000007 */
[----:B----4-:R0:W4:Y:S04]  /*14300*/  @!P2 LDG.E.U16 R7, desc[UR8][R10.64] ;  /* 0x000000080a07a981 */ /* 0x010128000c1e1500 */
[----:B---3--:R1:W-:Y:S04]  /*14310*/  STL [R1+0x1fc], R29 ;  /* 0x0001fc1d01007387 */ /* 0x0083e80000100800 */
[----:B-1----:R-:W3:Y:S04]  /*14320*/  LDL.LU R29, [R1+0x13e4] ;  /* 0x0013e400011d7983 */ /* 0x002ee80000300800 */
[----:B------:R-:W2:Y:S04]  /*14330*/  LDL R8, [R1+0xa2c] ;  /* 0x000a2c0001087983 */ /* 0x000ea80000100800 */
[----:B------:R-:W2:Y:S04]  /*14340*/  LDL R9, [R1+0xa30] ;  /* 0x000a300001097983 */ /* 0x000ea80000100800 */
[----:B------:R-:W0:Y:S04]  /*14350*/  LDL R10, [R1+0x9ac] ;  /* 0x0009ac00010a7983 */ /* 0x000e280000100800 */
[----:B------:R-:W0:Y:S01]  /*14360*/  LDL R11, [R1+0x9b0] ;  /* 0x0009b000010b7983 */ /* 0x000e220000100800 */
[----:B------:R-:W-:-:S02]  /*14370*/  PRMT R6, RZ, 0x7610, R6 ;  /* 0x00007610ff067816 */ /* 0x000fc40000000006 */
[----:B--2---:R-:W-:-:S04]  /*14380*/  @!P1 LOP3.LUT R9, R9, R8, RZ, 0x3c, !PT ;  /* 0x0000000809099212 */ /* 0x004fc800078e3cff */
[----:B------:R-:W-:Y:S02]  /*14390*/  @!P1 LOP3.LUT R8, R9, R8, RZ, 0x3c, !PT ;  /* 0x0000000809089212 */ /* 0x000fe400078e3cff */
[----:B0-----:R-:W-:Y:S02]  /*143a0*/  @!P1 LOP3.LUT R11, R11, R10, RZ, 0x3c, !PT ;  /* 0x0000000a0b0b9212 */ /* 0x001fe400078e3cff */
[----:B------:R-:W-:Y:S02]  /*143b0*/  @!P1 LOP3.LUT R9, R9, R8, RZ, 0x3c, !PT ;  /* 0x0000000809099212 */ /* 0x000fe400078e3cff */
[----:B------:R-:W-:-:S03]  /*143c0*/  @!P1 LOP3.LUT R10, R11, R10, RZ, 0x3c, !PT ;  /* 0x0000000a0b0a9212 */ /* 0x000fc600078e3cff */
[----:B------:R0:W2:Y:S01]  /*143d0*/  @!P1 LDG.E.U16 R6, desc[UR8][R8.64] ;  /* 0x0000000808069981 */ /* 0x0000a2000c1e1500 */
[----:B------:R-:W-:Y:S02]  /*143e0*/  @!P1 LOP3.LUT R11, R11, R10, RZ, 0x3c, !PT ;  /* 0x0000000a0b0b9212 */ /* 0x000fe400078e3cff */
[----:B0-----:R-:W-:-:S06]  /*143f0*/  PRMT R8, RZ, 0x7610, R8 ;  /* 0x00007610ff087816 */ /* 0x001fcc0000000008 */
[----:B------:R0:W2:Y:S04]  /*14400*/  @!P1 LDG.E.U16 R8, desc[UR8][R10.64] ;  /* 0x000000080a089981 */ /* 0x0000a8000c1e1500 */
[----:B------:R-:W0:Y:S04]  /*14410*/  LDL R10, [R1+0x9a4] ;  /* 0x0009a400010a7983 */ /* 0x000e280000100800 */
[----:B------:R-:W0:Y:S01]  /*14420*/  LDL R11, [R1+0x9a8] ;  /* 0x0009a800010b7983 */ /* 0x000e220000100800 */
[----:B------:R-:W-:Y:S02]  /*14430*/  PRMT R9, RZ, 0x7610, R9 ;  /* 0x00007610ff097816 */ /* 0x000fe40000000009 */
[----:B0-----:R-:W-:-:S04]  /*14440*/  @!P2 LOP3.LUT R11, R11, R10, RZ, 0x3c, !PT ;  /* 0x0000000a0b0ba212 */ /* 0x001fc800078e3cff */
[----:B------:R-:W-:-:S04]  /*14450*/  @!P2 LOP3.LUT R10, R11, R10, RZ, 0x3c, !PT ;  /* 0x0000000a0b0aa212 */ /* 0x000fc800078e3cff */
[----:B------:R-:W-:-:S05]  /*14460*/  @!P2 LOP3.LUT R11, R11, R10, RZ, 0x3c, !PT ;  /* 0x0000000a0b0ba212 */ /* 0x000fca00078e3cff */
[----:B------:R0:W2:Y:S04]  /*14470*/  @!P2 LDG.E.U16 R9, desc[UR8][R10.64] ;  /* 0x000000080a09a981 */ /* 0x0000a8000c1e1500 */
[----:B------:R-:W0:Y:S04]  /*14480*/  LDL R10, [R1+0x92c] ;  /* 0x00092c00010a7983 */ /* 0x000e280000100800 */
[----:B------:R-:W0:Y:S01]  /*14490*/  LDL R11, [R1+0x930] ;  /* 0x00093000010b7983 */ /* 0x000e220000100800 */
[----:B------:R-:W-:Y:S02]  /*144a0*/  PRMT R13, RZ, 0x7610, R13 ;  /* 0x00007610ff0d7816 */ /* 0x000fe4000000000d */
[----:B0-----:R-:W-:-:S04]  /*144b0*/  @!P1 LOP3.LUT R11, R11, R10, RZ, 0x3c, !PT ;  /* 0x0000000a0b0b9212 */ /* 0x001fc800078e3cff */
[----:B------:R-:W-:-:S04]  /*144c0*/  @!P1 LOP3.LUT R10, R11, R10, RZ, 0x3c, !PT ;  /* 0x0000000a0b0a9212 */ /* 0x000fc800078e3cff */
[----:B------:R-:W-:-:S05]  /*144d0*/  @!P1 LOP3.LUT R11, R11, R10, RZ, 0x3c, !PT ;  /* 0x0000000a0b0b9212 */ /* 0x000fca00078e3cff */
[----:B------:R-:W2:Y:S04]  /*144e0*/  @!P1 LDG.E.U16 R13, desc[UR8][R10.64] ;  /* 0x000000080a0d9981 */ /* 0x000ea8000c1e1500 */
[----:B--2---:R0:W-:Y:S04]  /*144f0*/  STL [R1+0x30], R13 ;  /* 0x0000300d01007387 */ /* 0x0041e80000100800 */
[----:B0-----:R-:W2:Y:S04]  /*14500*/  LDL.LU R13, [R1+0x13e0] ;  /* 0x0013e000010d7983 */ /* 0x001ea80000300800 */
[----:B------:R-:W2:Y:S04]  /*14510*/  LDL R10, [R1+0x924] ;  /* 0x00092400010a7983 */ /* 0x000ea80000100800 */
[----:B------:R-:W2:Y:S01]  /*14520*/  LDL R11, [R1+0x928] ;  /* 0x00092800010b7983 */ /* 0x000ea20000100800 */
[----:B---3--:R-:W-:-:S02]  /*14530*/  PRMT R29, RZ, 0x7610, R29 ;  /* 0x00007610ff1d7816 */ /* 0x008fc4000000001d */
[----:B--2---:R-:W-:-:S04]  /*14540*/  @!P2 LOP3.LUT R11, R11, R10, RZ, 0x3c, !PT ;  /* 0x0000000a0b0ba212 */ /* 0x004fc800078e3cff */
[----:B------:R-:W-:-:S04]  /*14550*/  @!P2 LOP3.LUT R10, R11, R10, RZ, 0x3c, !PT ;  /* 0x0000000a0b0aa212 */ /* 0x000fc800078e3cff */
[----:B------:R-:W-:-:S05]  /*14560*/  @!P2 LOP3.LUT R11, R11, R10, RZ, 0x3c, !PT ;  /* 0x0000000a0b0ba212 */ /* 0x000fca00078e3cff */
[----:B------:R-:W2:Y:S04]  /*14570*/  @!P2 LDG.E.U16 R29, desc[UR8][R10.64] ;  /* 0x000000080a1da981 */ /* 0x000ea8000c1e1500 */
[----:B--2---:R0:W-:Y:S04]  /*14580*/  STL [R1+0x34], R29 ;  /* 0x0000341d01007387 */ /* 0x0041e80000100800 */
[----:B0-----:R-:W2:Y:S04]  /*14590*/  LDL.LU R29, [R1+0x13dc] ;  /* 0x0013dc00011d7983 */ /* 0x001ea80000300800 */
[----:B------:R-:W3:Y:S04]  /*145a0*/  LDL R10, [R1+0x8ac] ;  /* 0x0008ac00010a7983 */ /* 0x000ee80000100800 */
[----:B------:R-:W3:Y:S01]  /*145b0*/  LDL R11, [R1+0x8b0] ;  /* 0x0008b000010b7983 */ /* 0x000ee20000100800 */
[----:B------:R-:W-:-:S02]  /*145c0*/  PRMT R13, RZ, 0x7610, R13 ;  /* 0x00007610ff0d7816 */ /* 0x000fc4000000000d */
[----:B---3--:R-:W-:-:S04]  /*145d0*/  @!P1 LOP3.LUT R11, R11, R10, RZ, 0x3c, !PT ;  /* 0x0000000a0b0b9212 */ /* 0x008fc800078e3cff */
[----:B------:R-:W-:-:S04]  /*145e0*/  @!P1 LOP3.LUT R10, R11, R10, RZ, 0x3c, !PT ;  /* 0x0000000a0b0a9212 */ /* 0x000fc800078e3cff */
[----:B------:R-:W-:-:S05]  /*145f0*/  @!P1 LOP3.LUT R11, R11, R10, RZ, 0x3c, !PT ;  /* 0x0000000a0b0b9212 */ /* 0x000fca00078e3cff */
[----:B------:R-:W3:Y:S04]  /*14600*/  @!P1 LDG.E.U16 R13, desc[UR8][R10.64] ;  /* 0x000000080a0d9981 */ /* 0x000ee8000c1e1500 */
[----:B---3--:R0:W-:Y:S04]  /*14610*/  STL [R1+0x38], R13 ;  /* 0x0000380d01007387 */ /* 0x0081e80000100800 */
[----:B0-----:R-:W3:Y:S04]  /*14620*/  LDL.LU R13, [R1+0x13d8] ;  /* 0x0013d800010d7983 */ /* 0x001ee80000300800 */
[----:B------:R-:W3:Y:S04]  /*14630*/  LDL R10, [R1+0x8a4] ;  /* 0x0008a400010a7983 */ /* 0x000ee80000100800 */
[----:B------:R-:W3:Y:S01]  /*14640*/  LDL R11, [R1+0x8a8] ;  /* 0x0008a800010b7983 */ /* 0x000ee20000100800 */
[----:B--2---:R-:W-:-:S02]  /*14650*/  PRMT R29, RZ, 0x7610, R29 ;  /* 0x00007610ff1d7816 */ /* 0x004fc4000000001d */
[----:B---3--:R-:W-:-:S04]  /*14660*/  @!P2 LOP3.LUT R11, R11, R10, RZ, 0x3c, !PT ;  /* 0x0000000a0b0ba212 */ /* 0x008fc800078e3cff */
        /* <DEDUP_REMOVED lines=416> */
[----:B------:R0:W3:Y:S04]  /*16070*/  @!P2 LDG.E.U16 R0, desc[UR8][R10.64] ;  /* 0x000000080a00a981 */ /* 0x0000e8000c1e1500 */
[----:B------:R-:W0:Y:S04]  /*16080*/  LDL R10, [R1+0x49c] ;  /* 0x00049c00010a7983 */ /* 0x000e280000100800 */
[----:B------:R-:W0:Y:S01]  /*16090*/  LDL R11, [R1+0x4a0] ;  /* 0x0004a000010b7983 */ /* 0x000e220000100800 */
[----:B--2---:R-:W-:Y:S02]  /*160a0*/  PRMT R29, RZ, 0x7610, R29 ;  /* 0x00007610ff1d7816 */ /* 0x004fe4000000001d */
[----:B0-----:R-:W-:-:S04]  /*160b0*/  @!P1 LOP3.LUT R11, R11, R10, RZ, 0x3c, !PT ;  /* 0x0000000a0b0b9212 */ /* 0x001fc800078e3cff */
[----:B------:R-:W-:-:S04]  /*160c0*/  @!P1 LOP3.LUT R10, R11, R10, RZ, 0x3c, !PT ;  /* 0x0000000a0b0a9212 */ /* 0x000fc800078e3cff */
[----:B------:R-:W-:-:S05]  /*160d0*/  @!P1 LOP3.LUT R11, R11, R10, RZ, 0x3c, !PT ;  /* 0x0000000a0b0b9212 */ /* 0x000fca00078e3cff */
[----:B------:R-:W2:Y:S04]  /*160e0*/  @!P1 LDG.E.U16 R29, desc[UR8][R10.64] ;  /* 0x000000080a1d9981 */ /* 0x000ea8000c1e1500 */
[----:B---3--:R-:W-:Y:S04]  /*160f0*/  STL [R1+0x1244], R0 ;  /* 0x0012440001007387 */ /* 0x008fe80000100800 */
[----:B------:R-:W-:Y:S04]  /*16100*/  STL [R1+0x1248], R0 ;  /* 0x0012480001007387 */ /* 0x000fe80000100800 */
[----:B------:R-:W-:Y:S04]  /*16110*/  STL [R1+0x124c], R0 ;  /* 0x00124c0001007387 */ /* 0x000fe80000100800 */
[----:B------:R-:W-:Y:S04]  /*16120*/  STL [R1+0x1250], R0 ;  /* 0x0012500001007387 */ /* 0x000fe80000100800 */
[----:B------:R-:W-:Y:S04]  /*16130*/  STL [R1+0x1274], R0 ;  /* 0x0012740001007387 */ /* 0x000fe80000100800 */
[----:B------:R-:W-:Y:S04]  /*16140*/  STL [R1+0x1278], R0 ;  /* 0x0012780001007387 */ /* 0x000fe80000100800 */
        /* <DEDUP_REMOVED lines=74> */
[----:B------:R-:W-:Y:S02]  /*165f0*/  PRMT R13, RZ, 0x7610, R13 ;  /* 0x00007610ff0d7816 */ /* 0x000fe4000000000d */
[----:B0-----:R-:W-:-:S04]  /*16600*/  @!P2 LOP3.LUT R11, R11, R10, RZ, 0x3c, !PT ;  /* 0x0000000a0b0ba212 */ /* 0x001fc800078e3cff */
[----:B------:R-:W-:-:S04]  /*16610*/  @!P2 LOP3.LUT R10, R11, R10, RZ, 0x3c, !PT ;  /* 0x0000000a0b0aa212 */ /* 0x000fc800078e3cff */
[----:B------:R-:W-:-:S05]  /*16620*/  @!P2 LOP3.LUT R11, R11, R10, RZ, 0x3c, !PT ;  /* 0x0000000a0b0ba212 */ /* 0x000fca00078e3cff */
[----:B------:R-:W2:Y:S04]  /*16630*/  @!P2 LDG.E.U16 R13, desc[UR8][R10.64] ;  /* 0x000000080a0da981 */ /* 0x000ea8000c1e1500 */
[----:B---3--:R0:W-:Y:S04]  /*16640*/  STL [R1+0x1d0], R23 ;  /* 0x0001d01701007387 */ /* 0x0081e80000100800 */
[----:B0-----:R-:W3:Y:S04]  /*16650*/  LDL R23, [R1+0xa08] ;  /* 0x000a080001177983 */ /* 0x001ee80000100800 */
[----:B------:R-:W-:Y:S04]  /*16660*/  STL [R1+0x1254], R12 ;  /* 0x0012540c01007387 */ /* 0x000fe80000100800 */
[----:B------:R-:W-:Y:S04]  /*16670*/  STL [R1+0x1258], R12 ;  /* 0x0012580c01007387 */ /* 0x000fe80000100800 */
[----:B------:R-:W-:Y:S04]  /*16680*/  STL [R1+0x127c], R12 ;  /* 0x00127c0c01007387 */ /* 0x000fe80000100800 */
[----:B--2---:R0:W-:Y:S04]  /*16690*/  STL [R1+0x1cc], R13 ;  /* 0x0001cc0d01007387 */ /* 0x0041e80000100800 */
[----:B0-----:R-:W2:Y:S04]  /*166a0*/  LDL.LU R13, [R1+0x12fc] ;  /* 0x0012fc00010d7983 */ /* 0x001ea80000300800 */
[----:B------:R-:W2:Y:S04]  /*166b0*/  LDL R10, [R1+0xa0c] ;  /* 0x000a0c00010a7983 */ /* 0x000ea80000100800 */
[----:B------:R-:W2:Y:S01]  /*166c0*/  LDL R11, [R1+0xa10] ;  /* 0x000a1000010b7983 */ /* 0x000ea20000100800 */
[----:B------:R-:W-:-:S02]  /*166d0*/  PRMT R14, RZ, 0x7610, R14 ;  /* 0x00007610ff0e7816 */ /* 0x000fc4000000000e */
[----:B--2---:R-:W-:-:S04]  /*166e0*/  @!P1 LOP3.LUT R11, R11, R10, RZ, 0x3c, !PT ;  /* 0x0000000a0b0b9212 */ /* 0x004fc800078e3cff */
[----:B------:R-:W-:-:S04]  /*166f0*/  @!P1 LOP3.LUT R10, R11, R10, RZ, 0x3c, !PT ;  /* 0x0000000a0b0a9212 */ /* 0x000fc800078e3cff */
[----:B------:R-:W-:-:S05]  /*16700*/  @!P1 LOP3.LUT R11, R11, R10, RZ, 0x3c, !PT ;  /* 0x0000000a0b0b9212 */ /* 0x000fca00078e3cff */
[----:B------:R-:W2:Y:S04]  /*16710*/  @!P1 LDG.E.U16 R14, desc[UR8][R10.64] ;  /* 0x000000080a0e9981 */ /* 0x000ea8000c1e1500 */
[----:B------:R-:W-:Y:S04]  /*16720*/  STL [R1+0x125c], R13 ;  /* 0x00125c0d01007387 */ /* 0x000fe80000100800 */
[----:B------:R-:W-:Y:S04]  /*16730*/  STL [R1+0x1260], R13 ;  /* 0x0012600d01007387 */ /* 0x000fe80000100800 */
[----:B------:R-:W-:Y:S04]  /*16740*/  STL [R1+0x128c], R13 ;  /* 0x00128c0d01007387 */ /* 0x000fe80000100800 */
[----:B--2---:R0:W-:Y:S04]  /*16750*/  STL [R1+0x1f4], R14 ;  /* 0x0001f40e01007387 */ /* 0x0041e80000100800 */
[----:B0-----:R-:W2:Y:S04]  /*16760*/  LDL.LU R14, [R1+0x12f8] ;  /* 0x0012f800010e7983 */ /* 0x001ea80000300800 */
[----:B------:R-:W4:Y:S01]  /*16770*/  LDL R11, [R1+0xa04] ;  /* 0x000a0400010b7983 */ /* 0x000f220000100800 */
[----:B------:R-:W-:Y:S01]  /*16780*/  PRMT R20, RZ, 0x7610, R20 ;  /* 0x00007610ff147816 */ /* 0x000fe20000000014 */
[----:B---3--:R-:W-:-:S02]  /*16790*/  @!P2 IMAD.MOV.U32 R10, RZ, RZ, R23 ;  /* 0x000000ffff0aa224 */ /* 0x008fc400078e0017 */
[----:B--2---:R-:W-:Y:S04]  /*167a0*/  STL [R1+0x1264], R14 ;  /* 0x0012640e01007387 */ /* 0x004fe80000100800 */
[----:B----4-:R-:W2:Y:S01]  /*167b0*/  @!P2 LDG.E.U16 R20, desc[UR8][R10.64] ;  /* 0x000000080a14a981 */ /* 0x010ea2000c1e1500 */
[----:B------:R-:W-:-:S03]  /*167c0*/  PRMT R26, RZ, 0x7610, R26 ;  /* 0x00007610ff1a7816 */ /* 0x000fc6000000001a */
[----:B------:R-:W3:Y:S04]  /*167d0*/  LDL R23, [R1+0x90c] ;  /* 0x00090c0001177983 */ /* 0x000ee80000100800 */
[----:B------:R-:W4:Y:S04]  /*167e0*/  LDL R10, [R1+0x98c] ;  /* 0x00098c00010a7983 */ /* 0x000f280000100800 */
[----:B------:R-:W4:Y:S04]  /*167f0*/  LDL R11, [R1+0x990] ;  /* 0x00099000010b7983 */ /* 0x000f280000100800 */
[----:B--2---:R0:W-:Y:S04]  /*16800*/  STL [R1+0x1f0], R20 ;  /* 0x0001f01401007387 */ /* 0x0041e80000100800 */
[----:B0-----:R-:W2:Y:S01]  /*16810*/  LDL R20, [R1+0x910] ;  /* 0x0009100001147983 */ /* 0x001ea20000100800 */
[----:B----4-:R-:W-:-:S04]  /*16820*/  @!P1 LOP3.LUT R11, R11, R10, RZ, 0x3c, !PT ;  /* 0x0000000a0b0b9212 */ /* 0x010fc800078e3cff */
[----:B------:R-:W-:-:S04]  /*16830*/  @!P1 LOP3.LUT R10, R11, R10, RZ, 0x3c, !PT ;  /* 0x0000000a0b0a9212 */ /* 0x000fc800078e3cff */
[----:B------:R-:W-:Y:S01]  /*16840*/  @!P1 LOP3.LUT R11, R11, R10, RZ, 0x3c, !PT ;  /* 0x0000000a0b0b9212 */ /* 0x000fe200078e3cff */
[----:B------:R-:W-:Y:S04]  /*16850*/  STL [R1+0x1280], R15 ;  /* 0x0012800f01007387 */ /* 0x000fe80000100800 */
[----:B------:R0:W4:Y:S04]  /*16860*/  @!P1 LDG.E.U16 R26, desc[UR8][R10.64] ;  /* 0x000000080a1a9981 */ /* 0x000128000c1e1500 */
[----:B------:R-:W0:Y:S04]  /*16870*/  LDL R10, [R1+0x984] ;  /* 0x00098400010a7983 */ /* 0x000e280000100800 */
[----:B------:R-:W0:Y:S01]  /*16880*/  LDL R11, [R1+0x988] ;  /* 0x00098800010b7983 */ /* 0x000e220000100800 */
[----:B------:R-:W-:-:S02]  /*16890*/  PRMT R27, RZ, 0x7610, R27 ;  /* 0x00007610ff1b7816 */ /* 0x000fc4000000001b */
[----:B0-----:R-:W-:-:S04]  /*168a0*/  @!P2 LOP3.LUT R11, R11, R10, RZ, 0x3c, !PT ;  /* 0x0000000a0b0ba212 */ /* 0x001fc800078e3cff */
[----:B------:R-:W-:-:S04]  /*168b0*/  @!P2 LOP3.LUT R10, R11, R10, RZ, 0x3c, !PT ;  /* 0x0000000a0b0aa212 */ /* 0x000fc800078e3cff */
[----:B------:R-:W-:-:S05]  /*168c0*/  @!P2 LOP3.LUT R11, R11, R10, RZ, 0x3c, !PT ;  /* 0x0000000a0b0ba212 */ /* 0x000fca00078e3cff */
[----:B------:R2:W3:Y:S01]  /*168d0*/  @!P2 LDG.E.U16 R27, desc[UR8][R10.64] ;  /* 0x000000080a1ba981 */ /* 0x0004e2000c1e1500 */
[----:B------:R-:W-:-:S03]  /*168e0*/  PRMT R22, RZ, 0x7610, R22 ;  /* 0x00007610ff167816 */ /* 0x000fc60000000016 */
[----:B----4-:R0:W-:Y:S01]  /*168f0*/  STL [R1+0x1ec], R26 ;  /* 0x0001ec1a01007387 */ /* 0x0101e20000100800 */
[----:B--2---:R-:W-:Y:S02]  /*16900*/  @!P1 IMAD.MOV.U32 R10, RZ, RZ, R20 ;  /* 0x000000ffff0a9224 */ /* 0x004fe400078e0014 */
[----:B---3--:R-:W-:Y:S01]  /*16910*/  @!P1 IMAD.MOV.U32 R11, RZ, RZ, R23 ;  /* 0x000000ffff0b9224 */ /* 0x008fe200078e0017 */
[----:B0-----:R-:W2:Y:S04]  /*16920*/  LDL.LU R26, [R1+0x24] ;  /* 0x00002400011a7983 */ /* 0x001ea80000300800 */
[----:B------:R-:W-:Y:S04]  /*16930*/  STL [R1+0x1268], R16 ;  /* 0x0012681001007387 */ /* 0x000fe80000100800 */
[----:B------:R-:W-:Y:S04]  /*16940*/  STL [R1+0x126c], R16 ;  /* 0x00126c1001007387 */ /* 0x000fe80000100800 */
[----:B------:R-:W3:Y:S04]  /*16950*/  @!P1 LDG.E.U16 R22, desc[UR8][R10.64] ;  /* 0x000000080a169981 */ /* 0x000ee8000c1e1500 */
[----:B------:R0:W-:Y:S04]  /*16960*/  STL [R1+0x1e8], R27 ;  /* 0x0001e81b01007387 */ /* 0x0001e80000100800 */
[----:B0-----:R-:W4:Y:S04]  /*16970*/  LDL.LU R27, [R1+0x20] ;  /* 0x00002000011b7983 */ /* 0x001f280000300800 */
[----:B------:R-:W-:Y:S04]  /*16980*/  STL [R1+0x1270], R17 ;  /* 0x0012701101007387 */ /* 0x000fe80000100800 */
[----:B------:R-:W-:Y:S04]  /*16990*/  STL [R1+0x1284], R17 ;  /* 0x0012841101007387 */ /* 0x000fe80000100800 */
[----:B------:R-:W2:Y:S04]  /*169a0*/  LDL R10, [R1+0x904] ;  /* 0x00090400010a7983 */ /* 0x000ea80000100800 */
[----:B------:R-:W2:Y:S01]  /*169b0*/  LDL R11, [R1+0x908] ;  /* 0x00090800010b7983 */ /* 0x000ea20000100800 */
[----:B------:R-:W-:-:S03]  /*169c0*/  PRMT R24, RZ, 0x7610, R24 ;  /* 0x00007610ff187816 */ /* 0x000fc60000000018 */
[----:B------:R-:W4:Y:S04]  /*169d0*/  LDL R20, [R1+0x888] ;  /* 0x0008880001147983 */ /* 0x000f280000100800 */
[----:B---3--:R0:W-:Y:S04]  /*169e0*/  STL [R1+0x1e4], R22 ;  /* 0x0001e41601007387 */ /* 0x0081e80000100800 */
[----:B0-----:R-:W3:Y:S04]  /*169f0*/  LDL.LU R22, [R1+0x1c] ;  /* 0x00001c0001167983 */ /* 0x001ee80000300800 */
[----:B------:R-:W3:Y:S04]  /*16a00*/  LDL.LU R23, [R1+0x18] ;  /* 0x0000180001177983 */ /* 0x000ee80000300800 */
[----:B------:R-:W-:Y:S01]  /*16a10*/  STL [R1+0x1288], R18 ;  /* 0x0012881201007387 */ /* 0x000fe20000100800 */
[----:B--2---:R-:W-:-:S04]  /*16a20*/  @!P2 LOP3.LUT R11, R11, R10, RZ, 0x3c, !PT ;  /* 0x0000000a0b0ba212 */ /* 0x004fc800078e3cff */
[----:B------:R-:W-:-:S04]  /*16a30*/  @!P2 LOP3.LUT R10, R11, R10, RZ, 0x3c, !PT ;  /* 0x0000000a0b0aa212 */ /* 0x000fc800078e3cff */
[----:B------:R-:W-:-:S05]  /*16a40*/  @!P2 LOP3.LUT R11, R11, R10, RZ, 0x3c, !PT ;  /* 0x0000000a0b0ba212 */ /* 0x000fca00078e3cff */
[----:B------:R-:W2:Y:S04]  /*16a50*/  @!P2 LDG.E.U16 R24, desc[UR8][R10.64] ;  /* 0x000000080a18a981 */ /* 0x000ea8000c1e1500 */
[----:B------:R-:W3:Y:S04]  /*16a60*/  LDL R10, [R1+0x88c] ;  /* 0x00088c00010a7983 */ /* 0x000ee80000100800 */
[----:B------:R-:W3:Y:S01]  /*16a70*/  LDL R11, [R1+0x890] ;  /* 0x00089000010b7983 */ /* 0x000ee20000100800 */
[----:B------:R-:W-:-:S03]  /*16a80*/  PRMT R25, RZ, 0x7610, R25 ;  /* 0x00007610ff197816 */ /* 0x000fc60000000019 */
[----:B--2---:R0:W-:Y:S04]  /*16a90*/  STL [R1+0x1e0], R24 ;  /* 0x0001e01801007387 */ /* 0x0041e80000100800 */
[----:B0-----:R-:W2:Y:S01]  /*16aa0*/  LDL.LU R24, [R1+0x14] ;  /* 0x0000140001187983 */ /* 0x001ea20000300800 */
[----:B---3--:R-:W-:-:S04]  /*16ab0*/  @!P1 LOP3.LUT R11, R11, R10, RZ, 0x3c, !PT ;  /* 0x0000000a0b0b9212 */ /* 0x008fc800078e3cff */
[----:B------:R-:W-:-:S04]  /*16ac0*/  @!P1 LOP3.LUT R10, R11, R10, RZ, 0x3c, !PT ;  /* 0x0000000a0b0a9212 */ /* 0x000fc800078e3cff */
[----:B------:R-:W-:-:S05]  /*16ad0*/  @!P1 LOP3.LUT R11, R11, R10, RZ, 0x3c, !PT ;  /* 0x0000000a0b0b9212 */ /* 0x000fca00078e3cff */
[----:B------:R4:W3:Y:S04]  /*16ae0*/  @!P1 LDG.E.U16 R25, desc[UR8][R10.64] ;  /* 0x000000080a199981 */ /* 0x0008e8000c1e1500 */
[----:B------:R-:W2:Y:S04]  /*16af0*/  LDL.LU R10, [R1+0x28] ;  /* 0x00002800010a7983 */ /* 0x000ea80000300800 */
[----:B------:R-:W3:Y:S01]  /*16b00*/  LDL R11, [R1+0x884] ;  /* 0x00088400010b7983 */ /* 0x000ee20000100800 */
[----:B------:R-:W-:-:S03]  /*16b10*/  PRMT R21, RZ, 0x7610, R21 ;  /* 0x00007610ff157816 */ /* 0x000fc60000000015 */
[----:B--2---:R4:W-:Y:S02]  /*16b20*/  STS.U16 [R29+UR5+0x10800], R10 ;  /* 0x0108000a1d007988 */ /* 0x0049e40008000405 */
[----:B----4-:R-:W-:-:S05]  /*16b30*/  @!P2 IMAD.MOV.U32 R10, RZ, RZ, R20 ;  /* 0x000000ffff0aa224 */ /* 0x010fca00078e0014 */
[----:B---3--:R-:W2:Y:S04]  /*16b40*/  @!P2 LDG.E.U16 R21, desc[UR8][R10.64] ;  /* 0x000000080a15a981 */ /* 0x008ea8000c1e1500 */
[----:B------:R0:W-:Y:S04]  /*16b50*/  STL [R1+0x1dc], R25 ;  /* 0x0001dc1901007387 */ /* 0x0001e80000100800 */
[----:B0-----:R-:W3:Y:S04]  /*16b60*/  LDL.LU R25, [R1+0x10] ;  /* 0x0000100001197983 */ /* 0x001ee80000300800 */
[----:B------:R-:W4:Y:S04]  /*16b70*/  LDL.LU R20, [R1+0xc] ;  /* 0x00000c0001147983 */ /* 0x000f280000300800 */
        /* <DEDUP_REMOVED lines=9> */
[----:B------:R0:W-:Y:S04]  /*16c10*/  STS.U16 [R29+UR5+0x10900], R26 ;  /* 0x0109001a1d007988 */ /* 0x0001e80008000405 */
[----:B0-----:R-:W3:Y:S04]  /*16c20*/  LDL.LU R26, [R1+0x8] ;  /* 0x00000800011a7983 */ /* 0x001ee80000300800 */
        /* <DEDUP_REMOVED lines=11> */
[----:B------:R-:W3:Y:S04]  /*16ce0*/  LDL R10, [R1+0x78c] ;  /* 0x00078c00010a7983 */ /* 0x000ee80000100800 */
[----:B------:R-:W3:Y:S04]  /*16cf0*/  LDL R11, [R1+0x790] ;  /* 0x00079000010b7983 */ /* 0x000ee80000100800 */
[----:B------:R-:W-:Y:S04]  /*16d00*/  STS.U16 [R29+UR5+0x10b00], R22 ;  /* 0x010b00161d007988 */ /* 0x000fe80008000405 */
[----:B--2---:R0:W-:Y:S04]  /*16d10*/  STL [R1+0x1c0], R21 ;  /* 0x0001c01501007387 */ /* 0x0041e80000100800 */
[----:B0-----:R-:W2:Y:S04]  /*16d20*/  LDL.LU R21, [R1] ;  /* 0x0000000001157983 */ /* 0x001ea80000300800 */
[----:B------:R-:W2:Y:S01]  /*16d30*/  LDL.LU R22, [R1+0x12ec] ;  /* 0x0012ec0001167983 */ /* 0x000ea20000300800 */
[----:B---3--:R-:W-:-:S04]  /*16d40*/  @!P1 LOP3.LUT R11, R11, R10, RZ, 0x3c, !PT ;  /* 0x0000000a0b0b9212 */ /* 0x008fc800078e3cff */
[----:B------:R-:W-:-:S04]  /*16d50*/  @!P1 LOP3.LUT R10, R11, R10, RZ, 0x3c, !PT ;  /* 0x0000000a0b0a9212 */ /* 0x000fc800078e3cff */
[----:B------:R-:W-:Y:S02]  /*16d60*/  @!P1 LOP3.LUT R11, R11, R10, RZ, 0x3c, !PT ;  /* 0x0000000a0b0b9212 */ /* 0x000fe400078e3cff */
[----:B--2---:R-:W-:-:S06]  /*16d70*/  PRMT R22, RZ, 0x7610, R22 ;  /* 0x00007610ff167816 */ /* 0x004fcc0000000016 */
[----:B------:R-:W2:Y:S04]  /*16d80*/  @!P1 LDG.E.U16 R22, desc[UR8][R10.64] ;  /* 0x000000080a169981 */ /* 0x000ea8000c1e1500 */
[----:B------:R-:W-:Y:S04]  /*16d90*/  STS.U16 [R29+UR5+0x10c00], R23 ;  /* 0x010c00171d007988 */ /* 0x000fe80008000405 */
[----:B--2---:R0:W-:Y:S04]  /*16da0*/  STL [R1+0x1b0], R22 ;  /* 0x0001b01601007387 */ /* 0x0041e80000100800 */
[----:B0-----:R-:W2:Y:S04]  /*16db0*/  LDL.LU R22, [R1+0x12e8] ;  /* 0x0012e80001167983 */ /* 0x001ea80000300800 */
[----:B------:R-:W3:Y:S04]  /*16dc0*/  LDL R10, [R1+0x784] ;  /* 0x00078400010a7983 */ /* 0x000ee80000100800 */
[----:B------:R-:W3:Y:S04]  /*16dd0*/  LDL R11, [R1+0x788] ;  /* 0x00078800010b7983 */ /* 0x000ee80000100800 */
[----:B------:R-:W2:Y:S01]  /*16de0*/  LDL.LU R23, [R1+0x12e4] ;  /* 0x0012e40001177983 */ /* 0x000ea20000300800 */
[----:B---3--:R-:W-:-:S04]  /*16df0*/  @!P2 LOP3.LUT R11, R11, R10, RZ, 0x3c, !PT ;  /* 0x0000000a0b0ba212 */ /* 0x008fc800078e3cff */
[C---:B------:R-:W-:Y:S02]  /*16e00*/  @!P2 LOP3.LUT R10, R11.reuse, R10, RZ, 0x3c, !PT ;  /* 0x0000000a0b0aa212 */ /* 0x040fe400078e3cff */
[----:B--2---:R-:W-:Y:S02]  /*16e10*/  PRMT R23, RZ, 0x7610, R23 ;  /* 0x00007610ff177816 */ /* 0x004fe40000000017 */
[----:B------:R-:W-:-:S05]  /*16e20*/  @!P2 LOP3.LUT R11, R11, R10, RZ, 0x3c, !PT ;  /* 0x0000000a0b0ba212 */ /* 0x000fca00078e3cff */
        /* <DEDUP_REMOVED lines=23> */
[----:B----4-:R-:W-:Y:S04]  /*16fa0*/  STS.U16 [R29+UR5+0x10f00], R20 ;  /* 0x010f00141d007988 */ /* 0x010fe80008000405 */
[----:B--2---:R0:W-:Y:S04]  /*16fb0*/  STL [R1+0x180], R25 ;  /* 0x0001801901007387 */ /* 0x0041e80000100800 */
[----:B0-----:R-:W2:Y:S04]  /*16fc0*/  LDL.LU R25, [R1+0x12d0] ;  /* 0x0012d00001197983 */ /* 0x001ea80000300800 */
[----:B------:R-:W3:Y:S04]  /*16fd0*/  LDL R10, [R1+0x68c] ;  /* 0x00068c00010a7983 */ /* 0x000ee80000100800 */
[----:B------:R-:W3:Y:S04]  /*16fe0*/  LDL R11, [R1+0x690] ;  /* 0x00069000010b7983 */ /* 0x000ee80000100800 */
[----:B------:R-:W4:Y:S01]  /*16ff0*/  LDL.LU R20, [R1+0x12cc] ;  /* 0x0012cc0001147983 */ /* 0x000f220000300800 */
[----:B---3--:R-:W-:-:S04]  /*17000*/  @!P1 LOP3.LUT R11, R11, R10, RZ, 0x3c, !PT ;  /* 0x0000000a0b0b9212 */ /* 0x008fc800078e3cff */
[C---:B------:R-:W-:Y:S02]  /*17010*/  @!P1 LOP3.LUT R10, R11.reuse, R10, RZ, 0x3c, !PT ;  /* 0x0000000a0b0a9212 */ /* 0x040fe400078e3cff */
[----:B----4-:R-:W-:Y:S02]  /*17020*/  PRMT R20, RZ, 0x7610, R20 ;  /* 0x00007610ff147816 */ /* 0x010fe40000000014 */
[----:B------:R-:W-:-:S05]  /*17030*/  @!P1 LOP3.LUT R11, R11, R10, RZ, 0x3c, !PT ;  /* 0x0000000a0b0b9212 */ /* 0x000fca00078e3cff */
[----:B------:R-:W3:Y:S04]  /*17040*/  @!P1 LDG.E.U16 R20, desc[UR8][R10.64] ;  /* 0x000000080a149981 */ /* 0x000ee8000c1e1500 */
[----:B------:R-:W-:Y:S04]  /*17050*/  STS.U16 [R29+UR5+0x11000], R26 ;  /* 0x0110001a1d007988 */ /* 0x000fe80008000405 */
[----:B---3--:R0:W-:Y:S04]  /*17060*/  STL [R1+0x16c], R20 ;  /* 0x00016c1401007387 */ /* 0x0081e80000100800 */
[----:B0-----:R-:W3:Y:S04]  /*17070*/  LDL.LU R20, [R1+0x12c8] ;  /* 0x0012c80001147983 */ /* 0x001ee80000300800 */
[----:B------:R-:W4:Y:S04]  /*17080*/  LDL R10, [R1+0x684] ;  /* 0x00068400010a7983 */ /* 0x000f280000100800 */
[----:B------:R-:W4:Y:S04]  /*17090*/  LDL R11, [R1+0x688] ;  /* 0x00068800010b7983 */ /* 0x000f280000100800 */
[----:B------:R-:W2:Y:S01]  /*170a0*/  LDL.LU R26, [R1+0x12c4] ;  /* 0x0012c400011a7983 */ /* 0x000ea20000300800 */
[----:B----4-:R-:W-:-:S04]  /*170b0*/  @!P2 LOP3.LUT R11, R11, R10, RZ, 0x3c, !PT ;  /* 0x0000000a0b0ba212 */ /* 0x010fc800078e3cff */
[C---:B------:R-:W-:Y:S02]  /*170c0*/  @!P2 LOP3.LUT R10, R11.reuse, R10, RZ, 0x3c, !PT ;  /* 0x0000000a0b0aa212 */ /* 0x040fe400078e3cff */
[----:B--2---:R-:W-:Y:S02]  /*170d0*/  PRMT R26, RZ, 0x7610, R26 ;  /* 0x00007610ff1a7816 */ /* 0x004fe4000000001a */
[----:B------:R-:W-:-:S05]  /*170e0*/  @!P2 LOP3.LUT R11, R11, R10, RZ, 0x3c, !PT ;  /* 0x0000000a0b0ba212 */ /* 0x000fca00078e3cff */
[----:B------:R-:W2:Y:S04]  /*170f0*/  @!P2 LDG.E.U16 R26, desc[UR8][R10.64] ;  /* 0x000000080a1aa981 */ /* 0x000ea8000c1e1500 */
[----:B------:R-:W-:Y:S04]  /*17100*/  STS.U16 [R29+UR5+0x11100], R27 ;  /* 0x0111001b1d007988 */ /* 0x000fe80008000405 */
[----:B--2---:R0:W-:Y:S04]  /*17110*/  STL [R1+0x15c], R26 ;  /* 0x00015c1a01007387 */ /* 0x0041e80000100800 */
[----:B0-----:R-:W2:Y:S04]  /*17120*/  LDL.LU R26, [R1+0x12c0] ;  /* 0x0012c000011a7983 */ /* 0x001ea80000300800 */
        /* <DEDUP_REMOVED lines=19> */
[----:B--2---:R0:W-:Y:S04]  /*17260*/  STL [R1+0x13c], R21 ;  /* 0x00013c1501007387 */ /* 0x0041e80000100800 */
[----:B0-----:R-:W2:Y:S04]  /*17270*/  LDL.LU R21, [R1+0x12b0] ;  /* 0x0012b00001157983 */ /* 0x001ea80000300800 */
[----:B------:R-:W4:Y:S04]  /*17280*/  LDL R10, [R1+0x58c] ;  /* 0x00058c00010a7983 */ /* 0x000f280000100800 */
[----:B------:R-:W4:Y:S04]  /*17290*/  LDL R11, [R1+0x590] ;  /* 0x00059000010b7983 */ /* 0x000f280000100800 */
[----:B------:R0:W-:Y:S02]  /*172a0*/  STS.U16 [R29+UR5+0x10700], R2 ;  /* 0x010700021d007988 */ /* 0x0001e40008000405 */
[----:B0-----:R-:W-:-:S02]  /*172b0*/  PRMT R2, RZ, 0x7610, R2 ;  /* 0x00007610ff027816 */ /* 0x001fc40000000002 */
[----:B----4-:R-:W-:-:S04]  /*172c0*/  @!P1 LOP3.LUT R11, R11, R10, RZ, 0x3c, !PT ;  /* 0x0000000a0b0b9212 */ /* 0x010fc800078e3cff */
[----:B------:R-:W-:-:S04]  /*172d0*/  @!P1 LOP3.LUT R10, R11, R10, RZ, 0x3c, !PT ;  /* 0x0000000a0b0a9212 */ /* 0x000fc800078e3cff */
[----:B------:R-:W-:-:S05]  /*172e0*/  @!P1 LOP3.LUT R11, R11, R10, RZ, 0x3c, !PT ;  /* 0x0000000a0b0b9212 */ /* 0x000fca00078e3cff */
[----:B------:R0:W4:Y:S04]  /*172f0*/  @!P1 LDG.E.U16 R2, desc[UR8][R10.64] ;  /* 0x000000080a029981 */ /* 0x000128000c1e1500 */
[----:B------:R-:W0:Y:S04]  /*17300*/  LDL R10, [R1+0x584] ;  /* 0x00058400010a7983 */ /* 0x000e280000100800 */
[----:B------:R-:W0:Y:S01]  /*17310*/  LDL R11, [R1+0x588] ;  /* 0x00058800010b7983 */ /* 0x000e220000100800 */
[----:B------:R-:W-:Y:S02]  /*17320*/  PRMT R26, RZ, 0x7610, R26 ;  /* 0x00007610ff1a7816 */ /* 0x000fe4000000001a */
[----:B0-----:R-:W-:-:S04]  /*17330*/  @!P2 LOP3.LUT R11, R11, R10, RZ, 0x3c, !PT ;  /* 0x0000000a0b0ba212 */ /* 0x001fc800078e3cff */
[----:B------:R-:W-:-:S04]  /*17340*/  @!P2 LOP3.LUT R10, R11, R10, RZ, 0x3c, !PT ;  /* 0x0000000a0b0aa212 */ /* 0x000fc800078e3cff */
[----:B------:R-:W-:-:S05]  /*17350*/  @!P2 LOP3.LUT R11, R11, R10, RZ, 0x3c, !PT ;  /* 0x0000000a0b0ba212 */ /* 0x000fca00078e3cff */
[----:B------:R-:W2:Y:S04]  /*17360*/  @!P2 LDG.E.U16 R26, desc[UR8][R10.64] ;  /* 0x000000080a1aa981 */ /* 0x000ea8000c1e1500 */
[----:B----4-:R0:W-:Y:S04]  /*17370*/  STL [R1+0x12c], R2 ;  /* 0x00012c0201007387 */ /* 0x0101e80000100800 */
[----:B0-----:R-:W4:Y:S04]  /*17380*/  LDL R2, [R1+0x488] ;  /* 0x0004880001027983 */ /* 0x001f280000100800 */
        /* <DEDUP_REMOVED lines=20> */
[----:B------:R-:W2:Y:S04]  /*174d0*/  LDL R10, [R1+0x48c] ;  /* 0x00048c00010a7983 */ /* 0x000ea80000100800 */
[----:B------:R-:W2:Y:S01]  /*174e0*/  LDL R11, [R1+0x490] ;  /* 0x00049000010b7983 */ /* 0x000ea20000100800 */
[----:B------:R-:W-:-:S02]  /*174f0*/  PRMT R24, RZ, 0x7610, R24 ;  /* 0x00007610ff187816 */ /* 0x000fc40000000018 */
[----:B--2---:R-:W-:-:S04]  /*17500*/  @!P1 LOP3.LUT R11, R11, R10, RZ, 0x3c, !PT ;  /* 0x0000000a0b0b9212 */ /* 0x004fc800078e3cff */
[----:B------:R-:W-:-:S04]  /*17510*/  @!P1 LOP3.LUT R10, R11, R10, RZ, 0x3c, !PT ;  /* 0x0000000a0b0a9212 */ /* 0x000fc800078e3cff */
[----:B------:R-:W-:-:S05]  /*17520*/  @!P1 LOP3.LUT R11, R11, R10, RZ, 0x3c, !PT ;  /* 0x0000000a0b0b9212 */ /* 0x000fca00078e3cff */
[----:B------:R-:W2:Y:S01]  /*17530*/  @!P1 LDG.E.U16 R24, desc[UR8][R10.64] ;  /* 0x000000080a189981 */ /* 0x000ea2000c1e1500 */
[----:B------:R-:W-:-:S03]  /*17540*/  PRMT R23, RZ, 0x7610, R23 ;  /* 0x00007610ff177816 */ /* 0x000fc60000000017 */
[----:B--2---:R0:W-:Y:S04]  /*17550*/  STL [R1+0xec], R24 ;  /* 0x0000ec1801007387 */ /* 0x0041e80000100800 */
[----:B0-----:R-:W2:Y:S04]  /*17560*/  LDL.LU R24, [R1+0x12a0] ;  /* 0x0012a00001187983 */ /* 0x001ea80000300800 */
[----:B------:R-:W2:Y:S01]  /*17570*/  LDL R11, [R1+0x484] ;  /* 0x00048400010b7983 */ /* 0x000ea20000100800 */
[----:B----4-:R-:W-:-:S03]  /*17580*/  @!P2 IMAD.MOV.U32 R10, RZ, RZ, R2 ;  /* 0x000000ffff0aa224 */ /* 0x010fc600078e0002 */
[----:B------:R-:W4:Y:S04]  /*17590*/  LDL R2, [R1+0x388] ;  /* 0x0003880001027983 */ /* 0x000f280000100800 */
[----:B--2---:R-:W2:Y:S04]  /*175a0*/  @!P2 LDG.E.U16 R23, desc[UR8][R10.64] ;  /* 0x000000080a17a981 */ /* 0x004ea8000c1e1500 */
        /* <DEDUP_REMOVED lines=21> */
[----:B------:R-:W2:Y:S04]  /*17700*/  LDL R11, [R1+0x390] ;  /* 0x00039000010b7983 */ /* 0x000ea80000100800 */
[----:B------:R0:W-:Y:S02]  /*17710*/  STS.U16 [R29+UR5+0x10600], R18 ;  /* 0x010600121d007988 */ /* 0x0001e40008000405 */
[----:B0-----:R-:W-:-:S02]  /*17720*/  PRMT R18, RZ, 0x7610, R18 ;  /* 0x00007610ff127816 */ /* 0x001fc40000000012 */
[----:B--2---:R-:W-:-:S04]  /*17730*/  @!P1 LOP3.LUT R11, R11, R10, RZ, 0x3c, !PT ;  /* 0x0000000a0b0b9212 */ /* 0x004fc800078e3cff */
[----:B------:R-:W-:-:S04]  /*17740*/  @!P1 LOP3.LUT R10, R11, R10, RZ, 0x3c, !PT ;  /* 0x0000000a0b0a9212 */ /* 0x000fc800078e3cff */
[----:B------:R-:W-:-:S05]  /*17750*/  @!P1 LOP3.LUT R11, R11, R10, RZ, 0x3c, !PT ;  /* 0x0000000a0b0b9212 */ /* 0x000fca00078e3cff */
[----:B------:R-:W2:Y:S04]  /*17760*/  @!P1 LDG.E.U16 R18, desc[UR8][R10.64] ;  /* 0x000000080a129981 */ /* 0x000ea8000c1e1500 */
[----:B------:R0:W-:Y:S01]  /*17770*/  STS.U16 [R29+UR5+0x11c00], R3 ;  /* 0x011c00031d007988 */ /* 0x0001e20008000405 */
[----:B------:R-:W-:-:S03]  /*17780*/  PRMT R4, RZ, 0x7610, R4 ;  /* 0x00007610ff047816 */ /* 0x000fc60000000004 */
[----:B--2---:R1:W-:Y:S04]  /*17790*/  STL [R1+0xdc], R18 ;  /* 0x0000dc1201007387 */ /* 0x0043e80000100800 */
[----:B0-----:R-:W4:Y:S04]  /*177a0*/  LDL R3, [R1+0x384] ;  /* 0x0003840001037983 */ /* 0x001f280000100800 */
[----:B-1----:R-:W2:Y:S04]  /*177b0*/  LDL R18, [R1+0x290] ;  /* 0x0002900001127983 */ /* 0x002ea80000100800 */
[----:B----4-:R-:W4:Y:S04]  /*177c0*/  @!P2 LDG.E.U16 R4, desc[UR8][R2.64] ;  /* 0x000000080204a981 */ /* 0x010f28000c1e1500 */
[----:B----4-:R0:W-:Y:S04]  /*177d0*/  STL [R1+0xd8], R4 ;  /* 0x0000d80401007387 */ /* 0x0101e80000100800 */
[----:B0-----:R-:W4:Y:S04]  /*177e0*/  LDL.LU R4, [R1+0x1290] ;  /* 0x0012900001047983 */ /* 0x001f280000300800 */
        /* <DEDUP_REMOVED lines=8> */
[----:B------:R-:W3:Y:S04]  /*17870*/  LDL R2, [R1+0x304] ;  /* 0x0003040001027983 */ /* 0x000ee80000100800 */
[----:B------:R-:W3:Y:S04]  /*17880*/  LDL R3, [R1+0x308] ;  /* 0x0003080001037983 */ /* 0x000ee80000100800 */
[----:B------:R0:W-:Y:S02]  /*17890*/  STS.U16 [R29+UR5+0x10200], R14 ;  /* 0x0102000e1d007988 */ /* 0x0001e40008000405 */
[----:B0-----:R-:W-:-:S02]  /*178a0*/  PRMT R14, RZ, 0x7610, R14 ;  /* 0x00007610ff0e7816 */ /* 0x001fc4000000000e */
[----:B--2---:R0:W-:Y:S04]  /*178b0*/  STL [R1+0xd4], R12 ;  /* 0x0000d40c01007387 */ /* 0x0041e80000100800 */
[----:B0-----:R-:W2:Y:S01]  /*178c0*/  LDL.LU R12, [R1+0x30] ;  /* 0x00003000010c7983 */ /* 0x001ea20000300800 */
[----:B---3--:R-:W-:-:S04]  /*178d0*/  @!P2 LOP3.LUT R3, R3, R2, RZ, 0x3c, !PT ;  /* 0x000000020303a212 */ /* 0x008fc800078e3cff */
[----:B------:R-:W-:-:S04]  /*178e0*/  @!P2 LOP3.LUT R2, R3, R2, RZ, 0x3c, !PT ;  /* 0x000000020302a212 */ /* 0x000fc800078e3cff */
[----:B------:R-:W-:-:S05]  /*178f0*/  @!P2 LOP3.LUT R3, R3, R2, RZ, 0x3c, !PT ;  /* 0x000000020303a212 */ /* 0x000fca00078e3cff */
[----:B------:R0:W3:Y:S04]  /*17900*/  @!P2 LDG.E.U16 R14, desc[UR8][R2.64] ;  /* 0x00000008020ea981 */ /* 0x0000e8000c1e1500 */
[----:B------:R-:W2:Y:S01]  /*17910*/  LDL R3, [R1+0x28c] ;  /* 0x00028c0001037983 */ /* 0x000ea20000100800 */
[----:B0-----:R-:W-:-:S03]  /*17920*/  @!P1 IMAD.MOV.U32 R2, RZ, RZ, R18 ;  /* 0x000000ffff029224 */ /* 0x001fc600078e0012 */
[----:B------:R0:W-:Y:S02]  /*17930*/  STS.U16 [R29+UR5+0x10100], R13 ;  /* 0x0101000d1d007988 */ /* 0x0001e40008000405 */
[----:B0-----:R-:W-:Y:S02]  /*17940*/  PRMT R13, RZ, 0x7610, R13 ;  /* 0x00007610ff0d7816 */ /* 0x001fe4000000000d */
[----:B---3--:R0:W-:Y:S04]  /*17950*/  STL [R1+0xd0], R14 ;  /* 0x0000d00e01007387 */ /* 0x0081e80000100800 */
[----:B0-----:R-:W3:Y:S04]  /*17960*/  LDL.LU R14, [R1+0x34] ;  /* 0x00003400010e7983 */ /* 0x001ee80000300800 */
[----:B------:R-:W-:Y:S04]  /*17970*/  STL [R1+0xbd4], R29 ;  /* 0x000bd41d01007387 */ /* 0x000fe80000100800 */
[----:B--2---:R-:W2:Y:S01]  /*17980*/  @!P1 LDG.E.U16 R13, desc[UR8][R2.64] ;  /* 0x00000008020d9981 */ /* 0x004ea2000c1e1500 */
[----:B------:R-:W-:-:S03]  /*17990*/  PRMT R0, RZ, 0x7610, R0 ;  /* 0x00007610ff007816 */ /* 0x000fc60000000000 */
[----:B------:R-:W3:Y:S04]  /*179a0*/  LDL R18, [R1+0x980] ;  /* 0x0009800001127983 */ /* 0x000ee80000100800 */
[----:B------:R-:W3:Y:S04]  /*179b0*/  LDL R2, [R1+0x284] ;  /* 0x0002840001027983 */ /* 0x000ee80000100800 */
[----:B------:R-:W3:Y:S04]  /*179c0*/  LDL R3, [R1+0x288] ;  /* 0x0002880001037983 */ /* 0x000ee80000100800 */
[----:B------:R0:W-:Y:S02]  /*179d0*/  STS.U16 [R29+UR5+0x11f00], R28 ;  /* 0x011f001c1d007988 */ /* 0x0001e40008000405 */
[----:B0-----:R-:W0:Y:S02]  /*179e0*/  S2R R28, SR_TID.X ;  /* 0x00000000001c7919 */ /* 0x001e240000002100 */
[----:B--2---:R1:W-:Y:S04]  /*179f0*/  STL [R1+0xcc], R13 ;  /* 0x0000cc0d01007387 */ /* 0x0043e80000100800 */
[----:B-1----:R-:W2:Y:S01]  /*17a00*/  LDL.LU R13, [R1+0x38] ;  /* 0x00003800010d7983 */ /* 0x002ea20000300800 */
[----:B---3--:R-:W-:-:S04]  /*17a10*/  @!P2 LOP3.LUT R3, R3, R2, RZ, 0x3c, !PT ;  /* 0x000000020303a212 */ /* 0x008fc800078e3cff */
[----:B------:R-:W-:-:S04]  /*17a20*/  @!P2 LOP3.LUT R2, R3, R2, RZ, 0x3c, !PT ;  /* 0x000000020302a212 */ /* 0x000fc800078e3cff */
[----:B------:R-:W-:-:S05]  /*17a30*/  @!P2 LOP3.LUT R3, R3, R2, RZ, 0x3c, !PT ;  /* 0x000000020303a212 */ /* 0x000fca00078e3cff */
[----:B------:R1:W3:Y:S04]  /*17a40*/  @!P2 LDG.E.U16 R0, desc[UR8][R2.64] ;  /* 0x000000080200a981 */ /* 0x0002e8000c1e1500 */
[----:B------:R-:W1:Y:S04]  /*17a50*/  LDL R2, [R1+0x9fc] ;  /* 0x0009fc0001027983 */ /* 0x000e680000100800 */
[----:B------:R-:W1:Y:S01]  /*17a60*/  LDL R3, [R1+0xa00] ;  /* 0x000a000001037983 */ /* 0x000e620000100800 */
[----:B0-----:R-:W-:-:S05]  /*17a70*/  LOP3.LUT R28, R28, 0x7f, RZ, 0xc0, !PT ;  /* 0x0000007f1c1c7812 */ /* 0x001fca00078ec0ff */
[----:B------:R-:W-:Y:S01]  /*17a80*/  IMAD.SHL.U32 R28, R28, 0x2, RZ ;  /* 0x000000021c1c7824 */ /* 0x000fe200078e00ff */
[----:B------:R-:W-:Y:S04]  /*17a90*/  STS.U16 [R29+UR5+0x10300], R15 ;  /* 0x0103000f1d007988 */ /* 0x000fe80008000405 */
        /* <DEDUP_REMOVED lines=11> */
[----:B----4-:R-:W-:Y:S04]  /*17b50*/  STS.U16 [R29+UR5+0x11d00], R4 ;  /* 0x011d00041d007988 */ /* 0x010fe80008000405 */
[----:B------:R-:W-:Y:S04]  /*17b60*/  STS.U16 [R29+UR5+0x11e00], R5 ;  /* 0x011e00051d007988 */ /* 0x000fe80008000405 */
[----:B------:R-:W-:Y:S04]  /*17b70*/  STS.U16 [R28+UR5], R6 ;  /* 0x000000061c007988 */ /* 0x000fe80008000405 */
[----:B------:R0:W-:Y:S02]  /*17b80*/  STS.U16 [R28+UR5+0x100], R7 ;  /* 0x000100071c007988 */ /* 0x0001e40008000405 */
[----:B0-----:R-:W-:-:S02]  /*17b90*/  PRMT R28, RZ, 0x7610, R28 ;  /* 0x00007610ff1c7816 */ /* 0x001fc4000000001c */
[----:B-1----:R-:W-:-:S04]  /*17ba0*/  @!P1 LOP3.LUT R3, R3, R2, RZ, 0x3c, !PT ;  /* 0x0000000203039212 */ /* 0x002fc800078e3cff */
[----:B------:R-:W-:-:S04]  /*17bb0*/  @!P1 LOP3.LUT R2, R3, R2, RZ, 0x3c, !PT ;  /* 0x0000000203029212 */ /* 0x000fc800078e3cff */
[----:B------:R-:W-:-:S05]  /*17bc0*/  @!P1 LOP3.LUT R3, R3, R2, RZ, 0x3c, !PT ;  /* 0x0000000203039212 */ /* 0x000fca00078e3cff */
[----:B------:R-:W4:Y:S04]  /*17bd0*/  @!P1 LDG.E.U16 R28, desc[UR8][R2.64] ;  /* 0x00000008021c9981 */ /* 0x000f28000c1e1500 */
[----:B---3--:R0:W-:Y:S04]  /*17be0*/  STL [R1+0xc8], R0 ;  /* 0x0000c80001007387 */ /* 0x0081e80000100800 */
[----:B0-----:R-:W3:Y:S04]  /*17bf0*/  LDL.LU R0, [R1+0x3c] ;  /* 0x00003c0001007983 */ /* 0x001ee80000300800 */
[----:B----4-:R0:W-:Y:S04]  /*17c00*/  STL [R1+0xc4], R28 ;  /* 0x0000c41c01007387 */ /* 0x0101e80000100800 */
[----:B------:R-:W4:Y:S04]  /*17c10*/  LDL R2, [R1+0x9f4] ;  /* 0x0009f40001027983 */ /* 0x000f280000100800 */
[----:B------:R-:W4:Y:S01]  /*17c20*/  LDL R3, [R1+0x9f8] ;  /* 0x0009f80001037983 */ /* 0x000f220000100800 */
[----:B0-----:R-:W0:Y:S02]  /*17c30*/  S2R R28, SR_TID.X ;  /* 0x00000000001c7919 */ /* 0x001e240000002100 */
[----:B0-----:R-:W-:-:S05]  /*17c40*/  LOP3.LUT R28, R28, 0x7f, RZ, 0xc0, !PT ;  /* 0x0000007f1c1c7812 */ /* 0x001fca00078ec0ff */
[----:B------:R-:W-:-:S05]  /*17c50*/  IMAD.SHL.U32 R28, R28, 0x2, RZ ;  /* 0x000000021c1c7824 */ /* 0x000fca00078e00ff */
[----:B------:R0:W-:Y:S02]  /*17c60*/  STS.U16 [R28+UR5+0x1000], R8 ;  /* 0x001000081c007988 */ /* 0x0001e40008000405 */
[----:B0-----:R-:W-:Y:S02]  /*17c70*/  PRMT R28, RZ, 0x7610, R28 ;  /* 0x00007610ff1c7816 */ /* 0x001fe4000000001c */
[----:B----4-:R-:W-:-:S04]  /*17c80*/  @!P2 LOP3.LUT R3, R3, R2, RZ, 0x3c, !PT ;  /* 0x000000020303a212 */ /* 0x010fc800078e3cff */
[----:B------:R-:W-:-:S04]  /*17c90*/  @!P2 LOP3.LUT R2, R3, R2, RZ, 0x3c, !PT ;  /* 0x000000020302a212 */ /* 0x000fc800078e3cff */
[----:B------:R-:W-:-:S05]  /*17ca0*/  @!P2 LOP3.LUT R3, R3, R2, RZ, 0x3c, !PT ;  /* 0x000000020303a212 */ /* 0x000fca00078e3cff */
[----:B------:R-:W4:Y:S04]  /*17cb0*/  @!P2 LDG.E.U16 R28, desc[UR8][R2.64] ;  /* 0x00000008021ca981 */ /* 0x000f28000c1e1500 */
[----:B----4-:R0:W-:Y:S04]  /*17cc0*/  STL [R1+0xc0], R28 ;  /* 0x0000c01c01007387 */ /* 0x0101e80000100800 */
[----:B------:R-:W4:Y:S01]  /*17cd0*/  LDL R3, [R1+0x97c] ;  /* 0x00097c0001037983 */ /* 0x000f220000100800 */
[----:B0-----:R-:W0:Y:S01]  /*17ce0*/  S2R R28, SR_TID.X ;  /* 0x00000000001c7919 */ /* 0x001e220000002100 */
[----:B------:R-:W-:-:S02]  /*17cf0*/  @!P1 IMAD.MOV.U32 R2, RZ, RZ, R18 ;  /* 0x000000ffff029224 */ /* 0x000fc400078e0012 */
[----:B------:R-:W2:Y:S01]  /*17d00*/  LDL.LU R18, [R1+0x44] ;  /* 0x0000440001127983 */ /* 0x000ea20000300800 */
[----:B0-----:R-:W-:-:S05]  /*17d10*/  LOP3.LUT R28, R28, 0x7f, RZ, 0xc0, !PT ;  /* 0x0000007f1c1c7812 */ /* 0x001fca00078ec0ff */
[----:B------:R-:W-:-:S05]  /*17d20*/  IMAD.SHL.U32 R28, R28, 0x2, RZ ;  /* 0x000000021c1c7824 */ /* 0x000fca00078e00ff */
[----:B------:R0:W-:Y:S02]  /*17d30*/  STS.U16 [R28+UR5+0x1100], R9 ;  /* 0x001100091c007988 */ /* 0x0001e40008000405 */
[----:B0-----:R-:W-:-:S06]  /*17d40*/  PRMT R28, RZ, 0x7610, R28 ;  /* 0x00007610ff1c7816 */ /* 0x001fcc000000001c */
[----:B----4-:R-:W4:Y:S04]  /*17d50*/  @!P1 LDG.E.U16 R28, desc[UR8][R2.64] ;  /* 0x00000008021c9981 */ /* 0x010f28000c1e1500 */
[----:B----4-:R0:W-:Y:S04]  /*17d60*/  STL [R1+0xbc], R28 ;  /* 0x0000bc1c01007387 */ /* 0x0101e80000100800 */
[----:B------:R-:W4:Y:S04]  /*17d70*/  LDL R2, [R1+0x974] ;  /* 0x0009740001027983 */ /* 0x000f280000100800 */
[----:B------:R-:W4:Y:S01]  /*17d80*/  LDL R3, [R1+0x978] ;  /* 0x0009780001037983 */ /* 0x000f220000100800 */
[----:B0-----:R-:W0:Y:S01]  /*17d90*/  S2R R28, SR_TID.X ;  /* 0x00000000001c7919 */ /* 0x001e220000002100 */
[----:B------:R-:W-:-:S02]  /*17da0*/  PRMT R17, RZ, 0x7610, R17 ;  /* 0x00007610ff117816 */ /* 0x000fc40000000011 */
[----:B0-----:R-:W-:-:S05]  /*17db0*/  LOP3.LUT R28, R28, 0x7f, RZ, 0xc0, !PT ;  /* 0x0000007f1c1c7812 */ /* 0x001fca00078ec0ff */
[----:B------:R-:W-:-:S05]  /*17dc0*/  IMAD.SHL.U32 R28, R28, 0x2, RZ ;  /* 0x000000021c1c7824 */ /* 0x000fca00078e00ff */
[----:B------:R0:W-:Y:S04]  /*17dd0*/  STS.U16 [R28+UR5+0x2000], R12 ;  /* 0x0020000c1c007988 */ /* 0x0001e80008000405 */
[----:B0-----:R-:W2:Y:S01]  /*17de0*/  LDL.LU R12, [R1+0x48] ;  /* 0x00004800010c7983 */ /* 0x001ea20000300800 */
[----:B----4-:R-:W-:-:S04]  /*17df0*/  @!P2 LOP3.LUT R3, R3, R2, RZ, 0x3c, !PT ;  /* 0x000000020303a212 */ /* 0x010fc800078e3cff */
[----:B------:R-:W-:-:S04]  /*17e00*/  @!P2 LOP3.LUT R2, R3, R2, RZ, 0x3c, !PT ;  /* 0x000000020302a212 */ /* 0x000fc800078e3cff */
[----:B------:R-:W-:-:S05]  /*17e10*/  @!P2 LOP3.LUT R3, R3, R2, RZ, 0x3c, !PT ;  /* 0x000000020303a212 */ /* 0x000fca00078e3cff */
[----:B------:R0:W4:Y:S04]  /*17e20*/  @!P2 LDG.E.U16 R17, desc[UR8][R2.64] ;  /* 0x000000080211a981 */ /* 0x000128000c1e1500 */
[----:B------:R-:W0:Y:S04]  /*17e30*/  LDL R2, [R1+0x8fc] ;  /* 0x0008fc0001027983 */ /* 0x000e280000100800 */
[----:B------:R-:W0:Y:S04]  /*17e40*/  LDL R3, [R1+0x900] ;  /* 0x0009000001037983 */ /* 0x000e280000100800 */
[----:B------:R1:W-:Y:S02]  /*17e50*/  STS.U16 [R28+UR5+0x2100], R14 ;  /* 0x0021000e1c007988 */ /* 0x0003e40008000405 */
[----:B-1----:R-:W-:-:S02]  /*17e60*/  PRMT R28, RZ, 0x7610, R28 ;  /* 0x00007610ff1c7816 */ /* 0x002fc4000000001c */
[----:B------:R-:W2:Y:S01]  /*17e70*/  LDL R14, [R1+0x878] ;  /* 0x00087800010e7983 */ /* 0x000ea20000100800 */
[----:B0-----:R-:W-:-:S04]  /*17e80*/  @!P1 LOP3.LUT R3, R3, R2, RZ, 0x3c, !PT ;  /* 0x0000000203039212 */ /* 0x001fc800078e3cff */
[----:B------:R-:W-:-:S04]  /*17e90*/  @!P1 LOP3.LUT R2, R3, R2, RZ, 0x3c, !PT ;  /* 0x0000000203029212 */ /* 0x000fc800078e3cff */
[----:B------:R-:W-:-:S05]  /*17ea0*/  @!P1 LOP3.LUT R3, R3, R2, RZ, 0x3c, !PT ;  /* 0x0000000203039212 */ /* 0x000fca00078e3cff */
[----:B------:R-:W2:Y:S04]  /*17eb0*/  @!P1 LDG.E.U16 R28, desc[UR8][R2.64] ;  /* 0x00000008021c9981 */ /* 0x000ea8000c1e1500 */
[----:B----4-:R0:W-:Y:S04]  /*17ec0*/  STL [R1+0xac], R17 ;  /* 0x0000ac1101007387 */ /* 0x0101e80000100800 */
[----:B0-----:R-:W4:Y:S04]  /*17ed0*/  LDL.LU R17, [R1+0x4c] ;  /* 0x00004c0001117983 */ /* 0x001f280000300800 */
[----:B--2---:R0:W-:Y:S04]  /*17ee0*/  STL [R1+0xa8], R28 ;  /* 0x0000a81c01007387 */ /* 0x0041e80000100800 */
[----:B------:R-:W2:Y:S04]  /*17ef0*/  LDL R2, [R1+0x8f4] ;  /* 0x0008f40001027983 */ /* 0x000ea80000100800 */
[----:B------:R-:W2:Y:S01]  /*17f00*/  LDL R3, [R1+0x8f8] ;  /* 0x0008f80001037983 */ /* 0x000ea20000100800 */
[----:B0-----:R-:W0:Y:S01]  /*17f10*/  S2R R28, SR_TID.X ;  /* 0x00000000001c7919 */ /* 0x001e220000002100 */
[----:B------:R-:W-:-:S02]  /*17f20*/  PRMT R15, RZ, 0x7610, R15 ;  /* 0x00007610ff0f7816 */ /* 0x000fc4000000000f */
[----:B0-----:R-:W-:-:S05]  /*17f30*/  LOP3.LUT R28, R28, 0x7f, RZ, 0xc0, !PT ;  /* 0x0000007f1c1c7812 */ /* 0x001fca00078ec0ff */
[----:B------:R-:W-:-:S05]  /*17f40*/  IMAD.SHL.U32 R28, R28, 0x2, RZ ;  /* 0x000000021c1c7824 */ /* 0x000fca00078e00ff */
[----:B------:R0:W-:Y:S04]  /*17f50*/  STS.U16 [R28+UR5+0x3000], R13 ;  /* 0x0030000d1c007988 */ /* 0x0001e80008000405 */
[----:B0-----:R-:W4:Y:S01]  /*17f60*/  LDL.LU R13, [R1+0x128c] ;  /* 0x00128c00010d7983 */ /* 0x001f220000300800 */
[----:B--2---:R-:W-:-:S04]  /*17f70*/  @!P2 LOP3.LUT R3, R3, R2, RZ, 0x3c, !PT ;  /* 0x000000020303a212 */ /* 0x004fc800078e3cff */
[----:B------:R-:W-:-:S04]  /*17f80*/  @!P2 LOP3.LUT R2, R3, R2, RZ, 0x3c, !PT ;  /* 0x000000020302a212 */ /* 0x000fc800078e3cff */
[----:B------:R-:W-:-:S05]  /*17f90*/  @!P2 LOP3.LUT R3, R3, R2, RZ, 0x3c, !PT ;  /* 0x000000020303a212 */ /* 0x000fca00078e3cff */
[----:B------:R-:W2:Y:S04]  /*17fa0*/  @!P2 LDG.E.U16 R15, desc[UR8][R2.64] ;  /* 0x00000008020fa981 */ /* 0x000ea8000c1e1500 */
[----:B------:R-:W4:Y:S04]  /*17fb0*/  LDL R2, [R1+0x87c] ;  /* 0x00087c0001027983 */ /* 0x000f280000100800 */
[----:B------:R-:W4:Y:S01]  /*17fc0*/  LDL R3, [R1+0x880] ;  /* 0x0008800001037983 */ /* 0x000f220000100800 */
[----:B------:R-:W-:-:S03]  /*17fd0*/  PRMT R16, RZ, 0x7610, R16 ;  /* 0x00007610ff107816 */ /* 0x000fc60000000010 */
[----:B---3--:R0:W-:Y:S04]  /*17fe0*/  STS.U16 [R28+UR5+0x3100], R0 ;  /* 0x003100001c007988 */ /* 0x0081e80008000405 */
[----:B0-----:R-:W3:Y:S04]  /*17ff0*/  LDL R0, [R1+0x7f8] ;  /* 0x0007f80001007983 */ /* 0x001ee80000100800 */
[----:B--2---:R0:W-:Y:S04]  /*18000*/  STL [R1+0xa4], R15 ;  /* 0x0000a40f01007387 */ /* 0x0041e80000100800 */
[----:B0-----:R-:W2:Y:S01]  /*18010*/  LDL.LU R15, [R1+0x54] ;  /* 0x00005400010f7983 */ /* 0x001ea20000300800 */
[----:B----4-:R-:W-:-:S04]  /*18020*/  @!P1 LOP3.LUT R3, R3, R2, RZ, 0x3c, !PT ;  /* 0x0000000203039212 */ /* 0x010fc800078e3cff */
[----:B------:R-:W-:-:S04]  /*18030*/  @!P1 LOP3.LUT R2, R3, R2, RZ, 0x3c, !PT ;  /* 0x0000000203029212 */ /* 0x000fc800078e3cff */
[----:B------:R-:W-:-:S05]  /*18040*/  @!P1 LOP3.LUT R3, R3, R2, RZ, 0x3c, !PT ;  /* 0x0000000203039212 */ /* 0x000fca00078e3cff */
[----:B------:R-:W4:Y:S04]  /*18050*/  @!P1 LDG.E.U16 R16, desc[UR8][R2.64] ;  /* 0x0000000802109981 */ /* 0x000f28000c1e1500 */
[----:B------:R-:W2:Y:S04]  /*18060*/  LDL.LU R2, [R1+0x40] ;  /* 0x0000400001027983 */ /* 0x000ea80000300800 */
[----:B------:R-:W3:Y:S01]  /*18070*/  LDL R3, [R1+0x874] ;  /* 0x0008740001037983 */ /* 0x000ee20000100800 */
[----:B------:R-:W-:-:S03]  /*18080*/  PRMT R13, RZ, 0x7610, R13 ;  /* 0x00007610ff0d7816 */ /* 0x000fc6000000000d */
[----:B----4-:R0:W-:Y:S04]  /*18090*/  STL [R1+0xa0], R16 ;  /* 0x0000a01001007387 */ /* 0x0101e80000100800 */
[----:B--2---:R1:W-:Y:S04]  /*180a0*/  STS.U16 [R28+UR5+0x4000], R2 ;  /* 0x004000021c007988 */ /* 0x0043e80008000405 */
[----:B0-----:R-:W2:Y:S01]  /*180b0*/  LDL.LU R16, [R1+0x58] ;  /* 0x0000580001107983 */ /* 0x001ea20000300800 */
[----:B-1----:R-:W-:-:S05]  /*180c0*/  @!P2 IMAD.MOV.U32 R2, RZ, RZ, R14 ;  /* 0x000000ffff02a224 */ /* 0x002fca00078e000e */
[----:B---3--:R0:W3:Y:S04]  /*180d0*/  @!P2 LDG.E.U16 R13, desc[UR8][R2.64] ;  /* 0x00000008020da981 */ /* 0x0080e8000c1e1500 */
[----:B------:R-:W0:Y:S04]  /*180e0*/  LDL R2, [R1+0x7fc] ;  /* 0x0007fc0001027983 */ /* 0x000e280000100800 */
[----:B------:R-:W0:Y:S04]  /*180f0*/  LDL R3, [R1+0x800] ;  /* 0x0008000001037983 */ /* 0x000e280000100800 */
[----:B------:R1:W-:Y:S02]  /*18100*/  STS.U16 [R28+UR5+0x4100], R18 ;  /* 0x004100121c007988 */ /* 0x0003e40008000405 */
[----:B-1----:R-:W-:-:S02]  /*18110*/  PRMT R28, RZ, 0x7610, R28 ;  /* 0x00007610ff1c7816 */ /* 0x002fc4000000001c */
[----:B0-----:R-:W-:-:S04]  /*18120*/  @!P1 LOP3.LUT R3, R3, R2, RZ, 0x3c, !PT ;  /* 0x0000000203039212 */ /* 0x001fc800078e3cff */
[----:B------:R-:W-:-:S04]  /*18130*/  @!P1 LOP3.LUT R2, R3, R2, RZ, 0x3c, !PT ;  /* 0x0000000203029212 */ /* 0x000fc800078e3cff */
[----:B------:R-:W-:-:S05]  /*18140*/  @!P1 LOP3.LUT R3, R3, R2, RZ, 0x3c, !PT ;  /* 0x0000000203039212 */ /* 0x000fca00078e3cff */
[----:B------:R-:W4:Y:S04]  /*18150*/  @!P1 LDG.E.U16 R28, desc[UR8][R2.64] ;  /* 0x00000008021c9981 */ /* 0x000f28000c1e1500 */
[----:B---3--:R0:W-:Y:S04]  /*18160*/  STL [R1+0x9c], R13 ;  /* 0x00009c0d01007387 */ /* 0x0081e80000100800 */
[----:B0-----:R-:W3:Y:S04]  /*18170*/  LDL R13, [R1+0x778] ;  /* 0x00077800010d7983 */ /* 0x001ee80000100800 */
[----:B------:R-:W2:Y:S04]  /*18180*/  LDL.LU R14, [R1+0x5c] ;  /* 0x00005c00010e7983 */ /* 0x000ea80000300800 */
[----:B------:R-:W2:Y:S04]  /*18190*/  LDL.LU R18, [R1+0x1288] ;  /* 0x0012880001127983 */ /* 0x000ea80000300800 */
[----:B----4-:R0:W-:Y:S04]  /*181a0*/  STL [R1+0x98], R28 ;  /* 0x0000981c01007387 */ /* 0x0101e80000100800 */
[----:B------:R-:W4:Y:S01]  /*181b0*/  LDL R3, [R1+0x7f4] ;  /* 0x0007f40001037983 */ /* 0x000f220000100800 */
[----:B0-----:R-:W0:Y:S01]  /*181c0*/  S2R R28, SR_TID.X ;  /* 0x00000000001c7919 */ /* 0x001e220000002100 */
[----:B------:R-:W-:-:S02]  /*181d0*/  @!P2 MOV R2, R0 ;  /* 0x000000000002a202 */ /* 0x000fc40000000f00 */
[----:B0-----:R-:W-:-:S05]  /*181e0*/  LOP3.LUT R28, R28, 0x7f, RZ, 0xc0, !PT ;  /* 0x0000007f1c1c7812 */ /* 0x001fca00078ec0ff */
[----:B------:R-:W-:-:S05]  /*181f0*/  IMAD.SHL.U32 R28, R28, 0x2, RZ ;  /* 0x000000021c1c7824 */ /* 0x000fca00078e00ff */
[----:B------:R0:W-:Y:S02]  /*18200*/  STS.U16 [R28+UR5+0x5000], R12 ;  /* 0x0050000c1c007988 */ /* 0x0001e40008000405 */
[----:B0-----:R-:W-:Y:S02]  /*18210*/  PRMT R28, RZ, 0x7610, R28 ;  /* 0x00007610ff1c7816 */ /* 0x001fe4000000001c */
[----:B------:R-:W2:Y:S04]  /*18220*/  LDL.LU R12, [R1+0x64] ;  /* 0x00006400010c7983 */ /* 0x000ea80000300800 */
[----:B------:R-:W2:Y:S04]  /*18230*/  LDL.LU R0, [R1+0x6c] ;  /* 0x00006c0001007983 */ /* 0x000ea80000300800 */
[----:B----4-:R-:W4:Y:S04]  /*18240*/  @!P2 LDG.E.U16 R28, desc[UR8][R2.64] ;  /* 0x00000008021ca981 */ /* 0x010f28000c1e1500 */
        /* <DEDUP_REMOVED lines=8> */
[----:B------:R-:W2:Y:S01]  /*182d0*/  LDL.LU R17, [R1+0x1284] ;  /* 0x0012840001117983 */ /* 0x000ea20000300800 */
[----:B----4-:R-:W-:-:S04]  /*182e0*/  @!P1 LOP3.LUT R3, R3, R2, RZ, 0x3c, !PT ;  /* 0x0000000203039212 */ /* 0x010fc800078e3cff */
[----:B------:R-:W-:-:S04]  /*182f0*/  @!P1 LOP3.LUT R2, R3, R2, RZ, 0x3c, !PT ;  /* 0x0000000203029212 */ /* 0x000fc800078e3cff */
[----:B------:R-:W-:-:S05]  /*18300*/  @!P1 LOP3.LUT R3, R3, R2, RZ, 0x3c, !PT ;  /* 0x0000000203039212 */ /* 0x000fca00078e3cff */
[----:B------:R-:W4:Y:S04]  /*18310*/  @!P1 LDG.E.U16 R28, desc[UR8][R2.64] ;  /* 0x00000008021c9981 */ /* 0x000f28000c1e1500 */
[----:B----4-:R0:W-:Y:S04]  /*18320*/  STL [R1+0x90], R28 ;  /* 0x0000901c01007387 */ /* 0x0101e80000100800 */
[----:B------:R-:W4:Y:S04]  /*18330*/  LDL.LU R2, [R1+0x50] ;  /* 0x0000500001027983 */ /* 0x000f280000300800 */
[----:B------:R-:W2:Y:S01]  /*18340*/  LDL R3, [R1+0x774] ;  /* 0x0007740001037983 */ /* 0x000ea20000100800 */
[----:B0-----:R-:W0:Y:S02]  /*18350*/  S2R R28, SR_TID.X ;  /* 0x00000000001c7919 */ /* 0x001e240000002100 */
[----:B0-----:R-:W-:-:S05]  /*18360*/  LOP3.LUT R28, R28, 0x7f, RZ, 0xc0, !PT ;  /* 0x0000007f1c1c7812 */ /* 0x001fca00078ec0ff */
[----:B------:R-:W-:-:S05]  /*18370*/  IMAD.SHL.U32 R28, R28, 0x2, RZ ;  /* 0x000000021c1c7824 */ /* 0x000fca00078e00ff */
[----:B----4-:R0:W-:Y:S02]  /*18380*/  STS.U16 [R28+UR5+0x6000], R2 ;  /* 0x006000021c007988 */ /* 0x0101e40008000405 */
[----:B0-----:R-:W-:Y:S01]  /*18390*/  PRMT R28, RZ, 0x7610, R28 ;  /* 0x00007610ff1c7816 */ /* 0x001fe2000000001c */
[----:B---3--:R-:W-:Y:S02]  /*183a0*/  @!P2 IMAD.MOV.U32 R2, RZ, RZ, R13 ;  /* 0x000000ffff02a224 */ /* 0x008fe400078e000d */
[----:B------:R-:W3:Y:S04]  /*183b0*/  LDL.LU R13, [R1+0x68] ;  /* 0x00006800010d7983 */ /* 0x000ee80000300800 */
[----:B--2---:R-:W2:Y:S04]  /*183c0*/  @!P2 LDG.E.U16 R28, desc[UR8][R2.64] ;  /* 0x00000008021ca981 */ /* 0x004ea8000c1e1500 */
[----:B--2---:R0:W-:Y:S04]  /*183d0*/  STL [R1+0x8c], R28 ;  /* 0x00008c1c01007387 */ /* 0x0041e80000100800 */
[----:B------:R-:W2:Y:S04]  /*183e0*/  LDL R2, [R1+0x6fc] ;  /* 0x0006fc0001027983 */ /* 0x000ea80000100800 */
[----:B------:R-:W2:Y:S01]  /*183f0*/  LDL R3, [R1+0x700] ;  /* 0x0007000001037983 */ /* 0x000ea20000100800 */
[----:B0-----:R-:W0:Y:S02]  /*18400*/  S2R R28, SR_TID.X ;  /* 0x00000000001c7919 */ /* 0x001e240000002100 */
[----:B0-----:R-:W-:-:S05]  /*18410*/  LOP3.LUT R28, R28, 0x7f, RZ, 0xc0, !PT ;  /* 0x0000007f1c1c7812 */ /* 0x001fca00078ec0ff */
[----:B------:R-:W-:-:S05]  /*18420*/  IMAD.SHL.U32 R28, R28, 0x2, RZ ;  /* 0x000000021c1c7824 */ /* 0x000fca00078e00ff */
[----:B------:R0:W-:Y:S02]  /*18430*/  STS.U16 [R28+UR5+0x6100], R15 ;  /* 0x0061000f1c007988 */ /* 0x0001e40008000405 */
[----:B0-----:R-:W-:Y:S02]  /*18440*/  PRMT R28, RZ, 0x7610, R28 ;  /* 0x00007610ff1c7816 */ /* 0x001fe4000000001c */
[----:B------:R-:W4:Y:S01]  /*18450*/  LDL.LU R15, [R1+0x1280] ;  /* 0x00128000010f7983 */ /* 0x000f220000300800 */
[----:B--2---:R-:W-:-:S04]  /*18460*/  @!P1 LOP3.LUT R3, R3, R2, RZ, 0x3c, !PT ;  /* 0x0000000203039212 */ /* 0x004fc800078e3cff */
[----:B------:R-:W-:-:S04]  /*18470*/  @!P1 LOP3.LUT R2, R3, R2, RZ, 0x3c, !PT ;  /* 0x0000000203029212 */ /* 0x000fc800078e3cff */
[----:B------:R-:W-:-:S05]  /*18480*/  @!P1 LOP3.LUT R3, R3, R2, RZ, 0x3c, !PT ;  /* 0x0000000203039212 */ /* 0x000fca00078e3cff */
[----:B------:R-:W2:Y:S04]  /*18490*/  @!P1 LDG.E.U16 R28, desc[UR8][R2.64] ;  /* 0x00000008021c9981 */ /* 0x000ea8000c1e1500 */
[----:B--2---:R0:W-:Y:S04]  /*184a0*/  STL [R1+0x88], R28 ;  /* 0x0000881c01007387 */ /* 0x0041e80000100800 */
[----:B------:R-:W2:Y:S04]  /*184b0*/  LDL R2, [R1+0x6f4] ;  /* 0x0006f40001027983 */ /* 0x000ea80000100800 */
[----:B------:R-:W2:Y:S01]  /*184c0*/  LDL R3, [R1+0x6f8] ;  /* 0x0006f80001037983 */ /* 0x000ea20000100800 */
[----:B----4-:R-:W-:Y:S01]  /*184d0*/  PRMT R15, RZ, 0x7610, R15 ;  /* 0x00007610ff0f7816 */ /* 0x010fe2000000000f */
[----:B0-----:R-:W0:Y:S01]  /*184e0*/  S2R R28, SR_TID.X ;  /* 0x00000000001c7919 */ /* 0x001e220000002100 */
[----:B--2---:R-:W-:-:S04]  /*184f0*/  @!P2 LOP3.LUT R3, R3, R2, RZ, 0x3c, !PT ;  /* 0x000000020303a212 */ /* 0x004fc800078e3cff */
[----:B------:R-:W-:-:S04]  /*18500*/  @!P2 LOP3.LUT R2, R3, R2, RZ, 0x3c, !PT ;  /* 0x000000020302a212 */ /* 0x000fc800078e3cff */
[----:B------:R-:W-:-:S05]  /*18510*/  @!P2 LOP3.LUT R3, R3, R2, RZ, 0x3c, !PT ;  /* 0x000000020303a212 */ /* 0x000fca00078e3cff */
[----:B------:R1:W2:Y:S04]  /*18520*/  @!P2 LDG.E.U16 R15, desc[UR8][R2.64] ;  /* 0x00000008020fa981 */ /* 0x0002a8000c1e1500 */
[----:B------:R-:W1:Y:S04]  /*18530*/  LDL R2, [R1+0x67c] ;  /* 0x00067c0001027983 */ /* 0x000e680000100800 */
[----:B------:R-:W1:Y:S01]  /*18540*/  LDL R3, [R1+0x680] ;  /* 0x0006800001037983 */ /* 0x000e620000100800 */
[----:B0-----:R-:W-:-:S05]  /*18550*/  LOP3.LUT R28, R28, 0x7f, RZ, 0xc0, !PT ;  /* 0x0000007f1c1c7812 */ /* 0x001fca00078ec0ff */
[----:B------:R-:W-:-:S05]  /*18560*/  IMAD.SHL.U32 R28, R28, 0x2, RZ ;  /* 0x000000021c1c7824 */ /* 0x000fca00078e00ff */
[----:B------:R0:W-:Y:S04]  /*18570*/  STS.U16 [R28+UR5+0x7000], R16 ;  /* 0x007000101c007988 */ /* 0x0001e80008000405 */
[----:B------:R4:W-:Y:S04]  /*18580*/  STS.U16 [R28+UR5+0x7100], R14 ;  /* 0x0071000e1c007988 */ /* 0x0009e80008000405 */
[----:B0-----:R-:W3:Y:S01]  /*18590*/  LDL R16, [R1+0x600] ;  /* 0x0006000001107983 */ /* 0x001ee20000100800 */
[----:B----4-:R-:W-:-:S03]  /*185a0*/  PRMT R28, RZ, 0x7610, R28 ;  /* 0x00007610ff1c7816 */ /* 0x010fc6000000001c */
[----:B------:R-:W4:Y:S01]  /*185b0*/  LDL R14, [R1+0x5f8] ;  /* 0x0005f800010e7983 */ /* 0x000f220000100800 */
[----:B-1----:R-:W-:-:S04]  /*185c0*/  @!P1 LOP3.LUT R3, R3, R2, RZ, 0x3c, !PT ;  /* 0x0000000203039212 */ /* 0x002fc800078e3cff */
[----:B------:R-:W-:-:S04]  /*185d0*/  @!P1 LOP3.LUT R2, R3, R2, RZ, 0x3c, !PT ;  /* 0x0000000203029212 */ /* 0x000fc800078e3cff */
[----:B------:R-:W-:-:S05]  /*185e0*/  @!P1 LOP3.LUT R3, R3, R2, RZ, 0x3c, !PT ;  /* 0x0000000203039212 */ /* 0x000fca00078e3cff */
[----:B------:R-:W3:Y:S04]  /*185f0*/  @!P1 LDG.E.U16 R28, desc[UR8][R2.64] ;  /* 0x00000008021c9981 */ /* 0x000ee8000c1e1500 */
[----:B--2---:R0:W-:Y:S04]  /*18600*/  STL [R1+0x84], R15 ;  /* 0x0000840f01007387 */ /* 0x0041e80000100800 */
[----:B0-----:R-:W2:Y:S04]  /*18610*/  LDL.LU R15, [R1+0xf4] ;  /* 0x0000f400010f7983 */ /* 0x001ea80000300800 */
[----:B---3--:R0:W-:Y:S04]  /*18620*/  STL [R1+0x80], R28 ;  /* 0x0000801c01007387 */ /* 0x0081e80000100800 */
[----:B------:R-:W3:Y:S04]  /*18630*/  LDL R2, [R1+0x674] ;  /* 0x0006740001027983 */ /* 0x000ee80000100800 */
[----:B------:R-:W3:Y:S01]  /*18640*/  LDL R3, [R1+0x678] ;  /* 0x0006780001037983 */ /* 0x000ee20000100800 */
[----:B0-----:R-:W0:Y:S02]  /*18650*/  S2R R28, SR_TID.X ;  /* 0x00000000001c7919 */ /* 0x001e240000002100 */
[----:B0-----:R-:W-:-:S05]  /*18660*/  LOP3.LUT R28, R28, 0x7f, RZ, 0xc0, !PT ;  /* 0x0000007f1c1c7812 */ /* 0x001fca00078ec0ff */
[----:B------:R-:W-:-:S05]  /*18670*/  IMAD.SHL.U32 R28, R28, 0x2, RZ ;  /* 0x000000021c1c7824 */ /* 0x000fca00078e00ff */
[----:B------:R0:W-:Y:S02]  /*18680*/  STS.U16 [R28+UR5+0x8000], R12 ;  /* 0x0080000c1c007988 */ /* 0x0001e40008000405 */
[----:B0-----:R-:W-:Y:S02]  /*18690*/  PRMT R28, RZ, 0x7610, R28 ;  /* 0x00007610ff1c7816 */ /* 0x001fe4000000001c */
[----:B------:R-:W2:Y:S01]  /*186a0*/  LDL.LU R12, [R1+0x127c] ;  /* 0x00127c00010c7983 */ /* 0x000ea20000300800 */
[----:B---3--:R-:W-:-:S04]  /*186b0*/  @!P2 LOP3.LUT R3, R3, R2, RZ, 0x3c, !PT ;  /* 0x000000020303a212 */ /* 0x008fc800078e3cff */
[----:B------:R-:W-:-:S04]  /*186c0*/  @!P2 LOP3.LUT R2, R3, R2, RZ, 0x3c, !PT ;  /* 0x000000020302a212 */ /* 0x000fc800078e3cff */
[----:B------:R-:W-:-:S05]  /*186d0*/  @!P2 LOP3.LUT R3, R3, R2, RZ, 0x3c, !PT ;  /* 0x000000020303a212 */ /* 0x000fca00078e3cff */
[----:B------:R-:W3:Y:S04]  /*186e0*/  @!P2 LDG.E.U16 R28, desc[UR8][R2.64] ;  /* 0x00000008021ca981 */ /* 0x000ee8000c1e1500 */
[----:B---3--:R0:W-:Y:S04]  /*186f0*/  STL [R1+0x7c], R28 ;  /* 0x00007c1c01007387 */ /* 0x0081e80000100800 */
[----:B------:R-:W3:Y:S01]  /*18700*/  LDL R3, [R1+0x5fc] ;  /* 0x0005fc0001037983 */ /* 0x000ee20000100800 */
[----:B0-----:R-:W0:Y:S01]  /*18710*/  S2R R28, SR_TID.X ;  /* 0x00000000001c7919 */ /* 0x001e220000002100 */
[----:B------:R-:W-:Y:S01]  /*18720*/  @!P1 IMAD.MOV.U32 R2, RZ, RZ, R16 ;  /* 0x000000ffff029224 */ /* 0x000fe200078e0010 */
[----:B0-----:R-:W-:-:S05]  /*18730*/  LOP3.LUT R28, R28, 0x7f, RZ, 0xc0, !PT ;  /* 0x0000007f1c1c7812 */ /* 0x001fca00078ec0ff */
[----:B------:R-:W-:-:S05]  /*18740*/  IMAD.SHL.U32 R28, R28, 0x2, RZ ;  /* 0x000000021c1c7824 */ /* 0x000fca00078e00ff */
[----:B------:R0:W-:Y:S02]  /*18750*/  STS.U16 [R28+UR5+0x8100], R0 ;  /* 0x008100001c007988 */ /* 0x0001e40008000405 */
[----:B0-----:R-:W-:Y:S02]  /*18760*/  PRMT R28, RZ, 0x7610, R28 ;  /* 0x00007610ff1c7816 */ /* 0x001fe4000000001c */
[----:B------:R-:W2:Y:S04]  /*18770*/  LDL R0, [R1+0x578] ;  /* 0x0005780001007983 */ /* 0x000ea80000100800 */
[----:B------:R-:W2:Y:S04]  /*18780*/  LDL.LU R16, [R1+0xfc] ;  /* 0x0000fc0001107983 */ /* 0x000ea80000300800 */
[----:B---3--:R-:W3:Y:S04]  /*18790*/  @!P1 LDG.E.U16 R28, desc[UR8][R2.64] ;  /* 0x00000008021c9981 */ /* 0x008ee8000c1e1500 */
[----:B---3--:R0:W-:Y:S04]  /*187a0*/  STL [R1+0x78], R28 ;  /* 0x0000781c01007387 */ /* 0x0081e80000100800 */
[----:B------:R-:W3:Y:S04]  /*187b0*/  LDL.LU R2, [R1+0x60] ;  /* 0x0000600001027983 */ /* 0x000ee80000300800 */
[----:B------:R-:W2:Y:S01]  /*187c0*/  LDL R3, [R1+0x5f4] ;  /* 0x0005f40001037983 */ /* 0x000ea20000100800 */
[----:B0-----:R-:W0:Y:S01]  /*187d0*/  S2R R28, SR_TID.X ;  /* 0x00000000001c7919 */ /* 0x001e220000002100 */
[----:B------:R-:W-:-:S02]  /*187e0*/  PRMT R8, RZ, 0x7610, R8 ;  /* 0x00007610ff087816 */ /* 0x000fc40000000008 */
[----:B0-----:R-:W-:-:S05]  /*187f0*/  LOP3.LUT R28, R28, 0x7f, RZ, 0xc0, !PT ;  /* 0x0000007f1c1c7812 */ /* 0x001fca00078ec0ff */
[----:B------:R-:W-:-:S05]  /*18800*/  IMAD.SHL.U32 R28, R28, 0x2, RZ ;  /* 0x000000021c1c7824 */ /* 0x000fca00078e00ff */
[----:B---3--:R4:W-:Y:S02]  /*18810*/  STS.U16 [R28+UR5+0x9000], R2 ;  /* 0x009000021c007988 */ /* 0x0089e40008000405 */
[----:B----4-:R-:W-:Y:S02]  /*18820*/  @!P2 IMAD.MOV.U32 R2, RZ, RZ, R14 ;  /* 0x000000ffff02a224 */ /* 0x010fe400078e000e */
[----:B------:R0:W-:Y:S04]  /*18830*/  STS.U16 [R28+UR5+0x9100], R13 ;  /* 0x0091000d1c007988 */ /* 0x0001e80008000405 */
[----:B--2---:R1:W2:Y:S04]  /*18840*/  @!P2 LDG.E.U16 R8, desc[UR8][R2.64] ;  /* 0x000000080208a981 */ /* 0x0042a8000c1e1500 */
[----:B------:R-:W3:Y:S04]  /*18850*/  LDL R14, [R1+0x4f4] ;  /* 0x0004f400010e7983 */ /* 0x000ee80000100800 */
[----:B------:R-:W1:Y:S04]  /*18860*/  LDL R2, [R1+0x57c] ;  /* 0x00057c0001027983 */ /* 0x000e680000100800 */
[----:B------:R-:W1:Y:S01]  /*18870*/  LDL R3, [R1+0x580] ;  /* 0x0005800001037983 */ /* 0x000e620000100800 */
[----:B0-----:R-:W-:-:S02]  /*18880*/  PRMT R28, RZ, 0x7610, R28 ;  /* 0x00007610ff1c7816 */ /* 0x001fc4000000001c */
[----:B-1----:R-:W-:-:S04]  /*18890*/  @!P1 LOP3.LUT R3, R3, R2, RZ, 0x3c, !PT ;  /* 0x0000000203039212 */ /* 0x002fc800078e3cff */
[----:B------:R-:W-:-:S04]  /*188a0*/  @!P1 LOP3.LUT R2, R3, R2, RZ, 0x3c, !PT ;  /* 0x0000000203029212 */ /* 0x000fc800078e3cff */
[----:B------:R-:W-:-:S05]  /*188b0*/  @!P1 LOP3.LUT R3, R3, R2, RZ, 0x3c, !PT ;  /* 0x0000000203039212 */ /* 0x000fca00078e3cff */
[----:B------:R-:W4:Y:S04]  /*188c0*/  @!P1 LDG.E.U16 R28, desc[UR8][R2.64] ;  /* 0x00000008021c9981 */ /* 0x000f28000c1e1500 */
[----:B--2---:R0:W-:Y:S04]  /*188d0*/  STL [R1+0x74], R8 ;  /* 0x0000740801007387 */ /* 0x0041e80000100800 */
[----:B0-----:R-:W2:Y:S04]  /*188e0*/  LDL R8, [R1+0x4f8] ;  /* 0x0004f80001087983 */ /* 0x001ea80000100800 */
[----:B------:R-:W2:Y:S04]  /*188f0*/  LDL.LU R13, [R1+0x108] ;  /* 0x00010800010d7983 */ /* 0x000ea80000300800 */
[----:B----4-:R0:W-:Y:S04]  /*18900*/  STL [R1+0x70], R28 ;  /* 0x0000701c01007387 */ /* 0x0101e80000100800 */
[----:B------:R-:W4:Y:S04]  /*18910*/  LDL.LU R2, [R1+0xf0] ;  /* 0x0000f00001027983 */ /* 0x000f280000300800 */
[----:B------:R-:W2:Y:S01]  /*18920*/  LDL R3, [R1+0x574] ;  /* 0x0005740001037983 */ /* 0x000ea20000100800 */
[----:B0-----:R-:W0:Y:S01]  /*18930*/  S2R R28, SR_TID.X ;  /* 0x00000000001c7919 */ /* 0x001e220000002100 */
[----:B------:R-:W-:-:S02]  /*18940*/  PRMT R9, RZ, 0x7610, R9 ;  /* 0x00007610ff097816 */ /* 0x000fc40000000009 */
[----:B0-----:R-:W-:-:S05]  /*18950*/  LOP3.LUT R28, R28, 0x7f, RZ, 0xc0, !PT ;  /* 0x0000007f1c1c7812 */ /* 0x001fca00078ec0ff */
[----:B------:R-:W-:-:S05]  /*18960*/  IMAD.SHL.U32 R28, R28, 0x2, RZ ;  /* 0x000000021c1c7824 */ /* 0x000fca00078e00ff */
[----:B----4-:R0:W-:Y:S02]  /*18970*/  STS.U16 [R28+UR5+0xa000], R2 ;  /* 0x00a000021c007988 */ /* 0x0101e40008000405 */
[----:B0-----:R-:W-:Y:S02]  /*18980*/  @!P2 IMAD.MOV.U32 R2, RZ, RZ, R0 ;  /* 0x000000ffff02a224 */ /* 0x001fe400078e0000 */
[----:B------:R-:W4:Y:S04]  /*18990*/  LDL.LU R0, [R1+0x10c] ;  /* 0x00010c0001007983 */ /* 0x000f280000300800 */
[----:B--2---:R-:W2:Y:S04]  /*189a0*/  @!P2 LDG.E.U16 R9, desc[UR8][R2.64] ;  /* 0x000000080209a981 */ /* 0x004ea8000c1e1500 */
[----:B------:R-:W3:Y:S04]  /*189b0*/  LDL R2, [R1+0x4fc] ;  /* 0x0004fc0001027983 */ /* 0x000ee80000100800 */
[----:B------:R-:W3:Y:S01]  /*189c0*/  LDL R3, [R1+0x500] ;  /* 0x0005000001037983 */ /* 0x000ee20000100800 */
[----:B------:R-:W-:-:S03]  /*189d0*/  PRMT R12, RZ, 0x7610, R12 ;  /* 0x00007610ff0c7816 */ /* 0x000fc6000000000c */
[----:B------:R0:W-:Y:S04]  /*189e0*/  STS.U16 [R28+UR5+0xa100], R15 ;  /* 0x00a1000f1c007988 */ /* 0x0001e80008000405 */
[----:B0-----:R-:W4:Y:S04]  /*189f0*/  LDL R15, [R1+0x474] ;  /* 0x00047400010f7983 */ /* 0x001f280000100800 */
[----:B--2---:R0:W-:Y:S04]  /*18a00*/  STL [R1+0x6c], R9 ;  /* 0x00006c0901007387 */ /* 0x0041e80000100800 */
[----:B0-----:R-:W2:Y:S01]  /*18a10*/  LDL R9, [R1+0x478] ;  /* 0x0004780001097983 */ /* 0x001ea20000100800 */
[----:B---3--:R-:W-:-:S04]  /*18a20*/  @!P1 LOP3.LUT R3, R3, R2, RZ, 0x3c, !PT ;  /* 0x0000000203039212 */ /* 0x008fc800078e3cff */
[----:B------:R-:W-:-:S04]  /*18a30*/  @!P1 LOP3.LUT R2, R3, R2, RZ, 0x3c, !PT ;  /* 0x0000000203029212 */ /* 0x000fc800078e3cff */
[----:B------:R-:W-:-:S05]  /*18a40*/  @!P1 LOP3.LUT R3, R3, R2, RZ, 0x3c, !PT ;  /* 0x0000000203039212 */ /* 0x000fca00078e3cff */
[----:B------:R0:W3:Y:S04]  /*18a50*/  @!P1 LDG.E.U16 R12, desc[UR8][R2.64] ;  /* 0x00000008020c9981 */ /* 0x0000e8000c1e1500 */
[----:B------:R-:W2:Y:S01]  /*18a60*/  LDL.LU R3, [R1+0xf8] ;  /* 0x0000f80001037983 */ /* 0x000ea20000300800 */
[----:B0-----:R-:W-:-:S03]  /*18a70*/  @!P2 IMAD.MOV.U32 R2, RZ, RZ, R8 ;  /* 0x000000ffff02a224 */ /* 0x001fc600078e0008 */
[----:B--2---:R0:W-:Y:S02]  /*18a80*/  STS.U16 [R28+UR5+0xb000], R3 ;  /* 0x00b000031c007988 */ /* 0x0041e40008000405 */
[----:B0-----:R-:W-:Y:S01]  /*18a90*/  PRMT R28, RZ, 0x7610, R28 ;  /* 0x00007610ff1c7816 */ /* 0x001fe2000000001c */
[----:B------:R-:W-:-:S05]  /*18aa0*/  @!P2 IMAD.MOV.U32 R3, RZ, RZ, R14 ;  /* 0x000000ffff03a224 */ /* 0x000fca00078e000e */
[----:B------:R-:W2:Y:S04]  /*18ab0*/  @!P2 LDG.E.U16 R28, desc[UR8][R2.64] ;  /* 0x00000008021ca981 */ /* 0x000ea8000c1e1500 */
[----:B---3--:R0:W-:Y:S04]  /*18ac0*/  STL [R1+0x68], R12 ;  /* 0x0000680c01007387 */ /* 0x0081e80000100800 */
[----:B0-----:R-:W3:Y:S04]  /*18ad0*/  LDL.LU R12, [R1+0x114] ;  /* 0x00011400010c7983 */ /* 0x001ee80000300800 */
[----:B------:R-:W3:Y:S04]  /*18ae0*/  LDL R14, [R1+0x3fc] ;  /* 0x0003fc00010e7983 */ /* 0x000ee80000100800 */
[----:B------:R-:W3:Y:S04]  /*18af0*/  LDL R8, [R1+0x400] ;  /* 0x0004000001087983 */ /* 0x000ee80000100800 */
        /* <DEDUP_REMOVED lines=8> */
[----:B------:R-:W3:Y:S01]  /*18b80*/  LDL.LU R16, [R1+0x118] ;  /* 0x0001180001107983 */ /* 0x000ee20000300800 */
[----:B--2---:R-:W-:-:S04]  /*18b90*/  @!P1 LOP3.LUT R3, R3, R2, RZ, 0x3c, !PT ;  /* 0x0000000203039212 */ /* 0x004fc800078e3cff */
[----:B------:R-:W-:-:S04]  /*18ba0*/  @!P1 LOP3.LUT R2, R3, R2, RZ, 0x3c, !PT ;  /* 0x0000000203029212 */ /* 0x000fc800078e3cff */
[----:B------:R-:W-:-:S05]  /*18bb0*/  @!P1 LOP3.LUT R3, R3, R2, RZ, 0x3c, !PT ;  /* 0x0000000203039212 */ /* 0x000fca00078e3cff */
[----:B------:R-:W2:Y:S04]  /*18bc0*/  @!P1 LDG.E.U16 R28, desc[UR8][R2.64] ;  /* 0x00000008021c9981 */ /* 0x000ea8000c1e1500 */
[----:B--2---:R0:W-:Y:S04]  /*18bd0*/  STL [R1+0x60], R28 ;  /* 0x0000601c01007387 */ /* 0x0041e80000100800 */
[----:B------:R-:W2:Y:S01]  /*18be0*/  LDL.LU R3, [R1+0x104] ;  /* 0x0001040001037983 */ /* 0x000ea20000300800 */
[----:B0-----:R-:W0:Y:S01]  /*18bf0*/  S2R R28, SR_TID.X ;  /* 0x00000000001c7919 */ /* 0x001e220000002100 */
[----:B------:R-:W-:Y:S01]  /*18c00*/  PRMT R29, RZ, 0x7610, R29 ;  /* 0x00007610ff1d7816 */ /* 0x000fe2000000001d */
[----:B------:R-:W-:Y:S01]  /*18c10*/  @!P2 IMAD.MOV.U32 R2, RZ, RZ, R9 ;  /* 0x000000ffff02a224 */ /* 0x000fe200078e0009 */
[----:B0-----:R-:W-:-:S04]  /*18c20*/  LOP3.LUT R28, R28, 0x7f, RZ, 0xc0, !PT ;  /* 0x0000007f1c1c7812 */ /* 0x001fc800078ec0ff */
[----:B------:R-:W-:-:S05]  /*18c30*/  SHF.L.U32 R28, R28, 0x1, RZ ;  /* 0x000000011c1c7819 */ /* 0x000fca00000006ff */
[----:B--2---:R4:W-:Y:S02]  /*18c40*/  STS.U16 [R28+UR5+0xc000], R3 ;  /* 0x00c000031c007988 */ /* 0x0049e40008000405 */
[----:B----4-:R-:W-:-:S05]  /*18c50*/  @!P2 IMAD.MOV.U32 R3, RZ, RZ, R15 ;  /* 0x000000ffff03a224 */ /* 0x010fca00078e000f */
[----:B------:R3:W2:Y:S01]  /*18c60*/  @!P2 LDG.E.U16 R29, desc[UR8][R2.64] ;  /* 0x00000008021da981 */ /* 0x0006a2000c1e1500 */
[----:B------:R-:W-:-:S03]  /*18c70*/  PRMT R24, RZ, 0x7610, R24 ;  /* 0x00007610ff187816 */ /* 0x000fc60000000018 */
[----:B------:R0:W-:Y:S01]  /*18c80*/  STS.U16 [R28+UR5+0xc100], R13 ;  /* 0x00c1000d1c007988 */ /* 0x0001e20008000405 */
[----:B---3--:R-:W-:Y:S02]  /*18c90*/  @!P1 IMAD.MOV.U32 R2, RZ, RZ, R8 ;  /* 0x000000ffff029224 */ /* 0x008fe400078e0008 */
[----:B------:R-:W-:-:S05]  /*18ca0*/  @!P1 IMAD.MOV.U32 R3, RZ, RZ, R14 ;  /* 0x000000ffff039224 */ /* 0x000fca00078e000e */
[----:B------:R-:W3:Y:S04]  /*18cb0*/  @!P1 LDG.E.U16 R24, desc[UR8][R2.64] ;  /* 0x0000000802189981 */ /* 0x000ee8000c1e1500 */
[----:B--2---:R1:W-:Y:S04]  /*18cc0*/  STL [R1+0x1214], R29 ;  /* 0x0012141d01007387 */ /* 0x0043e80000100800 */
[----:B0-----:R-:W2:Y:S04]  /*18cd0*/  LDL R13, [R1+0x37c] ;  /* 0x00037c00010d7983 */ /* 0x001ea80000100800 */
[----:B------:R-:W4:Y:S04]  /*18ce0*/  LDL R9, [R1+0x380] ;  /* 0x0003800001097983 */ /* 0x000f280000100800 */
[----:B-1----:R-:W2:Y:S04]  /*18cf0*/  LDL R29, [R1+0x3f8] ;  /* 0x0003f800011d7983 */ /* 0x002ea80000100800 */
[----:B------:R-:W4:Y:S04]  /*18d00*/  LDL.LU R14, [R1+0x124] ;  /* 0x00012400010e7983 */ /* 0x000f280000300800 */
[----:B------:R-:W4:Y:S01]  /*18d10*/  LDL R3, [R1+0x3f4] ;  /* 0x0003f40001037983 */ /* 0x000f220000100800 */
[----:B------:R-:W-:-:S02]  /*18d20*/  PRMT R20, RZ, 0x7610, R20 ;  /* 0x00007610ff147816 */ /* 0x000fc40000000014 */
[----:B------:R-:W-:Y:S01]  /*18d30*/  PRMT R7, RZ, 0x7610, R7 ;  /* 0x00007610ff077816 */ /* 0x000fe20000000007 */
[----:B---3--:R-:W-:Y:S04]  /*18d40*/  STL [R1+0x1218], R24 ;  /* 0x0012181801007387 */ /* 0x008fe80000100800 */
[----:B------:R0:W-:Y:S04]  /*18d50*/  STS.U16 [R28+UR5+0xd000], R0 ;  /* 0x00d000001c007988 */ /* 0x0001e80008000405 */
[----:B------:R-:W3:Y:S04]  /*18d60*/  LDL R8, [R1+0x374] ;  /* 0x0003740001087983 */ /* 0x000ee80000100800 */
[----:B0-----:R-:W3:Y:S01]  /*18d70*/  LDL R0, [R1+0x378] ;  /* 0x0003780001007983 */ /* 0x001ee20000100800 */
[----:B------:R-:W-:-:S03]  /*18d80*/  PRMT R6, RZ, 0x7610, R6 ;  /* 0x00007610ff067816 */ /* 0x000fc60000000006 */
[----:B------:R-:W3:Y:S01]  /*18d90*/  LDL.LU R15, [R1+0x128] ;  /* 0x00012800010f7983 */ /* 0x000ee20000300800 */
[----:B--2---:R-:W-:-:S05]  /*18da0*/  @!P2 IMAD.MOV.U32 R2, RZ, RZ, R29 ;  /* 0x000000ffff02a224 */ /* 0x004fca00078e001d */
[----:B----4-:R0:W2:Y:S02]  /*18db0*/  @!P2 LDG.E.U16 R20, desc[UR8][R2.64] ;  /* 0x000000080214a981 */ /* 0x0100a4000c1e1500 */
[----:B0-----:R-:W-:Y:S02]  /*18dc0*/  @!P1 IMAD.MOV.U32 R2, RZ, RZ, R9 ;  /* 0x000000ffff029224 */ /* 0x001fe400078e0009 */
[----:B------:R-:W-:-:S05]  /*18dd0*/  @!P1 IMAD.MOV.U32 R3, RZ, RZ, R13 ;  /* 0x000000ffff039224 */ /* 0x000fca00078e000d */
[----:B------:R3:W4:Y:S04]  /*18de0*/  @!P1 LDG.E.U16 R7, desc[UR8][R2.64] ;  /* 0x0000000802079981 */ /* 0x000728000c1e1500 */
[----:B------:R0:W-:Y:S01]  /*18df0*/  STS.U16 [R28+UR5+0xd100], R12 ;  /* 0x00d1000c1c007988 */ /* 0x0001e20008000405 */
[----:B---3--:R-:W-:Y:S02]  /*18e00*/  @!P2 IMAD.MOV.U32 R2, RZ, RZ, R0 ;  /* 0x000000ffff02a224 */ /* 0x008fe400078e0000 */
[----:B------:R-:W-:Y:S01]  /*18e10*/  @!P2 IMAD.MOV.U32 R3, RZ, RZ, R8 ;  /* 0x000000ffff03a224 */ /* 0x000fe200078e0008 */
[----:B------:R-:W-:Y:S04]  /*18e20*/  STS.U16 [R28+UR5+0xe000], R16 ;  /* 0x00e000101c007988 */ /* 0x000fe80008000405 */
[----:B------:R1:W3:Y:S04]  /*18e30*/  @!P2 LDG.E.U16 R6, desc[UR8][R2.64] ;  /* 0x000000080206a981 */ /* 0x0002e8000c1e1500 */
[----:B--2---:R2:W-:Y:S04]  /*18e40*/  STL [R1+0x121c], R20 ;  /* 0x00121c1401007387 */ /* 0x0045e80000100800 */
[----:B------:R-:W3:Y:S04]  /*18e50*/  LDL R29, [R1+0x2fc] ;  /* 0x0002fc00011d7983 */ /* 0x000ee80000100800 */
[----:B0-----:R-:W1:Y:S04]  /*18e60*/  LDL R12, [R1+0x300] ;  /* 0x00030000010c7983 */ /* 0x001e680000100800 */
[----:B------:R-:W3:Y:S04]  /*18e70*/  LDL.LU R13, [R1+0x130] ;  /* 0x00013000010d7983 */ /* 0x000ee80000300800 */
[----:B----4-:R-:W-:Y:S04]  /*18e80*/  STL [R1+0x1220], R7 ;  /* 0x0012200701007387 */ /* 0x010fe80000100800 */
[----:B--2---:R-:W2:Y:S04]  /*18e90*/  LDL R20, [R1+0x2f4] ;  /* 0x0002f40001147983 */ /* 0x004ea80000100800 */
[----:B------:R-:W4:Y:S04]  /*18ea0*/  LDL R16, [R1+0x2f8] ;  /* 0x0002f80001107983 */ /* 0x000f280000100800 */
[----:B------:R-:W2:Y:S04]  /*18eb0*/  LDL R9, [R1+0x27c] ;  /* 0x00027c0001097983 */ /* 0x000ea80000100800 */
[----:B------:R-:W2:Y:S04]  /*18ec0*/  LDL R8, [R1+0x280] ;  /* 0x0002800001087983 */ /* 0x000ea80000100800 */
[----:B------:R-:W2:Y:S04]  /*18ed0*/  LDL.LU R0, [R1+0x134] ;  /* 0x0001340001007983 */ /* 0x000ea80000300800 */
[----:B------:R-:W2:Y:S01]  /*18ee0*/  LDL.LU R3, [R1+0x11c] ;  /* 0x00011c0001037983 */ /* 0x000ea20000300800 */
[----:B------:R-:W-:-:S02]  /*18ef0*/  PRMT R5, RZ, 0x7610, R5 ;  /* 0x00007610ff057816 */ /* 0x000fc40000000005 */
[----:B------:R-:W-:Y:S01]  /*18f00*/  PRMT R4, RZ, 0x7610, R4 ;  /* 0x00007610ff047816 */ /* 0x000fe20000000004 */
[----:B-1----:R-:W-:Y:S01]  /*18f10*/  @!P1 IMAD.MOV.U32 R2, RZ, RZ, R12 ;  /* 0x000000ffff029224 */ /* 0x002fe200078e000c */
[----:B--2---:R3:W-:Y:S02]  /*18f20*/  STS.U16 [R28+UR5+0xe100], R3 ;  /* 0x00e100031c007988 */ /* 0x0047e40008000405 */
[----:B---3--:R-:W-:-:S05]  /*18f30*/  @!P1 IMAD.MOV.U32 R3, RZ, RZ, R29 ;  /* 0x000000ffff039224 */ /* 0x008fca00078e001d */
[----:B------:R4:W2:Y:S02]  /*18f40*/  @!P1 LDG.E.U16 R5, desc[UR8][R2.64] ;  /* 0x0000000802059981 */ /* 0x0008a4000c1e1500 */
[----:B----4-:R-:W-:Y:S02]  /*18f50*/  @!P2 IMAD.MOV.U32 R2, RZ, RZ, R16 ;  /* 0x000000ffff02a224 */ /* 0x010fe400078e0010 */
[----:B------:R-:W-:-:S05]  /*18f60*/  @!P2 IMAD.MOV.U32 R3, RZ, RZ, R20 ;  /* 0x000000ffff03a224 */ /* 0x000fca00078e0014 */
[----:B------:R0:W3:Y:S04]  /*18f70*/  @!P2 LDG.E.U16 R4, desc[UR8][R2.64] ;  /* 0x000000080204a981 */ /* 0x0000e8000c1e1500 */
[----:B------:R1:W-:Y:S02]  /*18f80*/  STS.U16 [R28+UR5+0xf000], R14 ;  /* 0x00f0000e1c007988 */ /* 0x0003e40008000405 */
[----:B-1----:R-:W1:Y:S01]  /*18f90*/  S2R R14, SR_TID.X ;  /* 0x00000000000e7919 */ /* 0x002e620000002100 */
[----:B0-----:R-:W-:Y:S01]  /*18fa0*/  PRMT R3, RZ, 0x7610, R3 ;  /* 0x00007610ff037816 */ /* 0x001fe20000000003 */
[----:B------:R-:W-:Y:S04]  /*18fb0*/  STL [R1+0x1224], R6 ;  /* 0x0012240601007387 */ /* 0x000fe80000100800 */
[----:B------:R-:W4:Y:S04]  /*18fc0*/  LDL.LU R12, [R1+0x138] ;  /* 0x00013800010c7983 */ /* 0x000f280000300800 */
[----:B------:R0:W-:Y:S04]  /*18fd0*/  STS.U16 [R28+UR5+0xf100], R15 ;  /* 0x00f1000f1c007988 */ /* 0x0001e80008000405 */
[----:B------:R0:W4:Y:S01]  /*18fe0*/  @!P1 LDG.E.U16 R3, desc[UR8][R8.64] ;  /* 0x0000000808039981 */ /* 0x000122000c1e1500 */
[----:B-1----:R-:W-:-:S05]  /*18ff0*/  LOP3.LUT R14, R14, 0x7f, RZ, 0xc0, !PT ;  /* 0x0000007f0e0e7812 */ /* 0x002fca00078ec0ff */
[----:B0-----:R-:W-:Y:S01]  /*19000*/  IMAD.SHL.U32 R15, R14, 0x2, RZ ;  /* 0x000000020e0f7824 */ /* 0x001fe200078e00ff */
[----:B--2---:R-:W-:Y:S04]  /*19010*/  STL [R1+0x1228], R5 ;  /* 0x0012280501007387 */ /* 0x004fe80000100800 */
[----:B---3--:R-:W-:Y:S04]  /*19020*/  STL [R1+0x122c], R4 ;  /* 0x00122c0401007387 */ /* 0x008fe80000100800 */
[----:B------:R-:W2:Y:S04]  /*19030*/  LDL.LU R16, [R1+0x144] ;  /* 0x0001440001107983 */ /* 0x000ea80000300800 */
[----:B------:R-:W3:Y:S04]  /*19040*/  LDL.LU R14, [R1+0x148] ;  /* 0x00014800010e7983 */ /* 0x000ee80000300800 */
[----:B------:R-:W2:Y:S04]  /*19050*/  LDL R8, [R1+0x274] ;  /* 0x0002740001087983 */ /* 0x000ea80000100800 */
[----:B------:R-:W2:Y:S01]  /*19060*/  LDL R9, [R1+0x278] ;  /* 0x0002780001097983 */ /* 0x000ea20000100800 */
[----:B------:R-:W-:-:S02]  /*19070*/  PRMT R2, RZ, 0x7610, R2 ;  /* 0x00007610ff027816 */ /* 0x000fc40000000002 */
[----:B--2---:R-:W-:-:S04]  /*19080*/  @!P2 LOP3.LUT R9, R9, R8, RZ, 0x3c, !PT ;  /* 0x000000080909a212 */ /* 0x004fc800078e3cff */
[----:B------:R-:W-:-:S04]  /*19090*/  @!P2 LOP3.LUT R8, R9, R8, RZ, 0x3c, !PT ;  /* 0x000000080908a212 */ /* 0x000fc800078e3cff */
[----:B------:R-:W-:-:S05]  /*190a0*/  @!P2 LOP3.LUT R9, R9, R8, RZ, 0x3c, !PT ;  /* 0x000000080909a212 */ /* 0x000fca00078e3cff */
[----:B------:R-:W2:Y:S01]  /*190b0*/  @!P2 LDG.E.U16 R2, desc[UR8][R8.64] ;  /* 0x000000080802a981 */ /* 0x000ea2000c1e1500 */
[----:B------:R-:W-:-:S03]  /*190c0*/  LOP3.LUT R15, R15, 0x10, RZ, 0x3c, !PT ;  /* 0x000000100f0f7812 */ /* 0x000fc600078e3cff */
[----:B----4-:R-:W-:Y:S04]  /*190d0*/  STL [R1+0x1230], R3 ;  /* 0x0012300301007387 */ /* 0x010fe80000100800 */
[----:B------:R0:W-:Y:S04]  /*190e0*/  STS.U16 [R15+UR5+0x200], R13 ;  /* 0x0002000d0f007988 */ /* 0x0001e80008000405 */
[----:B------:R-:W4:Y:S04]  /*190f0*/  LDL R29, [R1+0x96c] ;  /* 0x00096c00011d7983 */ /* 0x000f280000100800 */
[----:B------:R-:W3:Y:S04]  /*19100*/  LDL R20, [R1+0x970] ;  /* 0x0009700001147983 */ /* 0x000ee80000100800 */
[----:B0-----:R-:W3:Y:S04]  /*19110*/  LDL.LU R13, [R1+0x150] ;  /* 0x00015000010d7983 */ /* 0x001ee80000300800 */
[----:B------:R-:W3:Y:S04]  /*19120*/  LDL R8, [R1+0x9ec] ;  /* 0x0009ec0001087983 */ /* 0x000ee80000100800 */
[----:B------:R-:W3:Y:S04]  /*19130*/  LDL R9, [R1+0x9f0] ;  /* 0x0009f00001097983 */ /* 0x000ee80000100800 */
[----:B------:R0:W-:Y:S04]  /*19140*/  STS.U16 [R15+UR5+0x300], R0 ;  /* 0x000300000f007988 */ /* 0x0001e80008000405 */
[----:B--2---:R-:W-:Y:S04]  /*19150*/  STL [R1+0x1234], R2 ;  /* 0x0012340201007387 */ /* 0x004fe80000100800 */
[----:B0-----:R-:W2:Y:S01]  /*19160*/  LDL.LU R0, [R1+0x1278] ;  /* 0x0012780001007983 */ /* 0x001ea20000300800 */
[----:B---3--:R-:W-:-:S04]  /*19170*/  @!P1 LOP3.LUT R9, R9, R8, RZ, 0x3c, !PT ;  /* 0x0000000809099212 */ /* 0x008fc800078e3cff */
[----:B------:R-:W-:-:S04]  /*19180*/  @!P1 LOP3.LUT R8, R9, R8, RZ, 0x3c, !PT ;  /* 0x0000000809089212 */ /* 0x000fc800078e3cff */
[----:B------:R-:W-:Y:S02]  /*19190*/  @!P1 LOP3.LUT R9, R9, R8, RZ, 0x3c, !PT ;  /* 0x0000000809099212 */ /* 0x000fe400078e3cff */
[----:B--2---:R-:W-:-:S06]  /*191a0*/  PRMT R0, RZ, 0x7610, R0 ;  /* 0x00007610ff007816 */ /* 0x004fcc0000000000 */
[----:B------:R-:W2:Y:S04]  /*191b0*/  @!P1 LDG.E.U16 R0, desc[UR8][R8.64] ;  /* 0x0000000808009981 */ /* 0x000ea8000c1e1500 */
[----:B--2---:R0:W-:Y:S04]  /*191c0*/  STL [R1+0x58], R0 ;  /* 0x0000580001007387 */ /* 0x0041e80000100800 */
[----:B0-----:R-:W2:Y:S04]  /*191d0*/  LDL.LU R0, [R1+0x1274] ;  /* 0x0012740001007983 */ /* 0x001ea80000300800 */
[----:B------:R-:W3:Y:S04]  /*191e0*/  LDL R8, [R1+0x9e4] ;  /* 0x0009e40001087983 */ /* 0x000ee80000100800 */
[----:B------:R-:W3:Y:S04]  /*191f0*/  LDL R9, [R1+0x9e8] ;  /* 0x0009e80001097983 */ /* 0x000ee80000100800 */
[----:B------:R0:W-:Y:S04]  /*19200*/  STS.U16 [R15+UR5+0x1200], R12 ;  /* 0x0012000c0f007988 */ /* 0x0001e80008000405 */
[----:B0-----:R-:W4:Y:S01]  /*19210*/  LDL.LU R12, [R1+0x158] ;  /* 0x00015800010c7983 */ /* 0x001f220000300800 */
[----:B--2---:R-:W-:-:S02]  /*19220*/  PRMT R0, RZ, 0x7610, R0 ;  /* 0x00007610ff007816 */ /* 0x004fc40000000000 */
[----:B---3--:R-:W-:-:S04]  /*19230*/  @!P2 LOP3.LUT R9, R9, R8, RZ, 0x3c, !PT ;  /* 0x000000080909a212 */ /* 0x008fc800078e3cff */
[----:B------:R-:W-:-:S04]  /*19240*/  @!P2 LOP3.LUT R8, R9, R8, RZ, 0x3c, !PT ;  /* 0x000000080908a212 */ /* 0x000fc800078e3cff */
[----:B------:R-:W-:-:S05]  /*19250*/  @!P2 LOP3.LUT R9, R9, R8, RZ, 0x3c, !PT ;  /* 0x000000080909a212 */ /* 0x000fca00078e3cff */
[----:B------:R0:W2:Y:S04]  /*19260*/  @!P2 LDG.E.U16 R0, desc[UR8][R8.64] ;  /* 0x000000080800a981 */ /* 0x0000a8000c1e1500 */
[----:B------:R-:W3:Y:S01]  /*19270*/  LDL.LU R9, [R1+0x140] ;  /* 0x0001400001097983 */ /* 0x000ee20000300800 */
[----:B------:R-:W-:Y:S01]  /*19280*/  PRMT R17, RZ, 0x7610, R17 ;  /* 0x00007610ff117816 */ /* 0x000fe20000000011 */
[----:B0-----:R-:W-:Y:S02]  /*19290*/  @!P1 IMAD.MOV.U32 R8, RZ, RZ, R20 ;  /* 0x000000ffff089224 */ /* 0x001fe400078e0014 */
[----:B---3--:R4:W-:Y:S02]  /*192a0*/  STS.U16 [R15+UR5+0x1300], R9 ;  /* 0x001300090f007988 */ /* 0x0089e40008000405 */
[----:B----4-:R-:W-:-:S05]  /*192b0*/  @!P1 MOV R9, R29 ;  /* 0x0000001d00099202 */ /* 0x010fca0000000f00 */
[----:B------:R-:W3:Y:S04]  /*192c0*/  @!P1 LDG.E.U16 R17, desc[UR8][R8.64] ;  /* 0x0000000808119981 */ /* 0x000ee8000c1e1500 */
[----:B--2---:R0:W-:Y:S04]  /*192d0*/  STL [R1+0x54], R0 ;  /* 0x0000540001007387 */ /* 0x0041e80000100800 */
[----:B0-----:R-:W2:Y:S04]  /*192e0*/  LDL.LU R0, [R1+0x160] ;  /* 0x0001600001007983 */ /* 0x001ea80000300800 */
[----:B------:R-:W4:Y:S04]  /*192f0*/  LDL R20, [R1+0x870] ;  /* 0x0008700001147983 */ /* 0x000f280000100800 */
[----:B------:R-:W2:Y:S04]  /*19300*/  LDL.LU R29, [R1+0x164] ;  /* 0x00016400011d7983 */ /* 0x000ea80000300800 */
[----:B------:R-:W-:Y:S04]  /*19310*/  STS.U16 [R15+UR5+0x2200], R16 ;  /* 0x002200100f007988 */ /* 0x000fe80008000405 */
[----:B---3--:R0:W-:Y:S04]  /*19320*/  STL [R1+0x50], R17 ;  /* 0x0000501101007387 */ /* 0x0081e80000100800 */
[----:B0-----:R-:W3:Y:S04]  /*19330*/  LDL.LU R17, [R1+0x1270] ;  /* 0x0012700001117983 */ /* 0x001ee80000300800 */
[----:B------:R-:W2:Y:S04]  /*19340*/  LDL R8, [R1+0x964] ;  /* 0x0009640001087983 */ /* 0x000ea80000100800 */
[----:B------:R-:W2:Y:S04]  /*19350*/  LDL R9, [R1+0x968] ;  /* 0x0009680001097983 */ /* 0x000ea80000100800 */
[----:B------:R-:W3:Y:S01]  /*19360*/  LDL.LU R16, [R1+0x126c] ;  /* 0x00126c0001107983 */ /* 0x000ee20000300800 */
[----:B--2---:R-:W-:-:S04]  /*19370*/  @!P2 LOP3.LUT R9, R9, R8, RZ, 0x3c, !PT ;  /* 0x000000080909a212 */ /* 0x004fc800078e3cff */
[C---:B------:R-:W-:Y:S02]  /*19380*/  @!P2 LOP3.LUT R8, R9.reuse, R8, RZ, 0x3c, !PT ;  /* 0x000000080908a212 */ /* 0x040fe400078e3cff */
[----:B---3--:R-:W-:Y:S02]  /*19390*/  PRMT R16, RZ, 0x7610, R16 ;  /* 0x00007610ff107816 */ /* 0x008fe40000000010 */
        /* <DEDUP_REMOVED lines=11> */
[----:B------:R0:W-:Y:S04]  /*19450*/  STS.U16 [R15+UR5+0x2300], R14 ;  /* 0x0023000e0f007988 */ /* 0x0001e80008000405 */
[----:B0-----:R-:W2:Y:S04]  /*19460*/  LDL.LU R14, [R1+0x1264] ;  /* 0x00126400010e7983 */ /* 0x001ea80000300800 */
[----:B------:R-:W2:Y:S04]  /*19470*/  LDL R8, [R1+0x8e4] ;  /* 0x0008e40001087983 */ /* 0x000ea80000100800 */
[----:B------:R-:W2:Y:S04]  /*19480*/  LDL R9, [R1+0x8e8] ;  /* 0x0008e80001097983 */ /* 0x000ea80000100800 */
[----:B------:R-:W-:Y:S04]  /*19490*/  STS.U16 [R15+UR5+0x3200], R13 ;  /* 0x0032000d0f007988 */ /* 0x000fe80008000405 */
[----:B---3--:R0:W-:Y:S04]  /*194a0*/  STL [R1+0x48], R24 ;  /* 0x0000481801007387 */ /* 0x0081e80000100800 */
[----:B0-----:R-:W3:Y:S04]  /*194b0*/  LDL.LU R24, [R1+0x170] ;  /* 0x0001700001187983 */ /* 0x001ee80000300800 */
[----:B------:R-:W3:Y:S01]  /*194c0*/  LDL.LU R13, [R1+0x1260] ;  /* 0x00126000010d7983 */ /* 0x000ee20000300800 */
[----:B--2---:R-:W-:-:S04]  /*194d0*/  @!P2 LOP3.LUT R9, R9, R8, RZ, 0x3c, !PT ;  /* 0x000000080909a212 */ /* 0x004fc800078e3cff */
[----:B------:R-:W-:-:S04]  /*194e0*/  @!P2 LOP3.LUT R8, R9, R8, RZ, 0x3c, !PT ;  /* 0x000000080908a212 */ /* 0x000fc800078e3cff */
[----:B------:R-:W-:Y:S02]  /*194f0*/  @!P2 LOP3.LUT R9, R9, R8, RZ, 0x3c, !PT ;  /* 0x000000080909a212 */ /* 0x000fe400078e3cff */
[----:B---3--:R-:W-:-:S06]  /*19500*/  PRMT R13, RZ, 0x7610, R13 ;  /* 0x00007610ff0d7816 */ /* 0x008fcc000000000d */
[----:B------:R-:W2:Y:S04]  /*19510*/  @!P2 LDG.E.U16 R13, desc[UR8][R8.64] ;  /* 0x00000008080da981 */ /* 0x000ea8000c1e1500 */
[----:B--2---:R0:W-:Y:S04]  /*19520*/  STL [R1+0x44], R13 ;  /* 0x0000440d01007387 */ /* 0x0041e80000100800 */
[----:B0-----:R-:W2:Y:S04]  /*19530*/  LDL.LU R13, [R1+0x125c] ;  /* 0x00125c00010d7983 */ /* 0x001ea80000300800 */
[----:B------:R-:W3:Y:S04]  /*19540*/  LDL.LU R8, [R1+0x154] ;  /* 0x0001540001087983 */ /* 0x000ee80000300800 */
[----:B------:R-:W2:Y:S01]  /*19550*/  LDL R9, [R1+0x86c] ;  /* 0x00086c0001097983 */ /* 0x000ea20000100800 */
[----:B------:R-:W-:-:S03]  /*19560*/  PRMT R10, RZ, 0x7610, R10 ;  /* 0x00007610ff0a7816 */ /* 0x000fc6000000000a */
[----:B---3--:R4:W-:Y:S02]  /*19570*/  STS.U16 [R15+UR5+0x3300], R8 ;  /* 0x003300080f007988 */ /* 0x0089e40008000405 */
[----:B----4-:R-:W-:Y:S02]  /*19580*/  @!P1 IMAD.MOV.U32 R8, RZ, RZ, R20 ;  /* 0x000000ffff089224 */ /* 0x010fe400078e0014 */
[----:B------:R-:W3:Y:S04]  /*19590*/  LDL R20, [R1+0x76c] ;  /* 0x00076c0001147983 */ /* 0x000ee80000100800 */
[----:B--2---:R-:W2:Y:S04]  /*195a0*/  @!P1 LDG.E.U16 R10, desc[UR8][R8.64] ;  /* 0x00000008080a9981 */ /* 0x004ea8000c1e1500 */
[----:B------:R-:W-:Y:S04]  /*195b0*/  STS.U16 [R15+UR5+0x4200], R12 ;  /* 0x0042000c0f007988 */ /* 0x000fe80008000405 */
[----:B------:R-:W4:Y:S04]  /*195c0*/  LDL R8, [R1+0x864] ;  /* 0x0008640001087983 */ /* 0x000f280000100800 */
[----:B------:R-:W4:Y:S04]  /*195d0*/  LDL R9, [R1+0x868] ;  /* 0x0008680001097983 */ /* 0x000f280000100800 */
[----:B--2---:R0:W-:Y:S04]  /*195e0*/  STL [R1+0x40], R10 ;  /* 0x0000400a01007387 */ /* 0x0041e80000100800 */
[----:B0-----:R-:W2:Y:S04]  /*195f0*/  LDL R10, [R1+0x770] ;  /* 0x00077000010a7983 */ /* 0x001ea80000100800 */
[----:B------:R-:W2:Y:S01]  /*19600*/  LDL.LU R12, [R1+0x1258] ;  /* 0x00125800010c7983 */ /* 0x000ea20000300800 */
[----:B----4-:R-:W-:-:S04]  /*19610*/  @!P2 LOP3.LUT R9, R9, R8, RZ, 0x3c, !PT ;  /* 0x000000080909a212 */ /* 0x010fc800078e3cff */
[----:B------:R-:W-:-:S04]  /*19620*/  @!P2 LOP3.LUT R8, R9, R8, RZ, 0x3c, !PT ;  /* 0x000000080908a212 */ /* 0x000fc800078e3cff */
[----:B------:R-:W-:Y:S02]  /*19630*/  @!P2 LOP3.LUT R9, R9, R8, RZ, 0x3c, !PT ;  /* 0x000000080909a212 */ /* 0x000fe400078e3cff */
[----:B--2---:R-:W-:-:S06]  /*19640*/  PRMT R12, RZ, 0x7610, R12 ;  /* 0x00007610ff0c7816 */ /* 0x004fcc000000000c */
[----:B------:R-:W2:Y:S04]  /*19650*/  @!P2 LDG.E.U16 R12, desc[UR8][R8.64] ;  /* 0x00000008080ca981 */ /* 0x000ea8000c1e1500 */
[----:B--2---:R0:W-:Y:S04]  /*19660*/  STL [R1+0x3c], R12 ;  /* 0x00003c0c01007387 */ /* 0x0041e80000100800 */
[----:B0-----:R-:W2:Y:S04]  /*19670*/  LDL.LU R12, [R1+0x1254] ;  /* 0x00125400010c7983 */ /* 0x001ea80000300800 */
[----:B------:R-:W4:Y:S04]  /*19680*/  LDL R8, [R1+0x7ec] ;  /* 0x0007ec0001087983 */ /* 0x000f280000100800 */
[----:B------:R-:W4:Y:S01]  /*19690*/  LDL R9, [R1+0x7f0] ;  /* 0x0007f00001097983 */ /* 0x000f220000100800 */
[----:B------:R-:W-:-:S03]  /*196a0*/  PRMT R6, RZ, 0x7610, R6 ;  /* 0x00007610ff067816 */ /* 0x000fc60000000006 */
[----:B------:R0:W-:Y:S04]  /*196b0*/  STS.U16 [R15+UR5+0x4300], R0 ;  /* 0x004300000f007988 */ /* 0x0001e80008000405 */
[----:B0-----:R-:W2:Y:S01]  /*196c0*/  LDL.LU R0, [R1+0x1250] ;  /* 0x0012500001007983 */ /* 0x001ea20000300800 */
[----:B----4-:R-:W-:-:S04]  /*196d0*/  @!P1 LOP3.LUT R9, R9, R8, RZ, 0x3c, !PT ;  /* 0x0000000809099212 */ /* 0x010fc800078e3cff */
[----:B------:R-:W-:-:S04]  /*196e0*/  @!P1 LOP3.LUT R8, R9, R8, RZ, 0x3c, !PT ;  /* 0x0000000809089212 */ /* 0x000fc800078e3cff */
[----:B------:R-:W-:-:S05]  /*196f0*/  @!P1 LOP3.LUT R9, R9, R8, RZ, 0x3c, !PT ;  /* 0x0000000809099212 */ /* 0x000fca00078e3cff */
[----:B------:R0:W4:Y:S04]  /*19700*/  @!P1 LDG.E.U16 R6, desc[UR8][R8.64] ;  /* 0x0000000808069981 */ /* 0x000128000c1e1500 */
[----:B------:R-:W0:Y:S04]  /*19710*/  LDL R8, [R1+0x7e4] ;  /* 0x0007e40001087983 */ /* 0x000e280000100800 */
[----:B------:R-:W0:Y:S01]  /*19720*/  LDL R9, [R1+0x7e8] ;  /* 0x0007e80001097983 */ /* 0x000e220000100800 */
[----:B--2---:R-:W-:Y:S02]  /*19730*/  PRMT R0, RZ, 0x7610, R0 ;  /* 0x00007610ff007816 */ /* 0x004fe40000000000 */
[----:B0-----:R-:W-:-:S04]  /*19740*/  @!P2 LOP3.LUT R9, R9, R8, RZ, 0x3c, !PT ;  /* 0x000000080909a212 */ /* 0x001fc800078e3cff */
[----:B------:R-:W-:-:S04]  /*19750*/  @!P2 LOP3.LUT R8, R9, R8, RZ, 0x3c, !PT ;  /* 0x000000080908a212 */ /* 0x000fc800078e3cff */
[----:B------:R-:W-:-:S05]  /*19760*/  @!P2 LOP3.LUT R9, R9, R8, RZ, 0x3c, !PT ;  /* 0x000000080909a212 */ /* 0x000fca00078e3cff */
[----:B------:R-:W2:Y:S04]  /*19770*/  @!P2 LDG.E.U16 R0, desc[UR8][R8.64] ;  /* 0x000000080800a981 */ /* 0x000ea8000c1e1500 */
[----:B----4-:R0:W-:Y:S04]  /*19780*/  STL [R1+0x38], R6 ;  /* 0x0000380601007387 */ /* 0x0101e80000100800 */
[----:B------:R1:W-:Y:S04]  /*19790*/  STS.U16 [R15+UR5+0x5200], R29 ;  /* 0x0052001d0f007988 */ /* 0x0003e80008000405 */
[----:B0-----:R-:W4:Y:S04]  /*197a0*/  LDL R6, [R1+0x6f0] ;  /* 0x0006f00001067983 */ /* 0x001f280000100800 */
[----:B-1----:R-:W3:Y:S04]  /*197b0*/  LDL.LU R29, [R1+0x184] ;  /* 0x00018400011d7983 */ /* 0x002ee80000300800 */
[----:B--2---:R0:W-:Y:S04]  /*197c0*/  STL [R1+0x34], R0 ;  /* 0x0000340001007387 */ /* 0x0041e80000100800 */
[----:B0-----:R-:W2:Y:S04]  /*197d0*/  LDL.LU R0, [R1+0x124c] ;  /* 0x00124c0001007983 */ /* 0x001ea80000300800 */
[----:B------:R-:W2:Y:S01]  /*197e0*/  LDL.LU R9, [R1+0x168] ;  /* 0x0001680001097983 */ /* 0x000ea20000300800 */
[----:B------:R-:W-:Y:S01]  /*197f0*/  PRMT R13, RZ, 0x7610, R13 ;  /* 0x00007610ff0d7816 */ /* 0x000fe2000000000d */
[----:B------:R-:W-:-:S02]  /*19800*/  @!P1 IMAD.MOV.U32 R8, RZ, RZ, R10 ;  /* 0x000000ffff089224 */ /* 0x000fc400078e000a */
[----:B------:R-:W3:Y:S04]  /*19810*/  LDL R10, [R1+0x6e8] ;  /* 0x0006e800010a7983 */ /* 0x000ee80000100800 */
[----:B--2---:R3:W-:Y:S02]  /*19820*/  STS.U16 [R15+UR5+0x5300], R9 ;  /* 0x005300090f007988 */ /* 0x0047e40008000405 */
[----:B---3--:R-:W-:-:S05]  /*19830*/  @!P1 IMAD.MOV.U32 R9, RZ, RZ, R20 ;  /* 0x000000ffff099224 */ /* 0x008fca00078e0014 */
[----:B------:R0:W2:Y:S04]  /*19840*/  @!P1 LDG.E.U16 R13, desc[UR8][R8.64] ;  /* 0x00000008080d9981 */ /* 0x0000a8000c1e1500 */
[----:B------:R-:W0:Y:S04]  /*19850*/  LDL R8, [R1+0x764] ;  /* 0x0007640001087983 */ /* 0x000e280000100800 */
[----:B------:R-:W0:Y:S01]  /*19860*/  LDL R9, [R1+0x768] ;  /* 0x0007680001097983 */ /* 0x000e220000100800 */
[----:B------:R-:W-:Y:S02]  /*19870*/  PRMT R0, RZ, 0x7610, R0 ;  /* 0x00007610ff007816 */ /* 0x000fe40000000000 */
[----:B0-----:R-:W-:-:S04]  /*19880*/  @!P2 LOP3.LUT R9, R9, R8, RZ, 0x3c, !PT ;  /* 0x000000080909a212 */ /* 0x001fc800078e3cff */
[----:B------:R-:W-:-:S04]  /*19890*/  @!P2 LOP3.LUT R8, R9, R8, RZ, 0x3c, !PT ;  /* 0x000000080908a212 */ /* 0x000fc800078e3cff */
[----:B------:R-:W-:-:S05]  /*198a0*/  @!P2 LOP3.LUT R9, R9, R8, RZ, 0x3c, !PT ;  /* 0x000000080909a212 */ /* 0x000fca00078e3cff */
[----:B------:R-:W3:Y:S04]  /*198b0*/  @!P2 LDG.E.U16 R0, desc[UR8][R8.64] ;  /* 0x000000080800a981 */ /* 0x000ee8000c1e1500 */
[----:B--2---:R0:W-:Y:S04]  /*198c0*/  STL [R1+0x30], R13 ;  /* 0x0000300d01007387 */ /* 0x0041e80000100800 */
[----:B------:R1:W-:Y:S04]  /*198d0*/  STS.U16 [R15+UR5+0x6200], R24 ;  /* 0x006200180f007988 */ /* 0x0003e80008000405 */
[----:B0-----:R-:W2:Y:S04]  /*198e0*/  LDL.LU R13, [R1+0x188] ;  /* 0x00018800010d7983 */ /* 0x001ea80000300800 */
[----:B------:R-:W2:Y:S04]  /*198f0*/  LDL R20, [R1+0x670] ;  /* 0x0006700001147983 */ /* 0x000ea80000100800 */
[----:B-1----:R-:W2:Y:S04]  /*19900*/  LDL.LU R24, [R1+0x18c] ;  /* 0x00018c0001187983 */ /* 0x002ea80000300800 */
[----:B---3--:R0:W-:Y:S04]  /*19910*/  STL [R1+0x2c], R0 ;  /* 0x00002c0001007387 */ /* 0x0081e80000100800 */
[----:B0-----:R-:W3:Y:S04]  /*19920*/  LDL.LU R0, [R1+0x1248] ;  /* 0x0012480001007983 */ /* 0x001ee80000300800 */
[----:B------:R-:W2:Y:S04]  /*19930*/  LDL.LU R8, [R1+0x174] ;  /* 0x0001740001087983 */ /* 0x000ea80000300800 */
[----:B------:R-:W3:Y:S01]  /*19940*/  LDL R9, [R1+0x6ec] ;  /* 0x0006ec0001097983 */ /* 0x000ee20000100800 */
[----:B------:R-:W-:-:S03]  /*19950*/  PRMT R11, RZ, 0x7610, R11 ;  /* 0x00007610ff0b7816 */ /* 0x000fc6000000000b */
[----:B--2---:R4:W-:Y:S02]  /*19960*/  STS.U16 [R15+UR5+0x6300], R8 ;  /* 0x006300080f007988 */ /* 0x0049e40008000405 */
[----:B----4-:R-:W-:Y:S02]  /*19970*/  @!P1 IMAD.MOV.U32 R8, RZ, RZ, R6 ;  /* 0x000000ffff089224 */ /* 0x010fe400078e0006 */
[----:B------:R-:W2:Y:S04]  /*19980*/  LDL R6, [R1+0x668] ;  /* 0x0006680001067983 */ /* 0x000ea80000100800 */
[----:B---3--:R0:W3:Y:S04]  /*19990*/  @!P1 LDG.E.U16 R11, desc[UR8][R8.64] ;  /* 0x00000008080b9981 */ /* 0x0080e8000c1e1500 */
[----:B------:R-:W4:Y:S04]  /*199a0*/  LDL.LU R8, [R1+0x178] ;  /* 0x0001780001087983 */ /* 0x000f280000300800 */
[----:B------:R-:W2:Y:S01]  /*199b0*/  LDL R9, [R1+0x6e4] ;  /* 0x0006e40001097983 */ /* 0x000ea20000100800 */
[----:B------:R-:W-:-:S03]  /*199c0*/  PRMT R0, RZ, 0x7610, R0 ;  /* 0x00007610ff007816 */ /* 0x000fc60000000000 */
[----:B----4-:R0:W-:Y:S02]  /*199d0*/  STS.U16 [R15+UR5+0x7200], R8 ;  /* 0x007200080f007988 */ /* 0x0101e40008000405 */
[----:B0-----:R-:W-:-:S05]  /*199e0*/  @!P2 IMAD.MOV.U32 R8, RZ, RZ, R10 ;  /* 0x000000ffff08a224 */ /* 0x001fca00078e000a */
[----:B--2---:R-:W2:Y:S04]  /*199f0*/  @!P2 LDG.E.U16 R0, desc[UR8][R8.64] ;  /* 0x000000080800a981 */ /* 0x004ea8000c1e1500 */
[----:B---3--:R0:W-:Y:S04]  /*19a00*/  STL [R1+0x28], R11 ;  /* 0x0000280b01007387 */ /* 0x0081e80000100800 */
[----:B0-----:R-:W3:Y:S04]  /*19a10*/  LDL.LU R11, [R1+0x194] ;  /* 0x00019400010b7983 */ /* 0x001ee80000300800 */
[----:B------:R-:W4:Y:S04]  /*19a20*/  LDL.LU R10, [R1+0x198] ;  /* 0x00019800010a7983 */ /* 0x000f280000300800 */
[----:B--2---:R0:W-:Y:S04]  /*19a30*/  STL [R1+0x24], R0 ;  /* 0x0000240001007387 */ /* 0x0041e80000100800 */
[----:B0-----:R-:W2:Y:S04]  /*19a40*/  LDL.LU R0, [R1+0x1244] ;  /* 0x0012440001007983 */ /* 0x001ea80000300800 */
[----:B------:R-:W2:Y:S04]  /*19a50*/  LDL.LU R8, [R1+0x17c] ;  /* 0x00017c0001087983 */ /* 0x000ea80000300800 */
[----:B------:R-:W3:Y:S01]  /*19a60*/  LDL R9, [R1+0x66c] ;  /* 0x00066c0001097983 */ /* 0x000ee20000100800 */
[----:B------:R-:W-:-:S03]  /*19a70*/  PRMT R12, RZ, 0x7610, R12 ;  /* 0x00007610ff0c7816 */ /* 0x000fc6000000000c */
[----:B--2---:R0:W-:Y:S02]  /*19a80*/  STS.U16 [R15+UR5+0x7300], R8 ;  /* 0x007300080f007988 */ /* 0x0041e40008000405 */
[----:B0-----:R-:W-:Y:S01]  /*19a90*/  @!P1 IMAD.MOV.U32 R8, RZ, RZ, R20 ;  /* 0x000000ffff089224 */ /* 0x001fe200078e0014 */
[----:B------:R-:W-:Y:S01]  /*19aa0*/  PRMT R4, RZ, 0x7610, R4 ;  /* 0x00007610ff047816 */ /* 0x000fe20000000004 */
[----:B------:R-:W2:Y:S04]  /*19ab0*/  LDL R20, [R1+0x5e4] ;  /* 0x0005e40001147983 */ /* 0x000ea80000100800 */
[----:B---3--:R0:W3:Y:S04]  /*19ac0*/  @!P1 LDG.E.U16 R12, desc[UR8][R8.64] ;  /* 0x00000008080c9981 */ /* 0x0080e8000c1e1500 */
[----:B------:R-:W2:Y:S01]  /*19ad0*/  LDL R9, [R1+0x664] ;  /* 0x0006640001097983 */ /* 0x000ea20000100800 */
[----:B0-----:R-:W-:-:S03]  /*19ae0*/  @!P2 IMAD.MOV.U32 R8, RZ, RZ, R6 ;  /* 0x000000ffff08a224 */ /* 0x001fc600078e0006 */
[----:B------:R-:W-:Y:S04]  /*19af0*/  STS.U16 [R15+UR5+0x8200], R29 ;  /* 0x0082001d0f007988 */ /* 0x000fe80008000405 */
[----:B---3--:R0:W-:Y:S04]  /*19b00*/  STL [R1+0x20], R12 ;  /* 0x0000200c01007387 */ /* 0x0081e80000100800 */
[----:B0-----:R-:W3:Y:S04]  /*19b10*/  LDL R12, [R1+0x5e8] ;  /* 0x0005e800010c7983 */ /* 0x001ee80000100800 */
[----:B------:R-:W3:Y:S04]  /*19b20*/  LDL.LU R29, [R1+0x1a4] ;  /* 0x0001a400011d7983 */ /* 0x000ee80000300800 */
[----:B--2---:R0:W2:Y:S01]  /*19b30*/  @!P2 LDG.E.U16 R4, desc[UR8][R8.64] ;  /* 0x000000080804a981 */ /* 0x0040a2000c1e1500 */
[----:B------:R-:W-:-:S02]  /*19b40*/  PRMT R28, RZ, 0x7610, R28 ;  /* 0x00007610ff1c7816 */ /* 0x000fc4000000001c */
[----:B------:R-:W-:Y:S01]  /*19b50*/  PRMT R7, RZ, 0x7610, R7 ;  /* 0x00007610ff077816 */ /* 0x000fe20000000007 */
[----:B------:R-:W2:Y:S04]  /*19b60*/  LDL R6, [R1+0x56c] ;  /* 0x00056c0001067983 */ /* 0x000ea80000100800 */
[----:B------:R-:W0:Y:S04]  /*19b70*/  LDL R8, [R1+0x5ec] ;  /* 0x0005ec0001087983 */ /* 0x000e280000100800 */
[----:B------:R-:W0:Y:S02]  /*19b80*/  LDL R9, [R1+0x5f0] ;  /* 0x0005f00001097983 */ /* 0x000e240000100800 */
[----:B0-----:R-:W-:-:S04]  /*19b90*/  @!P1 LOP3.LUT R9, R9, R8, RZ, 0x3c, !PT ;  /* 0x0000000809099212 */ /* 0x001fc800078e3cff */
[----:B------:R-:W-:-:S04]  /*19ba0*/  @!P1 LOP3.LUT R8, R9, R8, RZ, 0x3c, !PT ;  /* 0x0000000809089212 */ /* 0x000fc800078e3cff */
[----:B------:R-:W-:-:S05]  /*19bb0*/  @!P1 LOP3.LUT R9, R9, R8, RZ, 0x3c, !PT ;  /* 0x0000000809099212 */ /* 0x000fca00078e3cff */
[----:B------:R3:W4:Y:S02]  /*19bc0*/  @!P1 LDG.E.U16 R28, desc[UR8][R8.64] ;  /* 0x00000008081c9981 */ /* 0x000724000c1e1500 */
[----:B---3--:R-:W-:Y:S02]  /*19bd0*/  @!P2 IMAD.MOV.U32 R8, RZ, RZ, R12 ;  /* 0x000000ffff08a224 */ /* 0x008fe400078e000c */
[----:B------:R-:W-:-:S05]  /*19be0*/  @!P2 IMAD.MOV.U32 R9, RZ, RZ, R20 ;  /* 0x000000ffff09a224 */ /* 0x000fca00078e0014 */
[----:B------:R0:W3:Y:S04]  /*19bf0*/  @!P2 LDG.E.U16 R7, desc[UR8][R8.64] ;  /* 0x000000080807a981 */ /* 0x0000e8000c1e1500 */
[----:B--2---:R1:W-:Y:S04]  /*19c00*/  STL [R1+0x1c], R4 ;  /* 0x00001c0401007387 */ /* 0x0043e80000100800 */
[----:B------:R2:W-:Y:S04]  /*19c10*/  STS.U16 [R15+UR5+0x8300], R13 ;  /* 0x0083000d0f007988 */ /* 0x0005e80008000405 */
[----:B-1----:R-:W3:Y:S04]  /*19c20*/  LDL R4, [R1+0x570] ;  /* 0x0005700001047983 */ /* 0x002ee80000100800 */
[----:B--2---:R-:W2:Y:S04]  /*19c30*/  LDL.LU R13, [R1+0x1a8] ;  /* 0x0001a800010d7983 */ /* 0x004ea80000300800 */
[----:B------:R1:W-:Y:S01]  /*19c40*/  STS.U16 [R15+UR5+0x9200], R24 ;  /* 0x009200180f007988 */ /* 0x0003e20008000405 */
[----:B0-----:R-:W-:-:S03]  /*19c50*/  @!P1 IMAD.MOV.U32 R9, RZ, RZ, R6 ;  /* 0x000000ffff099224 */ /* 0x001fc600078e0006 */
[----:B------:R-:W-:Y:S04]  /*19c60*/  STS.U16 [R15+UR5+0x9300], R11 ;  /* 0x0093000b0f007988 */ /* 0x000fe80008000405 */
[----:B----4-:R0:W-:Y:S04]  /*19c70*/  STL [R1+0x18], R28 ;  /* 0x0000181c01007387 */ /* 0x0101e80000100800 */
[----:B-1----:R-:W4:Y:S04]  /*19c80*/  LDL R24, [R1+0x568] ;  /* 0x0005680001187983 */ /* 0x002f280000100800 */
[----:B------:R-:W2:Y:S04]  /*19c90*/  LDL R20, [R1+0x4ec] ;  /* 0x0004ec0001147983 */ /* 0x000ea80000100800 */
[----:B0-----:R-:W2:Y:S04]  /*19ca0*/  LDL R28, [R1+0x564] ;  /* 0x00056400011c7983 */ /* 0x001ea80000100800 */
[----:B---3--:R0:W-:Y:S04]  /*19cb0*/  STL [R1+0x14], R7 ;  /* 0x0000140701007387 */ /* 0x0081e80000100800 */
[----:B0-----:R-:W3:Y:S04]  /*19cc0*/  LDL R7, [R1+0x4f0] ;  /* 0x0004f00001077983 */ /* 0x001ee80000100800 */
[----:B------:R-:W3:Y:S04]  /*19cd0*/  LDL.LU R12, [R1+0x1ac] ;  /* 0x0001ac00010c7983 */ /* 0x000ee80000300800 */
[----:B------:R-:W3:Y:S04]  /*19ce0*/  LDL R11, [R1+0x4e4] ;  /* 0x0004e400010b7983 */ /* 0x000ee80000100800 */
[----:B------:R-:W3:Y:S01]  /*19cf0*/  LDL R6, [R1+0x4e8] ;  /* 0x0004e80001067983 */ /* 0x000ee20000100800 */
[----:B------:R-:W-:Y:S01]  /*19d00*/  PRMT R3, RZ, 0x7610, R3 ;  /* 0x00007610ff037816 */ /* 0x000fe20000000003 */
[----:B------:R-:W-:Y:S01]  /*19d10*/  @!P1 IMAD.MOV.U32 R8, RZ, RZ, R4 ;  /* 0x000000ffff089224 */ /* 0x000fe200078e0004 */
[----:B------:R-:W-:Y:S01]  /*19d20*/  PRMT R14, RZ, 0x7610, R14 ;  /* 0x00007610ff0e7816 */ /* 0x000fe2000000000e */
[----:B------:R-:W3:Y:S04]  /*19d30*/  LDL R4, [R1+0x46c] ;  /* 0x00046c0001047983 */ /* 0x000ee80000100800 */
[----:B------:R4:W3:Y:S01]  /*19d40*/  @!P1 LDG.E.U16 R3, desc[UR8][R8.64] ;  /* 0x0000000808039981 */ /* 0x0008e2000c1e1500 */
[----:B------:R-:W-:-:S02]  /*19d50*/  PRMT R2, RZ, 0x7610, R2 ;  /* 0x00007610ff027816 */ /* 0x000fc40000000002 */
[----:B------:R-:W-:Y:S01]  /*19d60*/  PRMT R5, RZ, 0x7610, R5 ;  /* 0x00007610ff057816 */ /* 0x000fe20000000005 */
[----:B----4-:R-:W-:Y:S02]  /*19d70*/  @!P2 IMAD.MOV.U32 R8, RZ, RZ, R24 ;  /* 0x000000ffff08a224 */ /* 0x010fe400078e0018 */
[----:B--2---:R-:W-:-:S05]  /*19d80*/  @!P2 IMAD.MOV.U32 R9, RZ, RZ, R28 ;  /* 0x000000ffff09a224 */ /* 0x004fca00078e001c */
[----:B------:R3:W2:Y:S02]  /*19d90*/  @!P2 LDG.E.U16 R14, desc[UR8][R8.64] ;  /* 0x00000008080ea981 */ /* 0x0006a4000c1e1500 */
[----:B---3--:R-:W-:Y:S02]  /*19da0*/  @!P1 IMAD.MOV.U32 R8, RZ, RZ, R7 ;  /* 0x000000ffff089224 */ /* 0x008fe400078e0007 */
[----:B------:R-:W-:-:S05]  /*19db0*/  @!P1 IMAD.MOV.U32 R9, RZ, RZ, R20 ;  /* 0x000000ffff099224 */ /* 0x000fca00078e0014 */
[----:B------:R0:W3:Y:S02]  /*19dc0*/  @!P1 LDG.E.U16 R2, desc[UR8][R8.64] ;  /* 0x0000000808029981 */ /* 0x0000e4000c1e1500 */
[----:B0-----:R-:W-:Y:S01]  /*19dd0*/  @!P2 MOV R8, R6 ;  /* 0x000000060008a202 */ /* 0x001fe20000000f00 */
[----:B------:R-:W-:-:S05]  /*19de0*/  @!P2 IMAD.MOV.U32 R9, RZ, RZ, R11 ;  /* 0x000000ffff09a224 */ /* 0x000fca00078e000b */
[----:B------:R-:W4:Y:S04]  /*19df0*/  @!P2 LDG.E.U16 R5, desc[UR8][R8.64] ;  /* 0x000000080805a981 */ /* 0x000f28000c1e1500 */
[----:B------:R0:W-:Y:S04]  /*19e00*/  STL [R1+0x10], R3 ;  /* 0x0000100301007387 */ /* 0x0001e80000100800 */
[----:B------:R1:W-:Y:S04]  /*19e10*/  STS.U16 [R15+UR5+0xa200], R10 ;  /* 0x00a2000a0f007988 */ /* 0x0003e80008000405 */
[----:B------:R1:W-:Y:S04]  /*19e20*/  STS.U16 [R15+UR5+0xa300], R0 ;  /* 0x00a300000f007988 */ /* 0x0003e80008000405 */
[----:B0-----:R-:W4:Y:S04]  /*19e30*/  LDL R3, [R1+0x470] ;  /* 0x0004700001037983 */ /* 0x001f280000100800 */
[----:B-1----:R-:W4:Y:S04]  /*19e40*/  LDL.LU R10, [R1+0x1b4] ;  /* 0x0001b400010a7983 */ /* 0x002f280000300800 */
[----:B------:R-:W4:Y:S04]  /*19e50*/  LDL.LU R0, [R1+0x1240] ;  /* 0x0012400001007983 */ /* 0x000f280000300800 */
[----:B--2---:R0:W-:Y:S04]  /*19e60*/  STL [R1+0xc], R14 ;  /* 0x00000c0e01007387 */ /* 0x0041e80000100800 */
[----:B0-----:R-:W2:Y:S04]  /*19e70*/  LDL.LU R14, [R1+0x1b8] ;  /* 0x0001b800010e7983 */ /* 0x001ea80000300800 */
[----:B------:R-:W2:Y:S04]  /*19e80*/  LDL R7, [R1+0x464] ;  /* 0x0004640001077983 */ /* 0x000ea80000100800 */
[----:B---3--:R0:W-:Y:S04]  /*19e90*/  STL [R1+0x8], R2 ;  /* 0x0000080201007387 */ /* 0x0081e80000100800 */
[----:B0-----:R-:W3:Y:S04]  /*19ea0*/  LDL R2, [R1+0x468] ;  /* 0x0004680001027983 */ /* 0x001ee80000100800 */
[----:B------:R-:W3:Y:S04]  /*19eb0*/  LDL.LU R11, [R1+0x1bc] ;  /* 0x0001bc00010b7983 */ /* 0x000ee80000300800 */
[----:B------:R-:W3:Y:S04]  /*19ec0*/  LDL R6, [R1+0x3ec] ;  /* 0x0003ec0001067983 */ /* 0x000ee80000100800 */
[----:B----4-:R0:W-:Y:S04]  /*19ed0*/  STL [R1+0x4], R5 ;  /* 0x0000040501007387 */ /* 0x0101e80000100800 */
[----:B0-----:R-:W4:Y:S01]  /*19ee0*/  LDL R5, [R1+0x3f0] ;  /* 0x0003f00001057983 */ /* 0x001f220000100800 */
[----:B------:R-:W-:-:S02]  /*19ef0*/  @!P1 IMAD.MOV.U32 R8, RZ, RZ, R3 ;  /* 0x000000ffff089224 */ /* 0x000fc400078e0003 */
[----:B------:R-:W-:Y:S01]  /*19f00*/  @!P1 IMAD.MOV.U32 R9, RZ, RZ, R4 ;  /* 0x000000ffff099224 */ /* 0x000fe200078e0004 */
[----:B------:R-:W-:Y:S02]  /*19f10*/  PRMT R26, RZ, 0x7610, R26 ;  /* 0x00007610ff1a7816 */ /* 0x000fe4000000001a */
[----:B------:R-:W-:Y:S01]  /*19f20*/  PRMT R18, RZ, 0x7610, R18 ;  /* 0x00007610ff127816 */ /* 0x000fe20000000012 */
[----:B------:R-:W-:Y:S01]  /*19f30*/  STS.U16 [R15+UR5+0xb200], R29 ;  /* 0x00b2001d0f007988 */ /* 0x000fe20008000405 */
[----:B------:R-:W-:-:S03]  /*19f40*/  PRMT R0, RZ, 0x7610, R0 ;  /* 0x00007610ff007816 */ /* 0x000fc60000000000 */
[----:B------:R-:W4:Y:S04]  /*19f50*/  LDL R3, [R1+0x3e8] ;  /* 0x0003e80001037983 */ /* 0x000f280000100800 */
[----:B------:R2:W4:Y:S02]  /*19f60*/  @!P1 LDG.E.U16 R0, desc[UR8][R8.64] ;  /* 0x0000000808009981 */ /* 0x000524000c1e1500 */
[----:B--2---:R-:W-:Y:S02]  /*19f70*/  @!P2 IMAD.MOV.U32 R9, RZ, RZ, R7 ;  /* 0x000000ffff09a224 */ /* 0x004fe400078e0007 */
[----:B---3--:R-:W-:-:S05]  /*19f80*/  @!P2 IMAD.MOV.U32 R8, RZ, RZ, R2 ;  /* 0x000000ffff08a224 */ /* 0x008fca00078e0002 */
[----:B------:R0:W2:Y:S02]  /*19f90*/  @!P2 LDG.E.U16 R26, desc[UR8][R8.64] ;  /* 0x00000008081aa981 */ /* 0x0000a4000c1e1500 */
[----:B0-----:R-:W-:Y:S02]  /*19fa0*/  @!P1 IMAD.MOV.U32 R9, RZ, RZ, R6 ;  /* 0x000000ffff099224 */ /* 0x001fe400078e0006 */
[----:B----4-:R-:W-:-:S05]  /*19fb0*/  @!P1 IMAD.MOV.U32 R8, RZ, RZ, R5 ;  /* 0x000000ffff089224 */ /* 0x010fca00078e0005 */
[----:B------:R-:W3:Y:S04]  /*19fc0*/  @!P1 LDG.E.U16 R18, desc[UR8][R8.64] ;  /* 0x0000000808129981 */ /* 0x000ee8000c1e1500 */
[----:B------:R0:W-:Y:S04]  /*19fd0*/  STS.U16 [R15+UR5+0xb300], R13 ;  /* 0x00b3000d0f007988 */ /* 0x0001e80008000405 */
[----:B0-----:R-:W4:Y:S04]  /*19fe0*/  LDL.LU R13, [R1+0x1c4] ;  /* 0x0001c400010d7983 */ /* 0x001f280000300800 */
[----:B------:R-:W-:Y:S04]  /*19ff0*/  STL [R1+0x11c4], R0 ;  /* 0x0011c40001007387 */ /* 0x000fe80000100800 */
[----:B------:R-:W4:Y:S04]  /*1a000*/  LDL R4, [R1+0x3e4] ;  /* 0x0003e40001047983 */ /* 0x000f280000100800 */
[----:B------:R0:W-:Y:S04]  /*1a010*/  STS.U16 [R15+UR5+0xc200], R12 ;  /* 0x00c2000c0f007988 */ /* 0x0001e80008000405 */
[----:B0-----:R-:W4:Y:S04]  /*1a020*/  LDL.LU R12, [R1+0x1c8] ;  /* 0x0001c800010c7983 */ /* 0x001f280000300800 */
[----:B------:R-:W4:Y:S04]  /*1a030*/  LDL R2, [R1+0x36c] ;  /* 0x00036c0001027983 */ /* 0x000f280000100800 */
[----:B------:R-:W4:Y:S04]  /*1a040*/  LDL R0, [R1+0x370] ;  /* 0x0003700001007983 */ /* 0x000f280000100800 */
[----:B--2---:R-:W-:Y:S04]  /*1a050*/  STL [R1+0x11c8], R26 ;  /* 0x0011c81a01007387 */ /* 0x004fe80000100800 */
[----:B------:R-:W2:Y:S04]  /*1a060*/  LDL.LU R20, [R1+0x1d0] ;  /* 0x0001d00001147983 */ /* 0x000ea80000300800 */
[----:B------:R-:W2:Y:S04]  /*1a070*/  LDL R5, [R1+0x368] ;  /* 0x0003680001057983 */ /* 0x000ea80000100800 */
[----:B---3--:R-:W-:Y:S04]  /*1a080*/  STL [R1+0x11cc], R18 ;  /* 0x0011cc1201007387 */ /* 0x008fe80000100800 */
[----:B------:R-:W3:Y:S01]  /*1a090*/  LDL R6, [R1+0x364] ;  /* 0x0003640001067983 */ /* 0x000ee20000100800 */
[----:B------:R-:W-:Y:S01]  /*1a0a0*/  PRMT R16, RZ, 0x7610, R16 ;  /* 0x00007610ff107816 */ /* 0x000fe20000000010 */
[----:B------:R-:W-:-:S02]  /*1a0b0*/  @!P2 IMAD.MOV.U32 R8, RZ, RZ, R3 ;  /* 0x000000ffff08a224 */ /* 0x000fc400078e0003 */
[----:B------:R-:W-:Y:S04]  /*1a0c0*/  STS.U16 [R15+UR5+0xc300], R10 ;  /* 0x00c3000a0f007988 */ /* 0x000fe80008000405 */
[----:B------:R0:W-:Y:S04]  /*1a0d0*/  STS.U16 [R15+UR5+0xd200], R14 ;  /* 0x00d2000e0f007988 */ /* 0x0001e80008000405 */
[----:B------:R1:W-:Y:S04]  /*1a0e0*/  STS.U16 [R15+UR5+0xd300], R11 ;  /* 0x00d3000b0f007988 */ /* 0x0003e80008000405 */
[----:B------:R-:W3:Y:S01]  /*1a0f0*/  LDL R3, [R1+0x2f0] ;  /* 0x0002f00001037983 */ /* 0x000ee20000100800 */
[----:B----4-:R-:W-:-:S03]  /*1a100*/  @!P2 IMAD.MOV.U32 R9, RZ, RZ, R4 ;  /* 0x000000ffff09a224 */ /* 0x010fc600078e0004 */
[----:B------:R-:W4:Y:S04]  /*1a110*/  LDL R4, [R1+0x2ec] ;  /* 0x0002ec0001047983 */ /* 0x000f280000100800 */
[----:B------:R1:W4:Y:S04]  /*1a120*/  @!P2 LDG.E.U16 R16, desc[UR8][R8.64] ;  /* 0x000000080810a981 */ /* 0x000328000c1e1500 */
[----:B0-----:R-:W4:Y:S01]  /*1a130*/  LDL.LU R14, [R1+0x1cc] ;  /* 0x0001cc00010e7983 */ /* 0x001f220000300800 */
[----:B-1----:R-:W-:Y:S01]  /*1a140*/  PRMT R8, RZ, 0x7610, R8 ;  /* 0x00007610ff087816 */ /* 0x002fe20000000008 */
[----:B------:R-:W-:-:S02]  /*1a150*/  @!P1 IMAD.MOV.U32 R11, RZ, RZ, R2 ;  /* 0x000000ffff0b9224 */ /* 0x000fc400078e0002 */
[----:B------:R-:W-:Y:S01]  /*1a160*/  @!P1 IMAD.MOV.U32 R10, RZ, RZ, R0 ;  /* 0x000000ffff0a9224 */ /* 0x000fe200078e0000 */
[----:B------:R-:W-:-:S04]  /*1a170*/  PRMT R9, RZ, 0x7610, R9 ;  /* 0x00007610ff097816 */ /* 0x000fc80000000009 */
[----:B------:R2:W4:Y:S02]  /*1a180*/  @!P1 LDG.E.U16 R8, desc[UR8][R10.64] ;  /* 0x000000080a089981 */ /* 0x000524000c1e1500 */
[----:B--2---:R-:W-:Y:S02]  /*1a190*/  @!P2 IMAD.MOV.U32 R10, RZ, RZ, R5 ;  /* 0x000000ffff0aa224 */ /* 0x004fe400078e0005 */
[----:B---3--:R-:W-:-:S05]  /*1a1a0*/  @!P2 IMAD.MOV.U32 R11, RZ, RZ, R6 ;  /* 0x000000ffff0ba224 */ /* 0x008fca00078e0006 */
[----:B------:R0:W2:Y:S04]  /*1a1b0*/  @!P2 LDG.E.U16 R9, desc[UR8][R10.64] ;  /* 0x000000080a09a981 */ /* 0x0000a8000c1e1500 */
[----:B------:R-:W-:Y:S04]  /*1a1c0*/  STS.U16 [R15+UR5+0xe200], R13 ;  /* 0x00e2000d0f007988 */ /* 0x000fe80008000405 */
[----:B------:R1:W-:Y:S01]  /*1a1d0*/  STS.U16 [R15+UR5+0xe300], R12 ;  /* 0x00e3000c0f007988 */ /* 0x0003e20008000405 */
[----:B0-----:R-:W-:-:S03]  /*1a1e0*/  PRMT R10, RZ, 0x7610, R10 ;  /* 0x00007610ff0a7816 */ /* 0x001fc6000000000a */
[----:B----4-:R-:W-:Y:S04]  /*1a1f0*/  STL [R1+0x11d0], R16 ;  /* 0x0011d01001007387 */ /* 0x010fe80000100800 */
[----:B------:R-:W3:Y:S04]  /*1a200*/  LDL R2, [R1+0x2e4] ;  /* 0x0002e40001027983 */ /* 0x000ee80000100800 */
[----:B------:R-:W4:Y:S01]  /*1a210*/  LDL R0, [R1+0x2e8] ;  /* 0x0002e80001007983 */ /* 0x000f220000100800 */
[----:B-1----:R-:W-:Y:S02]  /*1a220*/  @!P1 IMAD.MOV.U32 R12, RZ, RZ, R3 ;  /* 0x000000ffff0c9224 */ /* 0x002fe400078e0003 */
[----:B------:R-:W-:-:S05]  /*1a230*/  @!P1 IMAD.MOV.U32 R13, RZ, RZ, R4 ;  /* 0x000000ffff0d9224 */ /* 0x000fca00078e0004 */
[----:B------:R3:W4:Y:S04]  /*1a240*/  @!P1 LDG.E.U16 R10, desc[UR8][R12.64] ;  /* 0x000000080c0a9981 */ /* 0x000728000c1e1500 */
[----:B------:R0:W-:Y:S04]  /*1a250*/  STL [R1+0x11d4], R8 ;  /* 0x0011d40801007387 */ /* 0x0001e80000100800 */
[----:B------:R-:W4:Y:S04]  /*1a260*/  LDL.LU R24, [R1+0x1f4] ;  /* 0x0001f40001187983 */ /* 0x000f280000300800 */
[----:B--2---:R-:W-:Y:S04]  /*1a270*/  STL [R1+0x11d8], R9 ;  /* 0x0011d80901007387 */ /* 0x004fe80000100800 */
[----:B0-----:R-:W2:Y:S04]  /*1a280*/  LDL R8, [R1+0x26c] ;  /* 0x00026c0001087983 */ /* 0x001ea80000100800 */
[----:B------:R-:W2:Y:S01]  /*1a290*/  LDL R6, [R1+0x270] ;  /* 0x0002700001067983 */ /* 0x000ea20000100800 */
[----:B------:R-:W-:-:S03]  /*1a2a0*/  PRMT R11, RZ, 0x7610, R11 ;  /* 0x00007610ff0b7816 */ /* 0x000fc6000000000b */
[----:B------:R0:W-:Y:S04]  /*1a2b0*/  STS.U16 [R15+UR5+0xf200], R20 ;  /* 0x00f200140f007988 */ /* 0x0001e80008000405 */
[----:B------:R2:W-:Y:S04]  /*1a2c0*/  STS.U16 [R15+UR5+0xf300], R14 ;  /* 0x00f3000e0f007988 */ /* 0x0005e80008000405 */
[----:B------:R-:W2:Y:S01]  /*1a2d0*/  LDL.LU R29, [R1+0x1f0] ;  /* 0x0001f000011d7983 */ /* 0x000ea20000300800 */
[----:B---3--:R-:W-:Y:S01]  /*1a2e0*/  @!P2 IMAD.MOV.U32 R13, RZ, RZ, R2 ;  /* 0x000000ffff0da224 */ /* 0x008fe200078e0002 */
[----:B----4-:R-:W-:-:S05]  /*1a2f0*/  @!P2 MOV R12, R0 ;  /* 0x00000000000ca202 */ /* 0x010fca0000000f00 */
[----:B------:R1:W3:Y:S04]  /*1a300*/  @!P2 LDG.E.U16 R11, desc[UR8][R12.64] ;  /* 0x000000080c0ba981 */ /* 0x0002e8000c1e1500 */
[----:B------:R-:W-:Y:S04]  /*1a310*/  STL [R1+0x11dc], R10 ;  /* 0x0011dc0a01007387 */ /* 0x000fe80000100800 */
[----:B------:R-:W4:Y:S01]  /*1a320*/  LDL R3, [R1+0x264] ;  /* 0x0002640001037983 */ /* 0x000f220000100800 */
[----:B-1----:R-:W-:Y:S01]  /*1a330*/  PRMT R12, RZ, 0x7610, R12 ;  /* 0x00007610ff0c7816 */ /* 0x002fe2000000000c */
[----:B0-----:R-:W0:Y:S02]  /*1a340*/  S2R R20, SR_TID.X ;  /* 0x0000000000147919 */ /* 0x001e240000002100 */
[----:B------:R-:W4:Y:S04]  /*1a350*/  LDL R2, [R1+0x268] ;  /* 0x0002680001027983 */ /* 0x000f280000100800 */
[----:B------:R-:W4:Y:S01]  /*1a360*/  LDL.LU R7, [R1+0x1ec] ;  /* 0x0001ec0001077983 */ /* 0x000f220000300800 */
[----:B--2---:R-:W-:-:S02]  /*1a370*/  @!P1 IMAD.MOV.U32 R15, RZ, RZ, R8 ;  /* 0x000000ffff0f9224 */ /* 0x004fc400078e0008 */
[----:B------:R-:W-:-:S05]  /*1a380*/  @!P1 IMAD.MOV.U32 R14, RZ, RZ, R6 ;  /* 0x000000ffff0e9224 */ /* 0x000fca00078e0006 */
[----:B------:R4:W2:Y:S01]  /*1a390*/  @!P1 LDG.E.U16 R12, desc[UR8][R14.64] ;  /* 0x000000080e0c9981 */ /* 0x0008a2000c1e1500 */
[----:B0-----:R-:W-:-:S03]  /*1a3a0*/  LOP3.LUT R0, R20, 0x7f, RZ, 0xc0, !PT ;  /* 0x0000007f14007812 */ /* 0x001fc600078ec0ff */
[----:B---3--:R-:W-:Y:S04]  /*1a3b0*/  STL [R1+0x11e0], R11 ;  /* 0x0011e00b01007387 */ /* 0x008fe80000100800 */
[----:B------:R-:W3:Y:S04]  /*1a3c0*/  LDL.LU R4, [R1+0x1e8] ;  /* 0x0001e80001047983 */ /* 0x000ee80000300800 */
[----:B------:R0:W-:Y:S04]  /*1a3d0*/  STL [R1+0x1238], R0 ;  /* 0x0012380001007387 */ /* 0x0001e80000100800 */
[----:B------:R-:W3:Y:S04]  /*1a3e0*/  LDL R9, [R1+0x9dc] ;  /* 0x0009dc0001097983 */ /* 0x000ee80000100800 */
[----:B------:R-:W3:Y:S01]  /*1a3f0*/  LDL R8, [R1+0x9e0] ;  /* 0x0009e00001087983 */ /* 0x000ee20000100800 */
[----:B----4-:R-:W-:-:S03]  /*1a400*/  @!P2 IMAD.MOV.U32 R15, RZ, RZ, R3 ;  /* 0x000000ffff0fa224 */ /* 0x010fc600078e0003 */
[----:B--2---:R-:W-:Y:S04]  /*1a410*/  STL [R1+0x11e4], R12 ;  /* 0x0011e40c01007387 */ /* 0x004fe80000100800 */
[----:B------:R-:W2:Y:S04]  /*1a420*/  LDL.LU R28, [R1+0x1e4] ;  /* 0x0001e400011c7983 */ /* 0x000ea80000300800 */
[----:B------:R-:W4:Y:S04]  /*1a430*/  LDL R6, [R1+0x9d4] ;  /* 0x0009d40001067983 */ /* 0x000f280000100800 */
[----:B------:R-:W2:Y:S01]  /*1a440*/  LDL R3, [R1+0x9d8] ;  /* 0x0009d80001037983 */ /* 0x000ea20000100800 */
[----:B------:R-:W-:Y:S01]  /*1a450*/  PRMT R13, RZ, 0x7610, R13 ;  /* 0x00007610ff0d7816 */ /* 0x000fe2000000000d */
[----:B------:R-:W-:Y:S01]  /*1a460*/  @!P2 IMAD.MOV.U32 R14, RZ, RZ, R2 ;  /* 0x000000ffff0ea224 */ /* 0x000fe200078e0002 */
[----:B------:R-:W-:-:S02]  /*1a470*/  PRMT R17, RZ, 0x7610, R17 ;  /* 0x00007610ff117816 */ /* 0x000fc40000000011 */
[----:B------:R-:W-:Y:S01]  /*1a480*/  PRMT R19, RZ, 0x7610, R19 ;  /* 0x00007610ff137816 */ /* 0x000fe20000000013 */
[----:B------:R-:W-:Y:S01]  /*1a490*/  IMAD.SHL.U32 R5, R0, 0x2, RZ ;  /* 0x0000000200057824 */ /* 0x000fe200078e00ff */
[----:B------:R3:W2:Y:S04]  /*1a4a0*/  @!P2 LDG.E.U16 R13, desc[UR8][R14.64] ;  /* 0x000000080e0da981 */ /* 0x0006a8000c1e1500 */
[----:B------:R-:W2:Y:S04]  /*1a4b0*/  LDL R2, [R1+0x95c] ;  /* 0x00095c0001027983 */ /* 0x000ea80000100800 */
[----:B0-----:R-:W2:Y:S01]  /*1a4c0*/  LDL R0, [R1+0x960] ;  /* 0x0009600001007983 */ /* 0x001ea20000100800 */
[----:B---3--:R-:W-:Y:S01]  /*1a4d0*/  @!P1 IMAD.MOV.U32 R15, RZ, RZ, R9 ;  /* 0x000000ffff0f9224 */ /* 0x008fe200078e0009 */
[----:B------:R-:W-:-:S02]  /*1a4e0*/  LOP3.LUT R5, R5, 0x20, RZ, 0x3c, !PT ;  /* 0x0000002005057812 */ /* 0x000fc400078e3cff */
[----:B------:R-:W3:Y:S01]  /*1a4f0*/  LDL.LU R20, [R1+0x1e0] ;  /* 0x0001e00001147983 */ /* 0x000ee20000300800 */
[----:B------:R-:W-:-:S05]  /*1a500*/  @!P1 IMAD.MOV.U32 R14, RZ, RZ, R8 ;  /* 0x000000ffff0e9224 */ /* 0x000fca00078e0008 */
[----:B------:R4:W3:Y:S02]  /*1a510*/  @!P1 LDG.E.U16 R17, desc[UR8][R14.64] ;  /* 0x000000080e119981 */ /* 0x0008e4000c1e1500 */
[----:B----4-:R-:W-:Y:S02]  /*1a520*/  @!P2 IMAD.MOV.U32 R15, RZ, RZ, R6 ;  /* 0x000000ffff0fa224 */ /* 0x010fe400078e0006 */
[----:B--2---:R-:W-:-:S05]  /*1a530*/  @!P2 IMAD.MOV.U32 R14, RZ, RZ, R3 ;  /* 0x000000ffff0ea224 */ /* 0x004fca00078e0003 */
[----:B------:R-:W2:Y:S04]  /*1a540*/  @!P2 LDG.E.U16 R19, desc[UR8][R14.64] ;  /* 0x000000080e13a981 */ /* 0x000ea8000c1e1500 */
[----:B------:R0:W-:Y:S04]  /*1a550*/  STS.U16 [R5+UR5+0x400], R24 ;  /* 0x0004001805007988 */ /* 0x0001e80008000405 */
[----:B------:R1:W-:Y:S04]  /*1a560*/  STS.U16 [R5+UR5+0x500], R29 ;  /* 0x0005001d05007988 */ /* 0x0003e80008000405 */
[----:B0-----:R-:W4:Y:S04]  /*1a570*/  LDL.LU R24, [R1+0x1dc] ;  /* 0x0001dc0001187983 */ /* 0x001f280000300800 */
[----:B------:R-:W-:Y:S04]  /*1a580*/  STL [R1+0x11e8], R13 ;  /* 0x0011e80d01007387 */ /* 0x000fe80000100800 */
[----:B-1----:R-:W4:Y:S04]  /*1a590*/  LDL.LU R29, [R1+0x1d8] ;  /* 0x0001d800011d7983 */ /* 0x002f280000300800 */
[----:B------:R-:W4:Y:S04]  /*1a5a0*/  LDL R9, [R1+0x954] ;  /* 0x0009540001097983 */ /* 0x000f280000100800 */
[----:B------:R-:W4:Y:S04]  /*1a5b0*/  LDL R8, [R1+0x958] ;  /* 0x0009580001087983 */ /* 0x000f280000100800 */
[----:B---3--:R-:W-:Y:S04]  /*1a5c0*/  STL [R1+0x11ec], R17 ;  /* 0x0011ec1101007387 */ /* 0x008fe80000100800 */
[----:B------:R0:W-:Y:S04]  /*1a5d0*/  STS.U16 [R5+UR5+0x1400], R7 ;  /* 0x0014000705007988 */ /* 0x0001e80008000405 */
[----:B------:R-:W3:Y:S04]  /*1a5e0*/  LDL R6, [R1+0x8e0] ;  /* 0x0008e00001067983 */ /* 0x000ee80000100800 */
[----:B0-----:R-:W3:Y:S04]  /*1a5f0*/  LDL R7, [R1+0x8dc] ;  /* 0x0008dc0001077983 */ /* 0x001ee80000100800 */
[----:B------:R0:W-:Y:S04]  /*1a600*/  STS.U16 [R5+UR5+0x1500], R4 ;  /* 0x0015000405007988 */ /* 0x0001e80008000405 */
[----:B--2---:R-:W-:Y:S04]  /*1a610*/  STL [R1+0x11f0], R19 ;  /* 0x0011f01301007387 */ /* 0x004fe80000100800 */
[----:B0-----:R-:W2:Y:S04]  /*1a620*/  LDL R4, [R1+0x8d4] ;  /* 0x0008d40001047983 */ /* 0x001ea80000100800 */
[----:B------:R-:W2:Y:S01]  /*1a630*/  LDL R3, [R1+0x8d8] ;  /* 0x0008d80001037983 */ /* 0x000ea20000100800 */
[----:B------:R-:W-:-:S02]  /*1a640*/  @!P1 IMAD.MOV.U32 R14, RZ, RZ, R0 ;  /* 0x000000ffff0e9224 */ /* 0x000fc400078e0000 */
[----:B------:R-:W-:Y:S01]  /*1a650*/  @!P1 IMAD.MOV.U32 R15, RZ, RZ, R2 ;  /* 0x000000ffff0f9224 */ /* 0x000fe200078e0002 */
[----:B------:R-:W2:Y:S01]  /*1a660*/  LDL R0, [R1+0x860] ;  /* 0x0008600001007983 */ /* 0x000ea20000100800 */
[----:B------:R-:W-:-:S03]  /*1a670*/  PRMT R21, RZ, 0x7610, R21 ;  /* 0x00007610ff157816 */ /* 0x000fc60000000015 */
[----:B------:R-:W2:Y:S01]  /*1a680*/  LDL R2, [R1+0x85c] ;  /* 0x00085c0001027983 */ /* 0x000ea20000100800 */
[----:B------:R-:W-:-:S03]  /*1a690*/  PRMT R22, RZ, 0x7610, R22 ;  /* 0x00007610ff167816 */ /* 0x000fc60000000016 */
[----:B------:R4:W2:Y:S01]  /*1a6a0*/  @!P1 LDG.E.U16 R21, desc[UR8][R14.64] ;  /* 0x000000080e159981 */ /* 0x0008a2000c1e1500 */
[----:B------:R-:W-:Y:S01]  /*1a6b0*/  PRMT R23, RZ, 0x7610, R23 ;  /* 0x00007610ff177816 */ /* 0x000fe20000000017 */
[----:B----4-:R-:W-:Y:S02]  /*1a6c0*/  @!P2 IMAD.MOV.U32 R14, RZ, RZ, R8 ;  /* 0x000000ffff0ea224 */ /* 0x010fe400078e0008 */
[----:B------:R-:W-:-:S05]  /*1a6d0*/  @!P2 IMAD.MOV.U32 R15, RZ, RZ, R9 ;  /* 0x000000ffff0fa224 */ /* 0x000fca00078e0009 */
[----:B------:R3:W4:Y:S01]  /*1a6e0*/  @!P2 LDG.E.U16 R22, desc[UR8][R14.64] ;  /* 0x000000080e16a981 */ /* 0x000722000c1e1500 */
[----:B------:R-:W-:Y:S01]  /*1a6f0*/  PRMT R25, RZ, 0x7610, R25 ;  /* 0x00007610ff197816 */ /* 0x000fe20000000019 */
[----:B---3--:R-:W-:Y:S01]  /*1a700*/  @!P1 IMAD.MOV.U32 R14, RZ, RZ, R6 ;  /* 0x000000ffff0e9224 */ /* 0x008fe200078e0006 */
[----:B------:R-:W-:-:S05]  /*1a710*/  @!P1 MOV R15, R7 ;  /* 0x00000007000f9202 */ /* 0x000fca0000000f00 */
[----:B------:R2:W3:Y:S02]  /*1a720*/  @!P1 LDG.E.U16 R23, desc[UR8][R14.64] ;  /* 0x000000080e179981 */ /* 0x0004e4000c1e1500 */
[----:B--2---:R-:W-:Y:S02]  /*1a730*/  @!P2 IMAD.MOV.U32 R15, RZ, RZ, R4 ;  /* 0x000000ffff0fa224 */ /* 0x004fe400078e0004 */
[----:B------:R-:W-:-:S05]  /*1a740*/  @!P2 IMAD.MOV.U32 R14, RZ, RZ, R3 ;  /* 0x000000ffff0ea224 */ /* 0x000fca00078e0003 */
[----:B------:R0:W2:Y:S01]  /*1a750*/  @!P2 LDG.E.U16 R25, desc[UR8][R14.64] ;  /* 0x000000080e19a981 */ /* 0x0000a2000c1e1500 */
[----:B------:R-:W-:Y:S01]  /*1a760*/  PRMT R27, RZ, 0x7610, R27 ;  /* 0x00007610ff1b7816 */ /* 0x000fe2000000001b */
[----:B0-----:R-:W-:Y:S02]  /*1a770*/  @!P1 IMAD.MOV.U32 R14, RZ, RZ, R0 ;  /* 0x000000ffff0e9224 */ /* 0x001fe400078e0000 */
[----:B------:R-:W-:-:S05]  /*1a780*/  @!P1 IMAD.MOV.U32 R15, RZ, RZ, R2 ;  /* 0x000000ffff0f9224 */ /* 0x000fca00078e0002 */
[----:B------:R-:W2:Y:S04]  /*1a790*/  @!P1 LDG.E.U16 R27, desc[UR8][R14.64] ;  /* 0x000000080e1b9981 */ /* 0x000ea8000c1e1500 */
[----:B------:R-:W-:Y:S04]  /*1a7a0*/  STL [R1+0x11f4], R21 ;  /* 0x0011f41501007387 */ /* 0x000fe80000100800 */
[----:B----4-:R-:W-:Y:S04]  /*1a7b0*/  STL [R1+0x11f8], R22 ;  /* 0x0011f81601007387 */ /* 0x010fe80000100800 */
[----:B---3--:R-:W-:Y:S04]  /*1a7c0*/  STL [R1+0x11fc], R23 ;  /* 0x0011fc1701007387 */ /* 0x008fe80000100800 */
[----:B--2---:R-:W-:Y:S04]  /*1a7d0*/  STL [R1+0x1200], R25 ;  /* 0x0012001901007387 */ /* 0x004fe80000100800 */
[----:B------:R-:W2:Y:S04]  /*1a7e0*/  LDL.LU R12, [R1+0x1d4] ;  /* 0x0001d400010c7983 */ /* 0x000ea80000300800 */
[----:B------:R-:W3:Y:S04]  /*1a7f0*/  LDL.LU R0, [R1+0x1c0] ;  /* 0x0001c00001007983 */ /* 0x000ee80000300800 */
        /* <DEDUP_REMOVED lines=8> */
[----:B------:R0:W-:Y:S04]  /*1a880*/  STS.U16 [R5+UR5+0x2400], R28 ;  /* 0x0024001c05007988 */ /* 0x0001e80008000405 */
[----:B------:R-:W4:Y:S04]  /*1a890*/  LDL.LU R3, [R1+0x12c] ;  /* 0x00012c0001037983 */ /* 0x000f280000300800 */
[----:B0-----:R-:W4:Y:S04]  /*1a8a0*/  LDL.LU R28, [R1+0x120] ;  /* 0x00012000011c7983 */ /* 0x001f280000300800 */
[----:B------:R-:W4:Y:S04]  /*1a8b0*/  LDL.LU R4, [R1+0x110] ;  /* 0x0001100001047983 */ /* 0x000f280000300800 */
[----:B------:R-:W4:Y:S04]  /*1a8c0*/  LDL.LU R6, [R1+0x100] ;  /* 0x0001000001067983 */ /* 0x000f280000300800 */
[----:B------:R0:W-:Y:S04]  /*1a8d0*/  STS.U16 [R5+UR5+0x2500], R20 ;  /* 0x0025001405007988 */ /* 0x0001e80008000405 */
[----:B------:R-:W4:Y:S04]  /*1a8e0*/  LDL.LU R7, [R1+0xec] ;  /* 0x0000ec0001077983 */ /* 0x000f280000300800 */
[----:B------:R1:W-:Y:S04]  /*1a8f0*/  STS.U16 [R5+UR5+0x3400], R24 ;  /* 0x0034001805007988 */ /* 0x0003e80008000405 */
[----:B0-----:R-:W4:Y:S04]  /*1a900*/  LDL.LU R20, [R1+0xe8] ;  /* 0x0000e80001147983 */ /* 0x001f280000300800 */
[----:B------:R0:W-:Y:S04]  /*1a910*/  STS.U16 [R5+UR5+0x3500], R29 ;  /* 0x0035001d05007988 */ /* 0x0001e80008000405 */
[----:B-1----:R-:W4:Y:S04]  /*1a920*/  LDL.LU R24, [R1+0xe4] ;  /* 0x0000e40001187983 */ /* 0x002f280000300800 */
[----:B0-----:R-:W4:Y:S04]  /*1a930*/  LDL.LU R29, [R1+0xe0] ;  /* 0x0000e000011d7983 */ /* 0x001f280000300800 */
        /* <DEDUP_REMOVED lines=23> */
[----:B--2---:R-:W-:Y:S04]  /*1aab0*/  STS.U16 [R5+UR5+0x4400], R12 ;  /* 0x0044000c05007988 */ /* 0x004fe80008000405 */
[----:B---3--:R0:W-:Y:S04]  /*1aac0*/  STS.U16 [R5+UR5+0x4500], R0 ;  /* 0x0045000005007988 */ /* 0x0081e80008000405 */
[----:B0-----:R-:W2:Y:S04]  /*1aad0*/  LDL.LU R0, [R1+0xd8] ;  /* 0x0000d80001007983 */ /* 0x001ea80000300800 */
[----:B----4-:R-:W-:Y:S04]  /*1aae0*/  STS.U16 [R5+UR5+0x5400], R11 ;  /* 0x0054000b05007988 */ /* 0x010fe80008000405 */
[----:B------:R-:W-:Y:S04]  /*1aaf0*/  STS.U16 [R5+UR5+0x5500], R10 ;  /* 0x0055000a05007988 */ /* 0x000fe80008000405 */
[----:B------:R-:W-:Y:S04]  /*1ab00*/  STS.U16 [R5+UR5+0x6400], R9 ;  /* 0x0064000905007988 */ /* 0x000fe80008000405 */
[----:B------:R-:W-:Y:S04]  /*1ab10*/  STS.U16 [R5+UR5+0x6500], R8 ;  /* 0x0065000805007988 */ /* 0x000fe80008000405 */
[----:B------:R-:W-:Y:S04]  /*1ab20*/  STS.U16 [R5+UR5+0x7400], R16 ;  /* 0x0074001005007988 */ /* 0x000fe80008000405 */
[----:B------:R-:W-:Y:S04]  /*1ab30*/  STS.U16 [R5+UR5+0x7500], R18 ;  /* 0x0075001205007988 */ /* 0x000fe80008000405 */
[----:B------:R-:W-:Y:S04]  /*1ab40*/  STS.U16 [R5+UR5+0x8400], R26 ;  /* 0x0084001a05007988 */ /* 0x000fe80008000405 */
[----:B--2---:R0:W-:Y:S04]  /*1ab50*/  STL [R1+0x123c], R0 ;  /* 0x00123c0001007387 */ /* 0x0041e80000100800 */
[----:B0-----:R-:W2:Y:S04]  /*1ab60*/  LDL.LU R0, [R1+0xdc] ;  /* 0x0000dc0001007983 */ /* 0x001ea80000300800 */
[----:B------:R0:W-:Y:S04]  /*1ab70*/  STS.U16 [R5+UR5+0x8500], R2 ;  /* 0x0085000205007988 */ /* 0x0001e80008000405 */
[----:B------:R1:W-:Y:S04]  /*1ab80*/  STS.U16 [R5+UR5+0x9400], R3 ;  /* 0x0094000305007988 */ /* 0x0003e80008000405 */
[----:B------:R-:W-:Y:S04]  /*1ab90*/  STS.U16 [R5+UR5+0x9500], R28 ;  /* 0x0095001c05007988 */ /* 0x000fe80008000405 */
[----:B0-----:R-:W3:Y:S04]  /*1aba0*/  LDL.LU R2, [R1+0xd4] ;  /* 0x0000d40001027983 */ /* 0x001ee80000300800 */
[----:B------:R0:W-:Y:S04]  /*1abb0*/  STS.U16 [R5+UR5+0xa400], R4 ;  /* 0x00a4000405007988 */ /* 0x0001e80008000405 */
[----:B-1----:R-:W4:Y:S04]  /*1abc0*/  LDL.LU R3, [R1+0xd0] ;  /* 0x0000d00001037983 */ /* 0x002f280000300800 */
[----:B------:R1:W-:Y:S04]  /*1abd0*/  STS.U16 [R5+UR5+0xa500], R6 ;  /* 0x00a5000605007988 */ /* 0x0003e80008000405 */
[----:B0-----:R-:W3:Y:S04]  /*1abe0*/  LDL.LU R4, [R1+0xcc] ;  /* 0x0000cc0001047983 */ /* 0x001ee80000300800 */
[----:B------:R0:W-:Y:S04]  /*1abf0*/  STS.U16 [R5+UR5+0xb400], R7 ;  /* 0x00b4000705007988 */ /* 0x0001e80008000405 */
[----:B-1----:R-:W3:Y:S04]  /*1ac00*/  LDL.LU R6, [R1+0xc8] ;  /* 0x0000c80001067983 */ /* 0x002ee80000300800 */
[----:B------:R1:W-:Y:S04]  /*1ac10*/  STS.U16 [R5+UR5+0xb500], R20 ;  /* 0x00b5001405007988 */ /* 0x0003e80008000405 */
[----:B0-----:R-:W3:Y:S04]  /*1ac20*/  LDL.LU R7, [R1+0xc4] ;  /* 0x0000c40001077983 */ /* 0x001ee80000300800 */
[----:B------:R0:W-:Y:S04]  /*1ac30*/  STS.U16 [R5+UR5+0xc400], R24 ;  /* 0x00c4001805007988 */ /* 0x0001e80008000405 */
[----:B-1----:R-:W3:Y:S04]  /*1ac40*/  LDL.LU R20, [R1+0xc0] ;  /* 0x0000c00001147983 */ /* 0x002ee80000300800 */
[----:B------:R1:W-:Y:S04]  /*1ac50*/  STS.U16 [R5+UR5+0xc500], R29 ;  /* 0x00c5001d05007988 */ /* 0x0003e80008000405 */
        /* <DEDUP_REMOVED lines=21> */
[----:B--2---:R0:W-:Y:S04]  /*1adb0*/  STS.U16 [R5+UR5+0xd400], R0 ;  /* 0x00d4000005007988 */ /* 0x0041e80008000405 */
[----:B0-----:R-:W2:Y:S04]  /*1adc0*/  LDL.LU R0, [R1+0x123c] ;  /* 0x00123c0001007983 */ /* 0x001ea80000300800 */
[----:B--2---:R0:W-:Y:S04]  /*1add0*/  STS.U16 [R5+UR5+0xd500], R0 ;  /* 0x00d5000005007988 */ /* 0x0041e80008000405 */
[----:B0-----:R-:W2:Y:S04]  /*1ade0*/  LDL.LU R0, [R1+0x1238] ;  /* 0x0012380001007983 */ /* 0x001ea80000300800 */
[----:B---3--:R0:W-:Y:S04]  /*1adf0*/  STS.U16 [R5+UR5+0xe400], R2 ;  /* 0x00e4000205007988 */ /* 0x0081e80008000405 */
[----:B----4-:R1:W-:Y:S04]  /*1ae00*/  STS.U16 [R5+UR5+0xe500], R3 ;  /* 0x00e5000305007988 */ /* 0x0103e80008000405 */
[----:B------:R3:W-:Y:S04]  /*1ae10*/  STS.U16 [R5+UR5+0xf400], R4 ;  /* 0x00f4000405007988 */ /* 0x0007e80008000405 */
[----:B0-----:R-:W4:Y:S04]  /*1ae20*/  LDL.LU R2, [R1+0x1234] ;  /* 0x0012340001027983 */ /* 0x001f280000300800 */
[----:B-1----:R-:W4:Y:S04]  /*1ae30*/  LDL.LU R3, [R1+0x1230] ;  /* 0x0012300001037983 */ /* 0x002f280000300800 */
[----:B---3--:R-:W3:Y:S04]  /*1ae40*/  LDL.LU R4, [R1+0x122c] ;  /* 0x00122c0001047983 */ /* 0x008ee80000300800 */
[----:B------:R0:W-:Y:S04]  /*1ae50*/  STS.U16 [R5+UR5+0xf500], R6 ;  /* 0x00f5000605007988 */ /* 0x0001e80008000405 */
[----:B0-----:R-:W3:Y:S04]  /*1ae60*/  LDL.LU R5, [R1+0x1228] ;  /* 0x0012280001057983 */ /* 0x001ee80000300800 */
[----:B------:R-:W3:Y:S01]  /*1ae70*/  LDL.LU R6, [R1+0x1224] ;  /* 0x0012240001067983 */ /* 0x000ee20000300800 */
[----:B--2---:R-:W-:-:S05]  /*1ae80*/  IMAD.SHL.U32 R0, R0, 0x2, RZ ;  /* 0x0000000200007824 */ /* 0x004fca00078e00ff */
[----:B------:R-:W-:-:S05]  /*1ae90*/  LOP3.LUT R0, R0, 0x30, RZ, 0x3c, !PT ;  /* 0x0000003000007812 */ /* 0x000fca00078e3cff */
[----:B------:R0:W-:Y:S04]  /*1aea0*/  STS.U16 [R0+UR5+0x600], R7 ;  /* 0x0006000700007988 */ /* 0x0001e80008000405 */
[----:B------:R1:W-:Y:S04]  /*1aeb0*/  STS.U16 [R0+UR5+0x700], R20 ;  /* 0x0007001400007988 */ /* 0x0003e80008000405 */
[----:B------:R2:W-:Y:S04]  /*1aec0*/  STS.U16 [R0+UR5+0x1600], R24 ;  /* 0x0016001800007988 */ /* 0x0005e80008000405 */
[----:B0-----:R-:W3:Y:S04]  /*1aed0*/  LDL.LU R7, [R1+0x1220] ;  /* 0x0012200001077983 */ /* 0x001ee80000300800 */
[----:B-1----:R-:W3:Y:S04]  /*1aee0*/  LDL.LU R20, [R1+0x121c] ;  /* 0x00121c0001147983 */ /* 0x002ee80000300800 */
[----:B--2---:R-:W2:Y:S04]  /*1aef0*/  LDL.LU R24, [R1+0x1218] ;  /* 0x0012180001187983 */ /* 0x004ea80000300800 */
[----:B------:R0:W-:Y:S04]  /*1af00*/  STS.U16 [R0+UR5+0x1700], R29 ;  /* 0x0017001d00007988 */ /* 0x0001e80008000405 */
[----:B------:R1:W-:Y:S04]  /*1af10*/  STS.U16 [R0+UR5+0x2600], R14 ;  /* 0x0026000e00007988 */ /* 0x0003e80008000405 */
[----:B0-----:R-:W2:Y:S04]  /*1af20*/  LDL.LU R29, [R1+0x1214] ;  /* 0x00121400011d7983 */ /* 0x001ea80000300800 */
[----:B-1----:R-:W2:Y:S04]  /*1af30*/  LDL.LU R14, [R1+0x54] ;  /* 0x00005400010e7983 */ /* 0x002ea80000300800 */
        /* <DEDUP_REMOVED lines=20> */
[----:B------:R0:W-:Y:S02]  /*1b080*/  STS.U16 [R0+UR5+0xb700], R29 ;  /* 0x00b7001d00007988 */ /* 0x0001e40008000405 */
[----:B0-----:R-:W0:Y:S02]  /*1b090*/  S2R R29, SR_TID.X ;  /* 0x00000000001d7919 */ /* 0x001e240000002100 */
[----:B0-----:R-:W-:Y:S01]  /*1b0a0*/  LOP3.LUT R29, R29, 0x7f, RZ, 0xc0, !PT ;  /* 0x0000007f1d1d7812 */ /* 0x001fe200078ec0ff */
[----:B--2---:R0:W-:Y:S04]  /*1b0b0*/  STL [R1+0x1210], R14 ;  /* 0x0012100e01007387 */ /* 0x0041e80000100800 */
[----:B------:R-:W2:Y:S04]  /*1b0c0*/  LDL.LU R27, [R1+0x50] ;  /* 0x00005000011b7983 */ /* 0x000ea80000300800 */
[----:B------:R-:W2:Y:S04]  /*1b0d0*/  LDL.LU R25, [R1+0x4c] ;  /* 0x00004c0001197983 */ /* 0x000ea80000300800 */
[----:B------:R-:W2:Y:S01]  /*1b0e0*/  LDL.LU R23, [R1+0x48] ;  /* 0x0000480001177983 */ /* 0x000ea20000300800 */
[----:B0-----:R-:W-:-:S03]  /*1b0f0*/  IMAD.SHL.U32 R14, R29, 0x2, RZ ;  /* 0x000000021d0e7824 */ /* 0x001fc600078e00ff */
[----:B------:R-:W2:Y:S04]  /*1b100*/  LDL.LU R22, [R1+0x44] ;  /* 0x0000440001167983 */ /* 0x000ea80000300800 */
[----:B------:R-:W2:Y:S04]  /*1b110*/  LDL.LU R21, [R1+0x40] ;  /* 0x0000400001157983 */ /* 0x000ea80000300800 */
[----:B------:R-:W2:Y:S04]  /*1b120*/  LDL.LU R19, [R1+0x3c] ;  /* 0x00003c0001137983 */ /* 0x000ea80000300800 */
[----:B------:R-:W2:Y:S01]  /*1b130*/  LDL.LU R17, [R1+0x38] ;  /* 0x0000380001117983 */ /* 0x000ea20000300800 */
[----:B------:R-:W-:-:S03]  /*1b140*/  LOP3.LUT R14, R14, 0x30, RZ, 0x3c, !PT ;  /* 0x000000300e0e7812 */ /* 0x000fc600078e3cff */
        /* <DEDUP_REMOVED lines=9> */
[----:B------:R-:W-:Y:S04]  /*1b1e0*/  STS.U16 [R14+UR5+0xc600], R24 ;  /* 0x00c600180e007988 */ /* 0x000fe80008000405 */
[----:B------:R-:W2:Y:S04]  /*1b1f0*/  LDL.LU R0, [R1+0x10] ;  /* 0x0000100001007983 */ /* 0x000ea80000300800 */
[----:B---3--:R-:W-:Y:S04]  /*1b200*/  STS.U16 [R14+UR5+0xc700], R20 ;  /* 0x00c700140e007988 */ /* 0x008fe80008000405 */
[----:B------:R-:W3:Y:S04]  /*1b210*/  LDL.LU R15, [R1+0x4] ;  /* 0x00000400010f7983 */ /* 0x000ee80000300800 */
[----:B------:R-:W-:Y:S04]  /*1b220*/  STS.U16 [R14+UR5+0xd600], R7 ;  /* 0x00d600070e007988 */ /* 0x000fe80008000405 */
[----:B------:R-:W-:Y:S04]  /*1b230*/  STL [R1+0x10f4], R24 ;  /* 0x0010f41801007387 */ /* 0x000fe80000100800 */
[----:B------:R-:W-:Y:S04]  /*1b240*/  STS.U16 [R14+UR5+0xd700], R6 ;  /* 0x00d700060e007988 */ /* 0x000fe80008000405 */
[----:B------:R-:W-:Y:S04]  /*1b250*/  STL [R1+0x10f8], R24 ;  /* 0x0010f81801007387 */ /* 0x000fe80000100800 */
[----:B------:R-:W-:Y:S04]  /*1b260*/  STS.U16 [R14+UR5+0xe600], R5 ;  /* 0x00e600050e007988 */ /* 0x000fe80008000405 */
[----:B------:R-:W-:Y:S04]  /*1b270*/  STL [R1+0x10fc], R24 ;  /* 0x0010fc1801007387 */ /* 0x000fe80000100800 */
[----:B------:R-:W-:Y:S04]  /*1b280*/  STS.U16 [R14+UR5+0xe700], R4 ;  /* 0x00e700040e007988 */ /* 0x000fe80008000405 */
[----:B------:R-:W-:Y:S04]  /*1b290*/  STL [R1+0x1108], R24 ;  /* 0x0011081801007387 */ /* 0x000fe80000100800 */
[----:B----4-:R0:W-:Y:S04]  /*1b2a0*/  STS.U16 [R14+UR5+0xf600], R3 ;  /* 0x00f600030e007988 */ /* 0x0101e80008000405 */
[----:B------:R1:W-:Y:S04]  /*1b2b0*/  STS.U16 [R14+UR5+0xf700], R2 ;  /* 0x00f700020e007988 */ /* 0x0003e80008000405 */
[----:B0-----:R-:W4:Y:S04]  /*1b2c0*/  LDL.LU R3, [R1+0x8] ;  /* 0x0000080001037983 */ /* 0x001f280000300800 */
[----:B-1----:R-:W2:Y:S01]  /*1b2d0*/  LDL.LU R14, [R1+0x1210] ;  /* 0x00121000010e7983 */ /* 0x002ea20000300800 */
[----:B------:R-:W0:Y:S03]  /*1b2e0*/  S2R R29, SR_TID.X ;  /* 0x00000000001d7919 */ /* 0x000e260000002100 */
[----:B------:R-:W3:Y:S01]  /*1b2f0*/  LDL.LU R2, [R1+0xc] ;  /* 0x00000c0001027983 */ /* 0x000ee20000300800 */
[----:B0-----:R-:W-:-:S05]  /*1b300*/  LOP3.LUT R29, R29, 0x7f, RZ, 0xc0, !PT ;  /* 0x0000007f1d1d7812 */ /* 0x001fca00078ec0ff */
[----:B------:R-:W-:-:S05]  /*1b310*/  IMAD.SHL.U32 R28, R29, 0x2, RZ ;  /* 0x000000021d1c7824 */ /* 0x000fca00078e00ff */
[----:B------:R-:W-:-:S05]  /*1b320*/  LOP3.LUT R28, R28, 0x40, RZ, 0x3c, !PT ;  /* 0x000000401c1c7812 */ /* 0x000fca00078e3cff */
[----:B--2---:R0:W-:Y:S04]  /*1b330*/  STS.U16 [R28+UR5+0x800], R14 ;  /* 0x0008000e1c007988 */ /* 0x0041e80008000405 */
[----:B0-----:R-:W2:Y:S04]  /*1b340*/  LDL.LU R14, [R1+0x120c] ;  /* 0x00120c00010e7983 */ /* 0x001ea80000300800 */
[----:B--2---:R0:W-:Y:S04]  /*1b350*/  STS.U16 [R28+UR5+0x900], R14 ;  /* 0x0009000e1c007988 */ /* 0x0041e80008000405 */
[----:B------:R1:W-:Y:S04]  /*1b360*/  STS.U16 [R28+UR5+0x1800], R27 ;  /* 0x0018001b1c007988 */ /* 0x0003e80008000405 */
[----:B------:R2:W-:Y:S04]  /*1b370*/  STS.U16 [R28+UR5+0x1900], R25 ;  /* 0x001900191c007988 */ /* 0x0005e80008000405 */
[----:B0-----:R-:W4:Y:S04]  /*1b380*/  LDL.LU R14, [R1+0x1208] ;  /* 0x00120800010e7983 */ /* 0x001f280000300800 */
[----:B-1----:R-:W4:Y:S04]  /*1b390*/  LDL.LU R27, [R1+0x1204] ;  /* 0x00120400011b7983 */ /* 0x002f280000300800 */
[----:B--2---:R-:W2:Y:S04]  /*1b3a0*/  LDL.LU R25, [R1+0x1200] ;  /* 0x0012000001197983 */ /* 0x004ea80000300800 */
[----:B------:R0:W-:Y:S04]  /*1b3b0*/  STS.U16 [R28+UR5+0x2800], R23 ;  /* 0x002800171c007988 */ /* 0x0001e80008000405 */
[----:B------:R1:W-:Y:S04]  /*1b3c0*/  STS.U16 [R28+UR5+0x2900], R22 ;  /* 0x002900161c007988 */ /* 0x0003e80008000405 */
[----:B------:R3:W-:Y:S04]  /*1b3d0*/  STS.U16 [R28+UR5+0x3800], R21 ;  /* 0x003800151c007988 */ /* 0x0007e80008000405 */
[----:B0-----:R-:W2:Y:S04]  /*1b3e0*/  LDL.LU R23, [R1+0x11fc] ;  /* 0x0011fc0001177983 */ /* 0x001ea80000300800 */
[----:B-1----:R-:W2:Y:S04]  /*1b3f0*/  LDL.LU R22, [R1+0x11f8] ;  /* 0x0011f80001167983 */ /* 0x002ea80000300800 */
[----:B---3--:R-:W3:Y:S04]  /*1b400*/  LDL.LU R21, [R1+0x11f4] ;  /* 0x0011f40001157983 */ /* 0x008ee80000300800 */
[----:B------:R0:W-:Y:S04]  /*1b410*/  STS.U16 [R28+UR5+0x3900], R19 ;  /* 0x003900131c007988 */ /* 0x0001e80008000405 */
[----:B------:R1:W-:Y:S04]  /*1b420*/  STS.U16 [R28+UR5+0x4800], R17 ;  /* 0x004800111c007988 */ /* 0x0003e80008000405 */
[----:B------:R1:W-:Y:S04]  /*1b430*/  STS.U16 [R28+UR5+0x4900], R13 ;  /* 0x0049000d1c007988 */ /* 0x0003e80008000405 */
[----:B0-----:R-:W2:Y:S04]  /*1b440*/  LDL.LU R19, [R1+0x11f0] ;  /* 0x0011f00001137983 */ /* 0x001ea80000300800 */
[----:B-1----:R-:W2:Y:S04]  /*1b450*/  LDL.LU R17, [R1+0x11ec] ;  /* 0x0011ec0001117983 */ /* 0x002ea80000300800 */
[----:B------:R-:W2:Y:S04]  /*1b460*/  LDL.LU R13, [R1+0x11e8] ;  /* 0x0011e800010d7983 */ /* 0x000ea80000300800 */
        /* <DEDUP_REMOVED lines=18> */
[----:B------:R-:W-:Y:S04]  /*1b590*/  STS.U16 [R28+UR5+0x9900], R2 ;  /* 0x009900021c007988 */ /* 0x000fe80008000405 */
[----:B----4-:R-:W-:Y:S04]  /*1b5a0*/  STS.U16 [R28+UR5+0xa800], R3 ;  /* 0x00a800031c007988 */ /* 0x010fe80008000405 */
[----:B------:R-:W-:Y:S04]  /*1b5b0*/  STS.U16 [R28+UR5+0xa900], R15 ;  /* 0x00a9000f1c007988 */ /* 0x000fe80008000405 */
[----:B--2---:R0:W-:Y:S04]  /*1b5c0*/  STS.U16 [R28+UR5+0xb800], R0 ;  /* 0x00b800001c007988 */ /* 0x0041e80008000405 */
[----:B0-----:R-:W2:Y:S04]  /*1b5d0*/  LDL.LU R0, [R1+0x11c0] ;  /* 0x0011c00001007983 */ /* 0x001ea80000300800 */
[----:B------:R-:W4:Y:S04]  /*1b5e0*/  LDL R3, [R1+0x9cc] ;  /* 0x0009cc0001037983 */ /* 0x000f280000100800 */
[----:B------:R-:W4:Y:S01]  /*1b5f0*/  LDL R2, [R1+0x9d0] ;  /* 0x0009d00001027983 */ /* 0x000f220000100800 */
[----:B------:R-:W-:-:S03]  /*1b600*/  IMAD.SHL.U32 R15, R29, 0x2, RZ ;  /* 0x000000021d0f7824 */ /* 0x000fc600078e00ff */
[----:B------:R-:W-:Y:S01]  /*1b610*/  STS.U16 [R28+UR5+0xb900], R26 ;  /* 0x00b9001a1c007988 */ /* 0x000fe20008000405 */
[----:B--2---:R-:W-:-:S03]  /*1b620*/  PRMT R0, RZ, 0x7610, R0 ;  /* 0x00007610ff007816 */ /* 0x004fc60000000000 */
[----:B------:R-:W2:Y:S04]  /*1b630*/  LDL.LU R29, [R1+0x250] ;  /* 0x00025000011d7983 */ /* 0x000ea80000300800 */
[----:B----4-:R-:W4:Y:S01]  /*1b640*/  @!P1 LDG.E.U16 R0, desc[UR8][R2.64] ;  /* 0x0000000802009981 */ /* 0x010f22000c1e1500 */
[----:B------:R-:W-:-:S03]  /*1b650*/  LOP3.LUT R15, R15, 0x50, RZ, 0x3c, !PT ;  /* 0x000000500f0f7812 */ /* 0x000fc600078e3cff */
[----:B------:R-:W-:Y:S04]  /*1b660*/  STS.U16 [R28+UR5+0xc800], R18 ;  /* 0x00c800121c007988 */ /* 0x000fe80008000405 */
[----:B------:R-:W-:Y:S04]  /*1b670*/  STS.U16 [R28+UR5+0xc900], R16 ;  /* 0x00c900101c007988 */ /* 0x000fe80008000405 */
[----:B------:R-:W-:Y:S04]  /*1b680*/  STS.U16 [R28+UR5+0xd800], R8 ;  /* 0x00d800081c007988 */ /* 0x000fe80008000405 */
[----:B------:R-:W-:Y:S04]  /*1b690*/  STS.U16 [R28+UR5+0xd900], R9 ;  /* 0x00d900091c007988 */ /* 0x000fe80008000405 */
[----:B------:R-:W-:Y:S04]  /*1b6a0*/  STS.U16 [R28+UR5+0xe800], R10 ;  /* 0x00e8000a1c007988 */ /* 0x000fe80008000405 */
[----:B------:R-:W-:Y:S04]  /*1b6b0*/  STS.U16 [R28+UR5+0xe900], R11 ;  /* 0x00e9000b1c007988 */ /* 0x000fe80008000405 */
[----:B------:R-:W-:Y:S04]  /*1b6c0*/  STS.U16 [R28+UR5+0xf800], R12 ;  /* 0x00f8000c1c007988 */ /* 0x000fe80008000405 */
[----:B------:R0:W-:Y:S04]  /*1b6d0*/  STS.U16 [R28+UR5+0xf900], R13 ;  /* 0x00f9000d1c007988 */ /* 0x0001e80008000405 */
[----:B------:R-:W-:Y:S04]  /*1b6e0*/  STS.U16 [R15+UR5+0xa00], R17 ;  /* 0x000a00110f007988 */ /* 0x000fe80008000405 */
[----:B------:R-:W-:Y:S04]  /*1b6f0*/  STS.U16 [R15+UR5+0xb00], R19 ;  /* 0x000b00130f007988 */ /* 0x000fe80008000405 */
[----:B---3--:R-:W-:Y:S04]  /*1b700*/  STS.U16 [R15+UR5+0x1a00], R21 ;  /* 0x001a00150f007988 */ /* 0x008fe80008000405 */
[----:B------:R-:W-:Y:S04]  /*1b710*/  STS.U16 [R15+UR5+0x1b00], R22 ;  /* 0x001b00160f007988 */ /* 0x000fe80008000405 */
[----:B------:R-:W-:Y:S04]  /*1b720*/  STS.U16 [R15+UR5+0x2a00], R23 ;  /* 0x002a00170f007988 */ /* 0x000fe80008000405 */
[----:B------:R-:W-:Y:S04]  /*1b730*/  STS.U16 [R15+UR5+0x2b00], R25 ;  /* 0x002b00190f007988 */ /* 0x000fe80008000405 */
[----:B0-----:R-:W3:Y:S04]  /*1b740*/  LDL.LU R28, [R1+0x240] ;  /* 0x00024000011c7983 */ /* 0x001ee80000300800 */
[----:B------:R0:W-:Y:S04]  /*1b750*/  STS.U16 [R15+UR5+0x3a00], R27 ;  /* 0x003a001b0f007988 */ /* 0x0001e80008000405 */
[----:B0-----:R-:W2:Y:S04]  /*1b760*/  LDL.LU R15, [R1+0x11bc] ;  /* 0x0011bc00010f7983 */ /* 0x001ea80000300800 */
[----:B----4-:R0:W-:Y:S04]  /*1b770*/  STL [R1+0x108], R0 ;  /* 0x0001080001007387 */ /* 0x0101e80000100800 */
[----:B0-----:R-:W4:Y:S04]  /*1b780*/  LDL.LU R0, [R1+0x11b8] ;  /* 0x0011b80001007983 */ /* 0x001f280000300800 */
        /* <DEDUP_REMOVED lines=11> */
[----:B----4-:R-:W-:-:S02]  /*1b840*/  PRMT R0, RZ, 0x7610, R0 ;  /* 0x00007610ff007816 */ /* 0x010fc40000000000 */
[----:B---3--:R-:W-:-:S04]  /*1b850*/  @!P1 LOP3.LUT R3, R3, R2, RZ, 0x3c, !PT ;  /* 0x0000000203039212 */ /* 0x008fc800078e3cff */
[----:B------:R-:W-:-:S04]  /*1b860*/  @!P1 LOP3.LUT R2, R3, R2, RZ, 0x3c, !PT ;  /* 0x0000000203029212 */ /* 0x000fc800078e3cff */
[----:B------:R-:W-:-:S05]  /*1b870*/  @!P1 LOP3.LUT R3, R3, R2, RZ, 0x3c, !PT ;  /* 0x0000000203039212 */ /* 0x000fca00078e3cff */
[----:B------:R-:W3:Y:S04]  /*1b880*/  @!P1 LDG.E.U16 R0, desc[UR8][R2.64] ;  /* 0x0000000802009981 */ /* 0x000ee8000c1e1500 */
[----:B---3--:R0:W-:Y:S04]  /*1b890*/  STL [R1+0x100], R0 ;  /* 0x0001000001007387 */ /* 0x0081e80000100800 */
[----:B0-----:R-:W3:Y:S04]  /*1b8a0*/  LDL.LU R0, [R1+0x11b0] ;  /* 0x0011b00001007983 */ /* 0x001ee80000300800 */
[----:B------:R-:W4:Y:S04]  /*1b8b0*/  LDL R2, [R1+0x9b4] ;  /* 0x0009b40001027983 */ /* 0x000f280000100800 */
[----:B------:R-:W4:Y:S01]  /*1b8c0*/  LDL R3, [R1+0x9b8] ;  /* 0x0009b80001037983 */ /* 0x000f220000100800 */
[----:B--2---:R-:W-:-:S02]  /*1b8d0*/  PRMT R15, RZ, 0x7610, R15 ;  /* 0x00007610ff0f7816 */ /* 0x004fc4000000000f */
[----:B----4-:R-:W-:-:S04]  /*1b8e0*/  @!P2 LOP3.LUT R3, R3, R2, RZ, 0x3c, !PT ;  /* 0x000000020303a212 */ /* 0x010fc800078e3cff */
[----:B------:R-:W-:-:S04]  /*1b8f0*/  @!P2 LOP3.LUT R2, R3, R2, RZ, 0x3c, !PT ;  /* 0x000000020302a212 */ /* 0x000fc800078e3cff */
[----:B------:R-:W-:-:S05]  /*1b900*/  @!P2 LOP3.LUT R3, R3, R2, RZ, 0x3c, !PT ;  /* 0x000000020303a212 */ /* 0x000fca00078e3cff */
[----:B------:R-:W2:Y:S04]  /*1b910*/  @!P2 LDG.E.U16 R15, desc[UR8][R2.64] ;  /* 0x00000008020fa981 */ /* 0x000ea8000c1e1500 */
[----:B--2---:R0:W-:Y:S04]  /*1b920*/  STL [R1+0xfc], R15 ;  /* 0x0000fc0f01007387 */ /* 0x0041e80000100800 */
[----:B0-----:R-:W2:Y:S04]  /*1b930*/  LDL.LU R15, [R1+0x11ac] ;  /* 0x0011ac00010f7983 */ /* 0x001ea80000300800 */
[----:B------:R-:W4:Y:S04]  /*1b940*/  LDL R2, [R1+0x94c] ;  /* 0x00094c0001027983 */ /* 0x000f280000100800 */
[----:B------:R-:W4:Y:S01]  /*1b950*/  LDL R3, [R1+0x950] ;  /* 0x0009500001037983 */ /* 0x000f220000100800 */
[----:B---3--:R-:W-:-:S02]  /*1b960*/  PRMT R0, RZ, 0x7610, R0 ;  /* 0x00007610ff007816 */ /* 0x008fc40000000000 */
[----:B----4-:R-:W-:-:S04]  /*1b970*/  @!P1 LOP3.LUT R3, R3, R2, RZ, 0x3c, !PT ;  /* 0x0000000203039212 */ /* 0x010fc800078e3cff */
        /* <DEDUP_REMOVED lines=277> */
[----:B------:R-:W-:-:S02]  /*1cad0*/  PRMT R9, RZ, 0x7610, R9 ;  /* 0x00007610ff097816 */ /* 0x000fc40000000009 */
[----:B----4-:R-:W-:-:S04]  /*1cae0*/  @!P1 LOP3.LUT R3, R3, R2, RZ, 0x3c, !PT ;  /* 0x0000000203039212 */ /* 0x010fc800078e3cff */
[----:B------:R-:W-:-:S04]  /*1caf0*/  @!P1 LOP3.LUT R2, R3, R2, RZ, 0x3c, !PT ;  /* 0x0000000203029212 */ /* 0x000fc800078e3cff */
[----:B------:R-:W-:-:S05]  /*1cb00*/  @!P1 LOP3.LUT R3, R3, R2, RZ, 0x3c, !PT ;  /* 0x0000000203039212 */ /* 0x000fca00078e3cff */
[----:B------:R0:W4:Y:S04]  /*1cb10*/  @!P1 LDG.E.U16 R9, desc[UR8][R2.64] ;  /* 0x0000000802099981 */ /* 0x000128000c1e1500 */
[----:B------:R-:W0:Y:S04]  /*1cb20*/  LDL R2, [R1+0x654] ;  /* 0x0006540001027983 */ /* 0x000e280000100800 */
[----:B------:R-:W0:Y:S01]  /*1cb30*/  LDL R3, [R1+0x658] ;  /* 0x0006580001037983 */ /* 0x000e220000100800 */
[----:B---3--:R-:W-:Y:S02]  /*1cb40*/  PRMT R0, RZ, 0x7610, R0 ;  /* 0x00007610ff007816 */ /* 0x008fe40000000000 */
[----:B0-----:R-:W-:-:S04]  /*1cb50*/  @!P2 LOP3.LUT R3, R3, R2, RZ, 0x3c, !PT ;  /* 0x000000020303a212 */ /* 0x001fc800078e3cff */
[----:B------:R-:W-:-:S04]  /*1cb60*/  @!P2 LOP3.LUT R2, R3, R2, RZ, 0x3c, !PT ;  /* 0x000000020302a212 */ /* 0x000fc800078e3cff */
[----:B------:R-:W-:-:S05]  /*1cb70*/  @!P2 LOP3.LUT R3, R3, R2, RZ, 0x3c, !PT ;  /* 0x000000020303a212 */ /* 0x000fca00078e3cff */
[----:B------:R-:W3:Y:S04]  /*1cb80*/  @!P2 LDG.E.U16 R0, desc[UR8][R2.64] ;  /* 0x000000080200a981 */ /* 0x000ee8000c1e1500 */
[----:B----4-:R0:W-:Y:S04]  /*1cb90*/  STL [R1+0x70], R9 ;  /* 0x0000700901007387 */ /* 0x0101e80000100800 */
[----:B0-----:R-:W4:Y:S04]  /*1cba0*/  LDL R9, [R1+0x5e0] ;  /* 0x0005e00001097983 */ /* 0x001f280000100800 */
        /* <DEDUP_REMOVED lines=35> */
[----:B0-----:R-:W2:Y:S04]  /*1cde0*/  LDL R15, [R1+0x5c0] ;  /* 0x0005c000010f7983 */ /* 0x001ea80000100800 */
[----:B---3--:R0:W-:Y:S04]  /*1cdf0*/  STL [R1+0x5c], R0 ;  /* 0x00005c0001007387 */ /* 0x0081e80000100800 */
[----:B0-----:R-:W3:Y:S04]  /*1ce00*/  LDL.LU R0, [R1+0x1120] ;  /* 0x0011200001007983 */ /* 0x001ee80000300800 */
[----:B------:R-:W2:Y:S01]  /*1ce10*/  LDL R3, [R1+0x5dc] ;  /* 0x0005dc0001037983 */ /* 0x000ea20000100800 */
[----:B------:R-:W-:Y:S01]  /*1ce20*/  PRMT R14, RZ, 0x7610, R14 ;  /* 0x00007610ff0e7816 */ /* 0x000fe2000000000e */
[----:B----4-:R-:W-:-:S02]  /*1ce30*/  @!P1 IMAD.MOV.U32 R2, RZ, RZ, R9 ;  /* 0x000000ffff029224 */ /* 0x010fc400078e0009 */
[----:B------:R-:W4:Y:S04]  /*1ce40*/  LDL R9, [R1+0x5b8] ;  /* 0x0005b80001097983 */ /* 0x000f280000100800 */
[----:B--2---:R-:W2:Y:S04]  /*1ce50*/  @!P1 LDG.E.U16 R14, desc[UR8][R2.64] ;  /* 0x00000008020e9981 */ /* 0x004ea8000c1e1500 */
        /* <DEDUP_REMOVED lines=26> */
[----:B------:R-:W2:Y:S01]  /*1d000*/  @!P2 LDG.E.U16 R0, desc[UR8][R2.64] ;  /* 0x000000080200a981 */ /* 0x000ea2000c1e1500 */
[----:B------:R-:W-:-:S03]  /*1d010*/  PRMT R14, RZ, 0x7610, R14 ;  /* 0x00007610ff0e7816 */ /* 0x000fc6000000000e */
[----:B--2---:R0:W-:Y:S04]  /*1d020*/  STL [R1+0x4c], R0 ;  /* 0x00004c0001007387 */ /* 0x0041e80000100800 */
[----:B0-----:R-:W2:Y:S04]  /*1d030*/  LDL.LU R0, [R1+0x1110] ;  /* 0x0011100001007983 */ /* 0x001ea80000300800 */
[----:B------:R-:W3:Y:S01]  /*1d040*/  LDL R3, [R1+0x5bc] ;  /* 0x0005bc0001037983 */ /* 0x000ee20000100800 */
[----:B------:R-:W-:Y:S01]  /*1d050*/  @!P1 IMAD.MOV.U32 R2, RZ, RZ, R15 ;  /* 0x000000ffff029224 */ /* 0x000fe200078e000f */
[----:B------:R-:W-:-:S02]  /*1d060*/  PRMT R5, RZ, 0x7610, R5 ;  /* 0x00007610ff057816 */ /* 0x000fc40000000005 */
[----:B------:R-:W2:Y:S04]  /*1d070*/  LDL R15, [R1+0x53c] ;  /* 0x00053c00010f7983 */ /* 0x000ea80000100800 */
[----:B---3--:R4:W3:Y:S04]  /*1d080*/  @!P1 LDG.E.U16 R14, desc[UR8][R2.64] ;  /* 0x00000008020e9981 */ /* 0x0088e8000c1e1500 */
[----:B------:R-:W2:Y:S01]  /*1d090*/  LDL R3, [R1+0x5b4] ;  /* 0x0005b40001037983 */ /* 0x000ea20000100800 */
[----:B----4-:R-:W-:-:S03]  /*1d0a0*/  @!P2 IMAD.MOV.U32 R2, RZ, RZ, R9 ;  /* 0x000000ffff02a224 */ /* 0x010fc600078e0009 */
[----:B---3--:R0:W-:Y:S01]  /*1d0b0*/  STL [R1+0x48], R14 ;  /* 0x0000480e01007387 */ /* 0x0081e20000100800 */
[----:B--2---:R-:W-:-:S03]  /*1d0c0*/  PRMT R0, RZ, 0x7610, R0 ;  /* 0x00007610ff007816 */ /* 0x004fc60000000000 */
[----:B------:R-:W2:Y:S04]  /*1d0d0*/  LDL R9, [R1+0x534] ;  /* 0x0005340001097983 */ /* 0x000ea80000100800 */
[----:B------:R1:W3:Y:S04]  /*1d0e0*/  @!P2 LDG.E.U16 R5, desc[UR8][R2.64] ;  /* 0x000000080205a981 */ /* 0x0002e8000c1e1500 */
[----:B0-----:R-:W4:Y:S04]  /*1d0f0*/  LDL R14, [R1+0x540] ;  /* 0x00054000010e7983 */ /* 0x001f280000100800 */
[----:B------:R-:W1:Y:S04]  /*1d100*/  LDL R2, [R1+0x55c] ;  /* 0x00055c0001027983 */ /* 0x000e680000100800 */
[----:B------:R-:W1:Y:S02]  /*1d110*/  LDL R3, [R1+0x560] ;  /* 0x0005600001037983 */ /* 0x000e640000100800 */
[----:B-1----:R-:W-:-:S04]  /*1d120*/  @!P1 LOP3.LUT R3, R3, R2, RZ, 0x3c, !PT ;  /* 0x0000000203039212 */ /* 0x002fc800078e3cff */
[----:B------:R-:W-:-:S04]  /*1d130*/  @!P1 LOP3.LUT R2, R3, R2, RZ, 0x3c, !PT ;  /* 0x0000000203029212 */ /* 0x000fc800078e3cff */
[----:B------:R-:W-:-:S05]  /*1d140*/  @!P1 LOP3.LUT R3, R3, R2, RZ, 0x3c, !PT ;  /* 0x0000000203039212 */ /* 0x000fca00078e3cff */
[----:B------:R-:W2:Y:S04]  /*1d150*/  @!P1 LDG.E.U16 R0, desc[UR8][R2.64] ;  /* 0x0000000802009981 */ /* 0x000ea8000c1e1500 */
[----:B---3--:R0:W-:Y:S04]  /*1d160*/  STL [R1+0x44], R5 ;  /* 0x0000440501007387 */ /* 0x0081e80000100800 */
[----:B0-----:R-:W3:Y:S04]  /*1d170*/  LDL R5, [R1+0x538] ;  /* 0x0005380001057983 */ /* 0x001ee80000100800 */
        /* <DEDUP_REMOVED lines=21> */
[----:B------:R-:W2:Y:S02]  /*1d2d0*/  LDL R3, [R1+0x548] ;  /* 0x0005480001037983 */ /* 0x000ea40000100800 */
[----:B--2---:R-:W-:-:S02]  /*1d2e0*/  @!P2 LOP3.LUT R3, R3, R2, RZ, 0x3c, !PT ;  /* 0x000000020303a212 */ /* 0x004fc400078e3cff */
[----:B------:R-:W-:Y:S02]  /*1d2f0*/  PRMT R0, RZ, 0x7610, R0 ;  /* 0x00007610ff007816 */ /* 0x000fe40000000000 */
[----:B------:R-:W-:-:S04]  /*1d300*/  @!P2 LOP3.LUT R2, R3, R2, RZ, 0x3c, !PT ;  /* 0x000000020302a212 */ /* 0x000fc800078e3cff */
[----:B------:R-:W-:-:S05]  /*1d310*/  @!P2 LOP3.LUT R3, R3, R2, RZ, 0x3c, !PT ;  /* 0x000000020303a212 */ /* 0x000fca00078e3cff */
[----:B------:R4:W2:Y:S01]  /*1d320*/  @!P2 LDG.E.U16 R0, desc[UR8][R2.64] ;  /* 0x000000080200a981 */ /* 0x0008a2000c1e1500 */
[----:B------:R-:W-:Y:S01]  /*1d330*/  PRMT R13, RZ, 0x7610, R13 ;  /* 0x00007610ff0d7816 */ /* 0x000fe2000000000d */
[----:B----4-:R-:W-:Y:S02]  /*1d340*/  @!P1 IMAD.MOV.U32 R2, RZ, RZ, R14 ;  /* 0x000000ffff029224 */ /* 0x010fe400078e000e */
[----:B------:R-:W-:-:S05]  /*1d350*/  @!P1 IMAD.MOV.U32 R3, RZ, RZ, R15 ;  /* 0x000000ffff039224 */ /* 0x000fca00078e000f */
[----:B------:R3:W4:Y:S04]  /*1d360*/  @!P1 LDG.E.U16 R13, desc[UR8][R2.64] ;  /* 0x00000008020d9981 */ /* 0x000728000c1e1500 */
[----:B--2---:R0:W-:Y:S04]  /*1d370*/  STL [R1+0x34], R0 ;  /* 0x0000340001007387 */ /* 0x0041e80000100800 */
[----:B0-----:R-:W2:Y:S01]  /*1d380*/  LDL.LU R0, [R1+0x1100] ;  /* 0x0011000001007983 */ /* 0x001ea20000300800 */
[----:B---3--:R-:W-:Y:S02]  /*1d390*/  @!P2 IMAD.MOV.U32 R2, RZ, RZ, R5 ;  /* 0x000000ffff02a224 */ /* 0x008fe400078e0005 */
[----:B------:R-:W-:Y:S01]  /*1d3a0*/  @!P2 IMAD.MOV.U32 R3, RZ, RZ, R9 ;  /* 0x000000ffff03a224 */ /* 0x000fe200078e0009 */
[----:B------:R-:W3:Y:S04]  /*1d3b0*/  LDL R15, [R1+0x4d0] ;  /* 0x0004d000010f7983 */ /* 0x000ee80000100800 */
[----:B------:R-:W3:Y:S04]  /*1d3c0*/  LDL R14, [R1+0x4c4] ;  /* 0x0004c400010e7983 */ /* 0x000ee80000100800 */
[----:B----4-:R0:W-:Y:S01]  /*1d3d0*/  STL [R1+0x30], R13 ;  /* 0x0000300d01007387 */ /* 0x0101e20000100800 */
[----:B------:R-:W-:-:S03]  /*1d3e0*/  PRMT R24, RZ, 0x7610, R24 ;  /* 0x00007610ff187816 */ /* 0x000fc60000000018 */
[----:B------:R-:W4:Y:S04]  /*1d3f0*/  LDL R9, [R1+0x4bc] ;  /* 0x0004bc0001097983 */ /* 0x000f280000100800 */
[----:B------:R-:W3:Y:S04]  /*1d400*/  LDL R5, [R1+0x4c0] ;  /* 0x0004c00001057983 */ /* 0x000ee80000100800 */
[----:B0-----:R-:W3:Y:S01]  /*1d410*/  LDL R13, [R1+0x4c8] ;  /* 0x0004c800010d7983 */ /* 0x001ee20000100800 */
[----:B--2---:R-:W-:-:S06]  /*1d420*/  PRMT R0, RZ, 0x7610, R0 ;  /* 0x00007610ff007816 */ /* 0x004fcc0000000000 */
[----:B------:R0:W2:Y:S04]  /*1d430*/  @!P2 LDG.E.U16 R0, desc[UR8][R2.64] ;  /* 0x000000080200a981 */ /* 0x0000a8000c1e1500 */
[----:B------:R-:W0:Y:S04]  /*1d440*/  LDL R2, [R1+0x4dc] ;  /* 0x0004dc0001027983 */ /* 0x000e280000100800 */
[----:B------:R-:W0:Y:S02]  /*1d450*/  LDL R3, [R1+0x4e0] ;  /* 0x0004e00001037983 */ /* 0x000e240000100800 */
[----:B0-----:R-:W-:-:S04]  /*1d460*/  @!P1 LOP3.LUT R3, R3, R2, RZ, 0x3c, !PT ;  /* 0x0000000203039212 */ /* 0x001fc800078e3cff */
[----:B------:R-:W-:-:S04]  /*1d470*/  @!P1 LOP3.LUT R2, R3, R2, RZ, 0x3c, !PT ;  /* 0x0000000203029212 */ /* 0x000fc800078e3cff */
[----:B------:R-:W-:-:S05]  /*1d480*/  @!P1 LOP3.LUT R3, R3, R2, RZ, 0x3c, !PT ;  /* 0x0000000203039212 */ /* 0x000fca00078e3cff */
[----:B------:R-:W3:Y:S04]  /*1d490*/  @!P1 LDG.E.U16 R24, desc[UR8][R2.64] ;  /* 0x0000000802189981 */ /* 0x000ee8000c1e1500 */
[----:B--2---:R-:W-:Y:S04]  /*1d4a0*/  STL [R1+0x10b8], R0 ;  /* 0x0010b80001007387 */ /* 0x004fe80000100800 */
[----:B---3--:R0:W-:Y:S04]  /*1d4b0*/  STL [R1+0x28], R24 ;  /* 0x0000281801007387 */ /* 0x0081e80000100800 */
[----:B0-----:R-:W2:Y:S04]  /*1d4c0*/  LDL.LU R24, [R1+0x10fc] ;  /* 0x0010fc0001187983 */ /* 0x001ea80000300800 */
[----:B------:R-:W3:Y:S04]  /*1d4d0*/  LDL R2, [R1+0x4d4] ;  /* 0x0004d40001027983 */ /* 0x000ee80000100800 */
[----:B------:R-:W3:Y:S02]  /*1d4e0*/  LDL R3, [R1+0x4d8] ;  /* 0x0004d80001037983 */ /* 0x000ee40000100800 */
[----:B---3--:R-:W-:-:S02]  /*1d4f0*/  @!P2 LOP3.LUT R3, R3, R2, RZ, 0x3c, !PT ;  /* 0x000000020303a212 */ /* 0x008fc400078e3cff */
[----:B--2---:R-:W-:Y:S02]  /*1d500*/  PRMT R24, RZ, 0x7610, R24 ;  /* 0x00007610ff187816 */ /* 0x004fe40000000018 */
[----:B------:R-:W-:-:S04]  /*1d510*/  @!P2 LOP3.LUT R2, R3, R2, RZ, 0x3c, !PT ;  /* 0x000000020302a212 */ /* 0x000fc800078e3cff */
[----:B------:R-:W-:-:S05]  /*1d520*/  @!P2 LOP3.LUT R3, R3, R2, RZ, 0x3c, !PT ;  /* 0x000000020303a212 */ /* 0x000fca00078e3cff */
[----:B------:R-:W2:Y:S01]  /*1d530*/  @!P2 LDG.E.U16 R24, desc[UR8][R2.64] ;  /* 0x000000080218a981 */ /* 0x000ea2000c1e1500 */
[----:B------:R-:W-:-:S03]  /*1d540*/  PRMT R12, RZ, 0x7610, R12 ;  /* 0x00007610ff0c7816 */ /* 0x000fc6000000000c */
[----:B--2---:R0:W-:Y:S04]  /*1d550*/  STL [R1+0x24], R24 ;  /* 0x0000241801007387 */ /* 0x0041e80000100800 */
[----:B0-----:R-:W2:Y:S04]  /*1d560*/  LDL.LU R24, [R1+0x10f8] ;  /* 0x0010f80001187983 */ /* 0x001ea80000300800 */
[----:B------:R-:W3:Y:S01]  /*1d570*/  LDL R3, [R1+0x4cc] ;  /* 0x0004cc0001037983 */ /* 0x000ee20000100800 */
[----:B------:R-:W-:Y:S02]  /*1d580*/  @!P1 MOV R2, R15 ;  /* 0x0000000f00029202 */ /* 0x000fe40000000f00 */
[----:B------:R-:W-:-:S02]  /*1d590*/  PRMT R11, RZ, 0x7610, R11 ;  /* 0x00007610ff0b7816 */ /* 0x000fc4000000000b */
[----:B------:R-:W-:Y:S01]  /*1d5a0*/  PRMT R4, RZ, 0x7610, R4 ;  /* 0x00007610ff047816 */ /* 0x000fe20000000004 */
[----:B------:R-:W2:Y:S04]  /*1d5b0*/  LDL R15, [R1+0x45c] ;  /* 0x00045c00010f7983 */ /* 0x000ea80000100800 */
[----:B---3--:R0:W3:Y:S02]  /*1d5c0*/  @!P1 LDG.E.U16 R12, desc[UR8][R2.64] ;  /* 0x00000008020c9981 */ /* 0x0080e4000c1e1500 */
[----:B0-----:R-:W-:Y:S02]  /*1d5d0*/  @!P2 IMAD.MOV.U32 R2, RZ, RZ, R13 ;  /* 0x000000ffff02a224 */ /* 0x001fe400078e000d */
[----:B------:R-:W-:-:S05]  /*1d5e0*/  @!P2 IMAD.MOV.U32 R3, RZ, RZ, R14 ;  /* 0x000000ffff03a224 */ /* 0x000fca00078e000e */
[----:B------:R0:W2:Y:S02]  /*1d5f0*/  @!P2 LDG.E.U16 R11, desc[UR8][R2.64] ;  /* 0x00000008020ba981 */ /* 0x0000a4000c1e1500 */
[----:B0-----:R-:W-:Y:S02]  /*1d600*/  @!P1 IMAD.MOV.U32 R2, RZ, RZ, R5 ;  /* 0x000000ffff029224 */ /* 0x001fe400078e0005 */
[----:B----4-:R-:W-:-:S05]  /*1d610*/  @!P1 IMAD.MOV.U32 R3, RZ, RZ, R9 ;  /* 0x000000ffff039224 */ /* 0x010fca00078e0009 */
[----:B------:R0:W4:Y:S04]  /*1d620*/  @!P1 LDG.E.U16 R4, desc[UR8][R2.64] ;  /* 0x0000000802049981 */ /* 0x000128000c1e1500 */
[----:B---3--:R1:W-:Y:S04]  /*1d630*/  STL [R1+0x20], R12 ;  /* 0x0000200c01007387 */ /* 0x0083e80000100800 */
[----:B------:R-:W3:Y:S04]  /*1d640*/  LDL R14, [R1+0x454] ;  /* 0x00045400010e7983 */ /* 0x000ee80000100800 */
[----:B-1----:R-:W3:Y:S04]  /*1d650*/  LDL R12, [R1+0x460] ;  /* 0x00046000010c7983 */ /* 0x002ee80000100800 */
[----:B--2---:R1:W-:Y:S04]  /*1d660*/  STL [R1+0x1c], R11 ;  /* 0x00001c0b01007387 */ /* 0x0043e80000100800 */
[----:B------:R-:W0:Y:S04]  /*1d670*/  LDL R2, [R1+0x4b4] ;  /* 0x0004b40001027983 */ /* 0x000e280000100800 */
[----:B------:R-:W0:Y:S01]  /*1d680*/  LDL R3, [R1+0x4b8] ;  /* 0x0004b80001037983 */ /* 0x000e220000100800 */
[----:B------:R-:W-:-:S02]  /*1d690*/  PRMT R24, RZ, 0x7610, R24 ;  /* 0x00007610ff187816 */ /* 0x000fc40000000018 */
[----:B------:R-:W-:Y:S01]  /*1d6a0*/  PRMT R10, RZ, 0x7610, R10 ;  /* 0x00007610ff0a7816 */ /* 0x000fe2000000000a */
[----:B------:R-:W2:Y:S04]  /*1d6b0*/  LDL R13, [R1+0x44c] ;  /* 0x00044c00010d7983 */ /* 0x000ea80000100800 */
[----:B------:R-:W2:Y:S04]  /*1d6c0*/  LDL R9, [R1+0x450] ;  /* 0x0004500001097983 */ /* 0x000ea80000100800 */
[----:B------:R-:W2:Y:S04]  /*1d6d0*/  LDL R5, [R1+0x444] ;  /* 0x0004440001057983 */ /* 0x000ea80000100800 */
[----:B-1----:R-:W2:Y:S01]  /*1d6e0*/  LDL R11, [R1+0x458] ;  /* 0x00045800010b7983 */ /* 0x002ea20000100800 */
[----:B0-----:R-:W-:-:S04]  /*1d6f0*/  @!P2 LOP3.LUT R3, R3, R2, RZ, 0x3c, !PT ;  /* 0x000000020303a212 */ /* 0x001fc800078e3cff */
[----:B------:R-:W-:-:S04]  /*1d700*/  @!P2 LOP3.LUT R2, R3, R2, RZ, 0x3c, !PT ;  /* 0x000000020302a212 */ /* 0x000fc800078e3cff */
[----:B------:R-:W-:-:S05]  /*1d710*/  @!P2 LOP3.LUT R3, R3, R2, RZ, 0x3c, !PT ;  /* 0x000000020303a212 */ /* 0x000fca00078e3cff */
[----:B------:R3:W2:Y:S02]  /*1d720*/  @!P2 LDG.E.U16 R24, desc[UR8][R2.64] ;  /* 0x000000080218a981 */ /* 0x0006a4000c1e1500 */
[----:B---3--:R-:W-:Y:S02]  /*1d730*/  @!P1 IMAD.MOV.U32 R2, RZ, RZ, R12 ;  /* 0x000000ffff029224 */ /* 0x008fe400078e000c */
[----:B------:R-:W-:-:S05]  /*1d740*/  @!P1 IMAD.MOV.U32 R3, RZ, RZ, R15 ;  /* 0x000000ffff039224 */ /* 0x000fca00078e000f */
[----:B------:R2:W3:Y:S04]  /*1d750*/  @!P1 LDG.E.U16 R10, desc[UR8][R2.64] ;  /* 0x00000008020a9981 */ /* 0x0004e8000c1e1500 */
[----:B----4-:R0:W-:Y:S01]  /*1d760*/  STL [R1+0x18], R4 ;  /* 0x0000180401007387 */ /* 0x0101e20000100800 */
[----:B------:R-:W-:-:S03]  /*1d770*/  PRMT R6, RZ, 0x7610, R6 ;  /* 0x00007610ff067816 */ /* 0x000fc60000000006 */
[----:B0-----:R-:W4:Y:S01]  /*1d780*/  LDL R4, [R1+0x448] ;  /* 0x0004480001047983 */ /* 0x001f220000100800 */
[----:B--2---:R-:W-:Y:S02]  /*1d790*/  @!P2 IMAD.MOV.U32 R2, RZ, RZ, R11 ;  /* 0x000000ffff02a224 */ /* 0x004fe400078e000b */
[----:B------:R-:W-:-:S05]  /*1d7a0*/  @!P2 IMAD.MOV.U32 R3, RZ, RZ, R14 ;  /* 0x000000ffff03a224 */ /* 0x000fca00078e000e */
[----:B------:R0:W2:Y:S04]  /*1d7b0*/  @!P2 LDG.E.U16 R6, desc[UR8][R2.64] ;  /* 0x000000080206a981 */ /* 0x0000a8000c1e1500 */
[----:B------:R1:W-:Y:S04]  /*1d7c0*/  STL [R1+0x14], R24 ;  /* 0x0000141801007387 */ /* 0x0003e80000100800 */
[----:B-1----:R-:W2:Y:S04]  /*1d7d0*/  LDL.LU R24, [R1+0x10f4] ;  /* 0x0010f40001187983 */ /* 0x002ea80000300800 */
[----:B------:R-:W2:Y:S04]  /*1d7e0*/  LDL R12, [R1+0x43c] ;  /* 0x00043c00010c7983 */ /* 0x000ea80000100800 */
[----:B---3--:R1:W-:Y:S01]  /*1d7f0*/  STL [R1+0x10], R10 ;  /* 0x0000100a01007387 */ /* 0x0083e20000100800 */
[----:B------:R-:W-:Y:S01]  /*1d800*/  PRMT R8, RZ, 0x7610, R8 ;  /* 0x00007610ff087816 */ /* 0x000fe20000000008 */
[----:B0-----:R-:W-:-:S02]  /*1d810*/  @!P1 IMAD.MOV.U32 R2, RZ, RZ, R9 ;  /* 0x000000ffff029224 */ /* 0x001fc400078e0009 */
[----:B------:R-:W-:Y:S01]  /*1d820*/  @!P1 IMAD.MOV.U32 R3, RZ, RZ, R13 ;  /* 0x000000ffff039224 */ /* 0x000fe200078e000d */
[----:B------:R-:W-:Y:S02]  /*1d830*/  PRMT R0, RZ, 0x7610, R0 ;  /* 0x00007610ff007816 */ /* 0x000fe40000000000 */
[----:B------:R-:W-:Y:S01]  /*1d840*/  PRMT R7, RZ, 0x7610, R7 ;  /* 0x00007610ff077816 */ /* 0x000fe20000000007 */
[----:B------:R-:W3:Y:S04]  /*1d850*/  LDL R11, [R1+0x434] ;  /* 0x00043400010b7983 */ /* 0x000ee80000100800 */
[----:B------:R4:W3:Y:S04]  /*1d860*/  @!P1 LDG.E.U16 R8, desc[UR8][R2.64] ;  /* 0x0000000802089981 */ /* 0x0008e8000c1e1500 */
[----:B-1----:R-:W3:Y:S01]  /*1d870*/  LDL R10, [R1+0x440] ;  /* 0x00044000010a7983 */ /* 0x002ee20000100800 */
[----:B----4-:R-:W-:-:S02]  /*1d880*/  @!P2 IMAD.MOV.U32 R2, RZ, RZ, R4 ;  /* 0x000000ffff02a224 */ /* 0x010fc400078e0004 */
[----:B------:R-:W-:-:S05]  /*1d890*/  @!P2 IMAD.MOV.U32 R3, RZ, RZ, R5 ;  /* 0x000000ffff03a224 */ /* 0x000fca00078e0005 */
[----:B------:R0:W4:Y:S04]  /*1d8a0*/  @!P2 LDG.E.U16 R0, desc[UR8][R2.64] ;  /* 0x000000080200a981 */ /* 0x000128000c1e1500 */
[----:B--2---:R1:W-:Y:S04]  /*1d8b0*/  STL [R1+0xc], R6 ;  /* 0x00000c0601007387 */ /* 0x0043e80000100800 */
[----:B------:R-:W2:Y:S04]  /*1d8c0*/  LDL R9, [R1+0x3dc] ;  /* 0x0003dc0001097983 */ /* 0x000ea80000100800 */
[----:B-1----:R-:W2:Y:S01]  /*1d8d0*/  LDL R6, [R1+0x438] ;  /* 0x0004380001067983 */ /* 0x002ea20000100800 */
[----:B0-----:R-:W-:-:S02]  /*1d8e0*/  @!P1 IMAD.MOV.U32 R3, RZ, RZ, R12 ;  /* 0x000000ffff039224 */ /* 0x001fc400078e000c */
[----:B---3--:R-:W-:-:S05]  /*1d8f0*/  @!P1 IMAD.MOV.U32 R2, RZ, RZ, R10 ;  /* 0x000000ffff029224 */ /* 0x008fca00078e000a */
[----:B------:R0:W3:Y:S04]  /*1d900*/  @!P1 LDG.E.U16 R7, desc[UR8][R2.64] ;  /* 0x0000000802079981 */ /* 0x0000e8000c1e1500 */
[----:B------:R1:W-:Y:S04]  /*1d910*/  STL [R1+0x8], R8 ;  /* 0x0000080801007387 */ /* 0x0003e80000100800 */
[----:B------:R-:W3:Y:S04]  /*1d920*/  LDL R5, [R1+0x3d4] ;  /* 0x0003d40001057983 */ /* 0x000ee80000100800 */
[----:B------:R-:W3:Y:S04]  /*1d930*/  LDL R4, [R1+0x3d8] ;  /* 0x0003d80001047983 */ /* 0x000ee80000100800 */
[----:B-1----:R-:W3:Y:S04]  /*1d940*/  LDL R8, [R1+0x3e0] ;  /* 0x0003e00001087983 */ /* 0x002ee80000100800 */
[----:B----4-:R1:W-:Y:S04]  /*1d950*/  STL [R1+0x10c8], R0 ;  /* 0x0010c80001007387 */ /* 0x0103e80000100800 */
[----:B------:R-:W4:Y:S01]  /*1d960*/  LDL R10, [R1+0x3cc] ;  /* 0x0003cc00010a7983 */ /* 0x000f220000100800 */
[----:B------:R-:W-:-:S02]  /*1d970*/  PRMT R26, RZ, 0x7610, R26 ;  /* 0x00007610ff1a7816 */ /* 0x000fc4000000001a */
[----:B0-----:R-:W-:Y:S01]  /*1d980*/  @!P2 MOV R3, R11 ;  /* 0x0000000b0003a202 */ /* 0x001fe20000000f00 */
[----:B--2---:R-:W-:-:S05]  /*1d990*/  @!P2 IMAD.MOV.U32 R2, RZ, RZ, R6 ;  /* 0x000000ffff02a224 */ /* 0x004fca00078e0006 */
[----:B------:R0:W2:Y:S04]  /*1d9a0*/  @!P2 LDG.E.U16 R26, desc[UR8][R2.64] ;  /* 0x00000008021aa981 */ /* 0x0000a8000c1e1500 */
[----:B---3--:R3:W-:Y:S01]  /*1d9b0*/  STL [R1], R7 ;  /* 0x0000000701007387 */ /* 0x0087e20000100800 */
[----:B------:R-:W-:Y:S01]  /*1d9c0*/  PRMT R24, RZ, 0x7610, R24 ;  /* 0x00007610ff187816 */ /* 0x000fe20000000018 */
[----:B0-----:R-:W-:Y:S01]  /*1d9d0*/  @!P1 IMAD.MOV.U32 R3, RZ, RZ, R9 ;  /* 0x000000ffff039224 */ /* 0x001fe200078e0009 */
[----:B------:R-:W-:Y:S01]  /*1d9e0*/  PRMT R20, RZ, 0x7610, R20 ;  /* 0x00007610ff147816 */ /* 0x000fe20000000014 */
[----:B------:R-:W4:Y:S04]  /*1d9f0*/  LDL R6, [R1+0x3c4] ;  /* 0x0003c40001067983 */ /* 0x000f280000100800 */
[----:B-1----:R-:W4:Y:S04]  /*1da00*/  LDL R0, [R1+0x3c8] ;  /* 0x0003c80001007983 */ /* 0x002f280000100800 */
[----:B---3--:R-:W3:Y:S01]  /*1da10*/  LDL R7, [R1+0x3d0] ;  /* 0x0003d00001077983 */ /* 0x008ee20000100800 */
[----:B------:R-:W-:-:S05]  /*1da20*/  @!P1 IMAD.MOV.U32 R2, RZ, RZ, R8 ;  /* 0x000000ffff029224 */ /* 0x000fca00078e0008 */
[----:B------:R0:W3:Y:S01]  /*1da30*/  @!P1 LDG.E.U16 R24, desc[UR8][R2.64] ;  /* 0x0000000802189981 */ /* 0x0000e2000c1e1500 */
[----:B------:R-:W-:Y:S01]  /*1da40*/  PRMT R18, RZ, 0x7610, R18 ;  /* 0x00007610ff127816 */ /* 0x000fe20000000012 */
[----:B0-----:R-:W-:Y:S02]  /*1da50*/  @!P2 IMAD.MOV.U32 R2, RZ, RZ, R4 ;  /* 0x000000ffff02a224 */ /* 0x001fe400078e0004 */
[----:B------:R-:W-:-:S05]  /*1da60*/  @!P2 IMAD.MOV.U32 R3, RZ, RZ, R5 ;  /* 0x000000ffff03a224 */ /* 0x000fca00078e0005 */
[----:B------:R4:W3:Y:S04]  /*1da70*/  @!P2 LDG.E.U16 R20, desc[UR8][R2.64] ;  /* 0x000000080214a981 */ /* 0x0008e8000c1e1500 */
[----:B--2---:R-:W-:Y:S04]  /*1da80*/  STL [R1+0x10bc], R26 ;  /* 0x0010bc1a01007387 */ /* 0x004fe80000100800 */
[----:B------:R-:W2:Y:S04]  /*1da90*/  LDL R5, [R1+0x3bc] ;  /* 0x0003bc0001057983 */ /* 0x000ea80000100800 */
[----:B------:R-:W2:Y:S04]  /*1daa0*/  LDL R4, [R1+0x3c0] ;  /* 0x0003c00001047983 */ /* 0x000ea80000100800 */
[----:B------:R-:W2:Y:S04]  /*1dab0*/  LDL R9, [R1+0x35c] ;  /* 0x00035c0001097983 */ /* 0x000ea80000100800 */
[----:B------:R-:W2:Y:S01]  /*1dac0*/  LDL R8, [R1+0x360] ;  /* 0x0003600001087983 */ /* 0x000ea20000100800 */
[----:B----4-:R-:W-:-:S02]  /*1dad0*/  @!P1 IMAD.MOV.U32 R3, RZ, RZ, R10 ;  /* 0x000000ffff039224 */ /* 0x010fc400078e000a */
[----:B---3--:R-:W-:-:S05]  /*1dae0*/  @!P1 IMAD.MOV.U32 R2, RZ, RZ, R7 ;  /* 0x000000ffff029224 */ /* 0x008fca00078e0007 */
[----:B------:R0:W3:Y:S01]  /*1daf0*/  @!P1 LDG.E.U16 R18, desc[UR8][R2.64] ;  /* 0x0000000802129981 */ /* 0x0000e2000c1e1500 */
[----:B------:R-:W-:Y:S01]  /*1db00*/  PRMT R16, RZ, 0x7610, R16 ;  /* 0x00007610ff107816 */ /* 0x000fe20000000010 */
[----:B0-----:R-:W-:Y:S02]  /*1db10*/  @!P2 IMAD.MOV.U32 R2, RZ, RZ, R0 ;  /* 0x000000ffff02a224 */ /* 0x001fe400078e0000 */
[----:B------:R-:W-:-:S05]  /*1db20*/  @!P2 IMAD.MOV.U32 R3, RZ, RZ, R6 ;  /* 0x000000ffff03a224 */ /* 0x000fca00078e0006 */
[----:B------:R0:W4:Y:S02]  /*1db30*/  @!P2 LDG.E.U16 R16, desc[UR8][R2.64] ;  /* 0x000000080210a981 */ /* 0x000124000c1e1500 */
[----:B0-----:R-:W-:-:S06]  /*1db40*/  PRMT R2, RZ, 0x7610, R2 ;  /* 0x00007610ff027816 */ /* 0x001fcc0000000002 */
[----:B--2---:R0:W2:Y:S04]  /*1db50*/  @!P1 LDG.E.U16 R2, desc[UR8][R4.64] ;  /* 0x0000000804029981 */ /* 0x0040a8000c1e1500 */
[----:B---3--:R-:W-:Y:S04]  /*1db60*/  STL [R1+0x10cc], R18 ;  /* 0x0010cc1201007387 */ /* 0x008fe80000100800 */
[----:B------:R-:W3:Y:S04]  /*1db70*/  LDL R7, [R1+0x354] ;  /* 0x0003540001077983 */ /* 0x000ee80000100800 */
[----:B------:R-:W3:Y:S04]  /*1db80*/  LDL R6, [R1+0x358] ;  /* 0x0003580001067983 */ /* 0x000ee80000100800 */
[----:B------:R-:W3:Y:S04]  /*1db90*/  LDL R12, [R1+0x34c] ;  /* 0x00034c00010c7983 */ /* 0x000ee80000100800 */
[----:B------:R-:W3:Y:S01]  /*1dba0*/  LDL R0, [R1+0x350] ;  /* 0x0003500001007983 */ /* 0x000ee20000100800 */
[----:B------:R-:W-:Y:S01]  /*1dbb0*/  PRMT R3, RZ, 0x7610, R3 ;  /* 0x00007610ff037816 */ /* 0x000fe20000000003 */
[----:B0-----:R-:W-:-:S02]  /*1dbc0*/  @!P1 IMAD.MOV.U32 R4, RZ, RZ, R8 ;  /* 0x000000ffff049224 */ /* 0x001fc400078e0008 */
[----:B------:R-:W-:-:S05]  /*1dbd0*/  @!P1 IMAD.MOV.U32 R5, RZ, RZ, R9 ;  /* 0x000000ffff059224 */ /* 0x000fca00078e0009 */
[----:B------:R0:W3:Y:S02]  /*1dbe0*/  @!P1 LDG.E.U16 R3, desc[UR8][R4.64] ;  /* 0x0000000804039981 */ /* 0x0000e4000c1e1500 */
[----:B0-----:R-:W-:Y:S02]  /*1dbf0*/  PRMT R4, RZ, 0x7610, R4 ;  /* 0x00007610ff047816 */ /* 0x001fe40000000004 */
[----:B------:R-:W-:Y:S01]  /*1dc00*/  PRMT R5, RZ, 0x7610, R5 ;  /* 0x00007610ff057816 */ /* 0x000fe20000000005 */
[----:B----4-:R-:W-:Y:S04]  /*1dc10*/  STL [R1+0x10d0], R16 ;  /* 0x0010d01001007387 */ /* 0x010fe80000100800 */
[----:B--2---:R0:W-:Y:S04]  /*1dc20*/  STL [R1+0x10c0], R2 ;  /* 0x0010c00201007387 */ /* 0x0041e80000100800 */
[----:B------:R-:W2:Y:S04]  /*1dc30*/  LDL R9, [R1+0x2dc] ;  /* 0x0002dc0001097983 */ /* 0x000ea80000100800 */
[----:B------:R-:W2:Y:S04]  /*1dc40*/  LDL R8, [R1+0x2e0] ;  /* 0x0002e00001087983 */ /* 0x000ea80000100800 */
[----:B------:R-:W4:Y:S04]  /*1dc50*/  LDL R15, [R1+0x2d4] ;  /* 0x0002d400010f7983 */ /* 0x000f280000100800 */
[----:B------:R-:W4:Y:S04]  /*1dc60*/  LDL R14, [R1+0x2d8] ;  /* 0x0002d800010e7983 */ /* 0x000f280000100800 */
[----:B------:R-:W4:Y:S04]  /*1dc70*/  LDL R11, [R1+0x25c] ;  /* 0x00025c00010b7983 */ /* 0x000f280000100800 */
[----:B------:R-:W4:Y:S04]  /*1dc80*/  LDL R10, [R1+0x260] ;  /* 0x00026000010a7983 */ /* 0x000f280000100800 */
[----:B------:R-:W4:Y:S04]  /*1dc90*/  LDL R13, [R1+0x258] ;  /* 0x00025800010d7983 */ /* 0x000f280000100800 */
[----:B0-----:R-:W4:Y:S04]  /*1dca0*/  LDL R2, [R1+0x344] ;  /* 0x0003440001027983 */ /* 0x001f280000100800 */
[----:B---3--:R0:W3:Y:S02]  /*1dcb0*/  @!P2 LDG.E.U16 R4, desc[UR8][R6.64] ;  /* 0x000000080604a981 */ /* 0x0080e4000c1e1500 */
[----:B0-----:R-:W-:-:S02]  /*1dcc0*/  @!P1 IMAD.MOV.U32 R6, RZ, RZ, R0 ;  /* 0x000000ffff069224 */ /* 0x001fc400078e0000 */
[----:B------:R-:W-:Y:S01]  /*1dcd0*/  @!P1 IMAD.MOV.U32 R7, RZ, RZ, R12 ;  /* 0x000000ffff079224 */ /* 0x000fe200078e000c */
[----:B------:R-:W3:Y:S04]  /*1dce0*/  LDL R0, [R1+0x348] ;  /* 0x0003480001007983 */ /* 0x000ee80000100800 */
[----:B------:R-:W3:Y:S04]  /*1dcf0*/  LDL R12, [R1+0xa38] ;  /* 0x000a3800010c7983 */ /* 0x000ee80000100800 */
[----:B------:R0:W3:Y:S02]  /*1dd00*/  @!P1 LDG.E.U16 R5, desc[UR8][R6.64] ;  /* 0x0000000806059981 */ /* 0x0000e4000c1e1500 */
[----:B0-----:R-:W-:-:S06]  /*1dd10*/  PRMT R6, RZ, 0x7610, R6 ;  /* 0x00007610ff067816 */ /* 0x001fcc0000000006 */
[----:B--2---:R4:W2:Y:S02]  /*1dd20*/  @!P1 LDG.E.U16 R6, desc[UR8][R8.64] ;  /* 0x0000000808069981 */ /* 0x0048a4000c1e1500 */
[----:B----4-:R-:W-:Y:S02]  /*1dd30*/  @!P2 IMAD.MOV.U32 R9, RZ, RZ, R15 ;  /* 0x000000ffff09a224 */ /* 0x010fe400078e000f */
[----:B---3--:R0:W-:Y:S04]  /*1dd40*/  STL [R1+0x10d4], R5 ;  /* 0x0010d40501007387 */ /* 0x0081e80000100800 */
[----:B------:R-:W3:Y:S04]  /*1dd50*/  LDL R16, [R1+0x2cc] ;  /* 0x0002cc0001107983 */ /* 0x000ee80000100800 */
[----:B------:R-:W4:Y:S01]  /*1dd60*/  LDL R15, [R1+0x2d0] ;  /* 0x0002d000010f7983 */ /* 0x000f220000100800 */
[----:B------:R-:W-:Y:S01]  /*1dd70*/  PRMT R7, RZ, 0x7610, R7 ;  /* 0x00007610ff077816 */ /* 0x000fe20000000007 */
[----:B------:R-:W-:-:S02]  /*1dd80*/  @!P2 IMAD.MOV.U32 R8, RZ, RZ, R14 ;  /* 0x000000ffff08a224 */ /* 0x000fc400078e000e */
[----:B------:R-:W2:Y:S04]  /*1dd90*/  LDL R14, [R1+0x2c4] ;  /* 0x0002c400010e7983 */ /* 0x000ea80000100800 */
[----:B------:R1:W2:Y:S04]  /*1dda0*/  @!P2 LDG.E.U16 R7, desc[UR8][R8.64] ;  /* 0x000000080807a981 */ /* 0x0002a8000c1e1500 */
[----:B0-----:R-:W2:Y:S01]  /*1ddb0*/  LDL R5, [R1+0x2c8] ;  /* 0x0002c80001057983 */ /* 0x001ea20000100800 */
[----:B-1----:R-:W-:Y:S02]  /*1ddc0*/  PRMT R8, RZ, 0x7610, R8 ;  /* 0x00007610ff087816 */ /* 0x002fe40000000008 */
[----:B------:R-:W-:-:S04]  /*1ddd0*/  PRMT R9, RZ, 0x7610, R9 ;  /* 0x00007610ff097816 */ /* 0x000fc80000000009 */
[----:B------:R0:W2:Y:S02]  /*1dde0*/  @!P1 LDG.E.U16 R8, desc[UR8][R10.64] ;  /* 0x000000080a089981 */ /* 0x0000a4000c1e1500 */
[----:B0-----:R-:W-:Y:S01]  /*1ddf0*/  @!P2 IMAD.MOV.U32 R10, RZ, RZ, R12 ;  /* 0x000000ffff0aa224 */ /* 0x001fe200078e000c */
[----:B------:R-:W-:Y:S01]  /*1de00*/  @!P2 MOV R11, R13 ;  /* 0x0000000d000ba202 */ /* 0x000fe20000000f00 */
[----:B------:R-:W-:Y:S02]  /*1de10*/  @!P2 IMAD.MOV.U32 R12, RZ, RZ, R0 ;  /* 0x000000ffff0ca224 */ /* 0x000fe400078e0000 */
[----:B------:R-:W-:Y:S01]  /*1de20*/  @!P2 IMAD.MOV.U32 R13, RZ, RZ, R2 ;  /* 0x000000ffff0da224 */ /* 0x000fe200078e0002 */
[----:B------:R-:W2:Y:S04]  /*1de30*/  LDL R0, [R1+0xa34] ;  /* 0x000a340001007983 */ /* 0x000ea80000100800 */
[----:B------:R0:W2:Y:S04]  /*1de40*/  @!P2 LDG.E.U16 R9, desc[UR8][R10.64] ;  /* 0x000000080a09a981 */ /* 0x0000a8000c1e1500 */
[----:B------:R-:W2:Y:S01]  /*1de50*/  LDL R2, [R1+0x254] ;  /* 0x0002540001027983 */ /* 0x000ea20000100800 */
[----:B0-----:R-:W-:-:S02]  /*1de60*/  PRMT R10, RZ, 0x7610, R10 ;  /* 0x00007610ff0a7816 */ /* 0x001fc4000000000a */
[----:B------:R-:W-:-:S04]  /*1de70*/  PRMT R11, RZ, 0x7610, R11 ;  /* 0x00007610ff0b7816 */ /* 0x000fc8000000000b */
[----:B------:R3:W2:Y:S02]  /*1de80*/  @!P2 LDG.E.U16 R10, desc[UR8][R12.64] ;  /* 0x000000080c0aa981 */ /* 0x0006a4000c1e1500 */
[----:B---3--:R-:W-:Y:S02]  /*1de90*/  @!P1 IMAD.MOV.U32 R13, RZ, RZ, R16 ;  /* 0x000000ffff0d9224 */ /* 0x008fe400078e0010 */
[----:B----4-:R-:W-:-:S05]  /*1dea0*/  @!P1 IMAD.MOV.U32 R12, RZ, RZ, R15 ;  /* 0x000000ffff0c9224 */ /* 0x010fca00078e000f */
[----:B------:R0:W3:Y:S01]  /*1deb0*/  @!P1 LDG.E.U16 R11, desc[UR8][R12.64] ;  /* 0x000000080c0b9981 */ /* 0x0000e2000c1e1500 */
[----:B--2---:R-:W-:Y:S02]  /*1dec0*/  @!P2 IMAD.MOV.U32 R15, RZ, RZ, R14 ;  /* 0x000000ffff0fa224 */ /* 0x004fe400078e000e */
[----:B------:R-:W-:Y:S01]  /*1ded0*/  @!P2 IMAD.MOV.U32 R14, RZ, RZ, R5 ;  /* 0x000000ffff0ea224 */ /* 0x000fe200078e0005 */
[----:B0-----:R-:W-:-:S06]  /*1dee0*/  PRMT R12, RZ, 0x7610, R12 ;  /* 0x00007610ff0c7816 */ /* 0x001fcc000000000c */
[----:B------:R0:W2:Y:S04]  /*1def0*/  @!P2 LDG.E.U16 R12, desc[UR8][R14.64] ;  /* 0x000000080e0ca981 */ /* 0x0000a8000c1e1500 */
[----:B------:R1:W-:Y:S04]  /*1df00*/  STL [R1+0x10d8], R10 ;  /* 0x0010d80a01007387 */ /* 0x0003e80000100800 */
[----:B------:R-:W4:Y:S04]  /*1df10*/  LDL R18, [R1+0xa3c] ;  /* 0x000a3c0001127983 */ /* 0x000f280000100800 */
[----:B---3--:R3:W-:Y:S04]  /*1df20*/  STL [R1+0x10dc], R11 ;  /* 0x0010dc0b01007387 */ /* 0x0087e80000100800 */
[----:B------:R-:W2:Y:S04]  /*1df30*/  LDL R16, [R1+0x3b4] ;  /* 0x0003b40001107983 */ /* 0x000ea80000100800 */
[----:B-1----:R-:W2:Y:S04]  /*1df40*/  LDL R10, [R1+0x33c] ;  /* 0x00033c00010a7983 */ /* 0x002ea80000100800 */
[----:B------:R-:W2:Y:S04]  /*1df50*/  LDL R5, [R1+0x340] ;  /* 0x0003400001057983 */ /* 0x000ea80000100800 */
[----:B---3--:R-:W3:Y:S01]  /*1df60*/  LDL R11, [R1+0x3b8] ;  /* 0x0003b800010b7983 */ /* 0x008ee20000100800 */
[----:B------:R-:W-:Y:S01]  /*1df70*/  PRMT R13, RZ, 0x7610, R13 ;  /* 0x00007610ff0d7816 */ /* 0x000fe2000000000d */
[----:B0-----:R-:W-:-:S02]  /*1df80*/  @!P1 IMAD.MOV.U32 R14, RZ, RZ, R0 ;  /* 0x000000ffff0e9224 */ /* 0x001fc400078e0000 */
[----:B------:R-:W-:Y:S01]  /*1df90*/  @!P1 IMAD.MOV.U32 R15, RZ, RZ, R2 ;  /* 0x000000ffff0f9224 */ /* 0x000fe200078e0002 */
[----:B------:R-:W-:-:S04]  /*1dfa0*/  PRMT R17, RZ, 0x7610, R17 ;  /* 0x00007610ff117816 */ /* 0x000fc80000000011 */
[----:B------:R0:W3:Y:S01]  /*1dfb0*/  @!P1 LDG.E.U16 R13, desc[UR8][R14.64] ;  /* 0x000000080e0d9981 */ /* 0x0000e2000c1e1500 */
[----:B------:R-:W-:Y:S01]  /*1dfc0*/  PRMT R19, RZ, 0x7610, R19 ;  /* 0x00007610ff137816 */ /* 0x000fe20000000013 */
[----:B0-----:R-:W-:Y:S01]  /*1dfd0*/  @!P2 IMAD.MOV.U32 R15, RZ, RZ, R29 ;  /* 0x000000ffff0fa224 */ /* 0x001fe200078e001d */
[----:B------:R-:W-:Y:S01]  /*1dfe0*/  PRMT R21, RZ, 0x7610, R21 ;  /* 0x00007610ff157816 */ /* 0x000fe20000000015 */
[----:B----4-:R-:W-:-:S05]  /*1dff0*/  @!P2 IMAD.MOV.U32 R14, RZ, RZ, R18 ;  /* 0x000000ffff0ea224 */ /* 0x010fca00078e0012 */
[----:B------:R0:W4:Y:S04]  /*1e000*/  @!P2 LDG.E.U16 R17, desc[UR8][R14.64] ;  /* 0x000000080e11a981 */ /* 0x000128000c1e1500 */
[----:B--2---:R-:W-:Y:S04]  /*1e010*/  STL [R1+0x10e0], R12 ;  /* 0x0010e00c01007387 */ /* 0x004fe80000100800 */
[----:B------:R-:W2:Y:S04]  /*1e020*/  LDL R2, [R1+0x334] ;  /* 0x0003340001027983 */ /* 0x000ea80000100800 */
[----:B------:R-:W2:Y:S01]  /*1e030*/  LDL R0, [R1+0x338] ;  /* 0x0003380001007983 */ /* 0x000ea20000100800 */
[----:B0-----:R-:W-:-:S02]  /*1e040*/  @!P2 IMAD.MOV.U32 R15, RZ, RZ, R16 ;  /* 0x000000ffff0fa224 */ /* 0x001fc400078e0010 */
[----:B---3--:R-:W-:-:S05]  /*1e050*/  @!P2 IMAD.MOV.U32 R14, RZ, RZ, R11 ;  /* 0x000000ffff0ea224 */ /* 0x008fca00078e000b */
[----:B------:R0:W3:Y:S02]  /*1e060*/  @!P2 LDG.E.U16 R19, desc[UR8][R14.64] ;  /* 0x000000080e13a981 */ /* 0x0000e4000c1e1500 */
[----:B0-----:R-:W-:Y:S02]  /*1e070*/  @!P1 IMAD.MOV.U32 R14, RZ, RZ, R5 ;  /* 0x000000ffff0e9224 */ /* 0x001fe400078e0005 */
[----:B------:R-:W-:-:S05]  /*1e080*/  @!P1 IMAD.MOV.U32 R15, RZ, RZ, R10 ;  /* 0x000000ffff0f9224 */ /* 0x000fca00078e000a */
[----:B------:R2:W3:Y:S04]  /*1e090*/  @!P1 LDG.E.U16 R21, desc[UR8][R14.64] ;  /* 0x000000080e159981 */ /* 0x0004e8000c1e1500 */
[----:B------:R-:W-:Y:S04]  /*1e0a0*/  STL [R1+0x10e4], R13 ;  /* 0x0010e40d01007387 */ /* 0x000fe80000100800 */
[----:B------:R-:W-:Y:S01]  /*1e0b0*/  STL [R1+0xbd8], R29 ;  /* 0x000bd81d01007387 */ /* 0x000fe20000100800 */
[----:B------:R-:W-:-:S03]  /*1e0c0*/  PRMT R22, RZ, 0x7610, R22 ;  /* 0x00007610ff167816 */ /* 0x000fc60000000016 */
[----:B----4-:R-:W-:Y:S01]  /*1e0d0*/  STL [R1+0x10e8], R17 ;  /* 0x0010e81101007387 */ /* 0x010fe20000100800 */
[----:B--2---:R-:W-:Y:S01]  /*1e0e0*/  @!P2 MOV R15, R2 ;  /* 0x00000002000fa202 */ /* 0x004fe20000000f00 */
[----:B------:R-:W-:-:S05]  /*1e0f0*/  @!P2 IMAD.MOV.U32 R14, RZ, RZ, R0 ;  /* 0x000000ffff0ea224 */ /* 0x000fca00078e0000 */
[----:B------:R-:W2:Y:S04]  /*1e100*/  @!P2 LDG.E.U16 R22, desc[UR8][R14.64] ;  /* 0x000000080e16a981 */ /* 0x000ea8000c1e1500 */
[----:B---3--:R-:W-:Y:S04]  /*1e110*/  STL [R1+0x10c4], R19 ;  /* 0x0010c41301007387 */ /* 0x008fe80000100800 */
[----:B------:R0:W-:Y:S04]  /*1e120*/  STL [R1+0x10ec], R21 ;  /* 0x0010ec1501007387 */ /* 0x0001e80000100800 */
[----:B0-----:R-:W3:Y:S04]  /*1e130*/  LDL.LU R21, [R1+0xa0] ;  /* 0x0000a00001157983 */ /* 0x001ee80000300800 */
        /* <DEDUP_REMOVED lines=13> */
[----:B------:R-:W3:Y:S04]  /*1e210*/  LDL R14, [R1+0x2bc] ;  /* 0x0002bc00010e7983 */ /* 0x000ee80000100800 */
[----:B------:R-:W3:Y:S01]  /*1e220*/  LDL R15, [R1+0x2c0] ;  /* 0x0002c000010f7983 */ /* 0x000ee20000100800 */
[----:B------:R-:W-:-:S03]  /*1e230*/  PRMT R23, RZ, 0x7610, R23 ;  /* 0x00007610ff177816 */ /* 0x000fc60000000017 */
[----:B--2---:R0:W-:Y:S01]  /*1e240*/  STL [R1+0x10f0], R22 ;  /* 0x0010f01601007387 */ /* 0x0041e20000100800 */
[----:B---3--:R-:W-:-:S04]  /*1e250*/  @!P1 LOP3.LUT R15, R15, R14, RZ, 0x3c, !PT ;  /* 0x0000000e0f0f9212 */ /* 0x008fc800078e3cff */
[----:B------:R-:W-:-:S04]  /*1e260*/  @!P1 LOP3.LUT R14, R15, R14, RZ, 0x3c, !PT ;  /* 0x0000000e0f0e9212 */ /* 0x000fc800078e3cff */
[----:B------:R-:W-:-:S05]  /*1e270*/  @!P1 LOP3.LUT R15, R15, R14, RZ, 0x3c, !PT ;  /* 0x0000000e0f0f9212 */ /* 0x000fca00078e3cff */
[----:B------:R1:W2:Y:S04]  /*1e280*/  @!P1 LDG.E.U16 R23, desc[UR8][R14.64] ;  /* 0x000000080e179981 */ /* 0x0002a8000c1e1500 */
[----:B------:R-:W1:Y:S04]  /*1e290*/  LDL R14, [R1+0x2b4] ;  /* 0x0002b400010e7983 */ /* 0x000e680000100800 */
[----:B------:R-:W1:Y:S01]  /*1e2a0*/  LDL R15, [R1+0x2b8] ;  /* 0x0002b800010f7983 */ /* 0x000e620000100800 */
[----:B------:R-:W-:Y:S02]  /*1e2b0*/  PRMT R25, RZ, 0x7610, R25 ;  /* 0x00007610ff197816 */ /* 0x000fe40000000019 */
[----:B-1----:R-:W-:-:S04]  /*1e2c0*/  @!P2 LOP3.LUT R15, R15, R14, RZ, 0x3c, !PT ;  /* 0x0000000e0f0fa212 */ /* 0x002fc800078e3cff */
[----:B------:R-:W-:-:S04]  /*1e2d0*/  @!P2 LOP3.LUT R14, R15, R14, RZ, 0x3c, !PT ;  /* 0x0000000e0f0ea212 */ /* 0x000fc800078e3cff */
[----:B------:R-:W-:-:S05]  /*1e2e0*/  @!P2 LOP3.LUT R15, R15, R14, RZ, 0x3c, !PT ;  /* 0x0000000e0f0fa212 */ /* 0x000fca00078e3cff */
[----:B------:R1:W3:Y:S04]  /*1e2f0*/  @!P2 LDG.E.U16 R25, desc[UR8][R14.64] ;  /* 0x000000080e19a981 */ /* 0x0002e8000c1e1500 */
[----:B------:R-:W1:Y:S01]  /*1e300*/  LDL R15, [R1+0x244] ;  /* 0x00024400010f7983 */ /* 0x000e620000100800 */
[----:B------:R-:W-:-:S03]  /*1e310*/  PRMT R27, RZ, 0x7610, R27 ;  /* 0x00007610ff1b7816 */ /* 0x000fc6000000001b */
[----:B------:R1:W-:Y:S01]  /*1e320*/  STL [R1+0xbdc], R28 ;  /* 0x000bdc1c01007387 */ /* 0x0003e20000100800 */
[----:B0-----:R-:W0:Y:S01]  /*1e330*/  S2R R22, SR_TID.X ;  /* 0x0000000000167919 */ /* 0x001e220000002100 */
[----:B-1----:R-:W-:Y:S02]  /*1e340*/  @!P2 IMAD.MOV.U32 R14, RZ, RZ, R15 ;  /* 0x000000ffff0ea224 */ /* 0x002fe400078e000f */
[----:B------:R-:W-:Y:S02]  /*1e350*/  @!P2 IMAD.MOV.U32 R15, RZ, RZ, R28 ;  /* 0x000000ffff0fa224 */ /* 0x000fe400078e001c */
[----:B------:R-:W2:Y:S04]  /*1e360*/  LDL.LU R28, [R1+0xc0] ;  /* 0x0000c000011c7983 */ /* 0x000ea80000300800 */
[----:B------:R-:W2:Y:S04]  /*1e370*/  @!P2 LDG.E.U16 R27, desc[UR8][R14.64] ;  /* 0x000000080e1ba981 */ /* 0x000ea8000c1e1500 */
[----:B------:R-:W2:Y:S04]  /*1e380*/  LDL.LU R14, [R1+0xd8] ;  /* 0x0000d800010e7983 */ /* 0x000ea80000300800 */
[----:B------:R-:W3:Y:S01]  /*1e390*/  LDL.LU R15, [R1+0xc4] ;  /* 0x0000c400010f7983 */ /* 0x000ee20000300800 */
[----:B0-----:R-:W-:-:S05]  /*1e3a0*/  LOP3.LUT R22, R22, 0x7f, RZ, 0xc0, !PT ;  /* 0x0000007f16167812 */ /* 0x001fca00078ec0ff */
[----:B------:R-:W-:-:S05]  /*1e3b0*/  IMAD.SHL.U32 R22, R22, 0x2, RZ ;  /* 0x0000000216167824 */ /* 0x000fca00078e00ff */
[----:B------:R-:W-:-:S05]  /*1e3c0*/  LOP3.LUT R22, R22, 0x50, RZ, 0x3c, !PT ;  /* 0x0000005016167812 */ /* 0x000fca00078e3cff */
[----:B--2---:R-:W-:Y:S04]  /*1e3d0*/  STS.U16 [R22+UR5+0x3b00], R14 ;  /* 0x003b000e16007988 */ /* 0x004fe80008000405 */
[----:B---3--:R-:W-:Y:S04]  /*1e3e0*/  STS.U16 [R22+UR5+0x4a00], R15 ;  /* 0x004a000f16007988 */ /* 0x008fe80008000405 */
[----:B------:R-:W-:Y:S04]  /*1e3f0*/  STS.U16 [R22+UR5+0x4b00], R28 ;  /* 0x004b001c16007988 */ /* 0x000fe80008000405 */
[----:B------:R0:W-:Y:S04]  /*1e400*/  STS.U16 [R22+UR5+0x5a00], R21 ;  /* 0x005a001516007988 */ /* 0x0001e80008000405 */
[----:B----4-:R-:W-:Y:S04]  /*1e410*/  STS.U16 [R22+UR5+0x5b00], R19 ;  /* 0x005b001316007988 */ /* 0x010fe80008000405 */
[----:B------:R1:W-:Y:S04]  /*1e420*/  STS.U16 [R22+UR5+0x6a00], R17 ;  /* 0x006a001116007988 */ /* 0x0003e80008000405 */
[----:B------:R-:W-:Y:S04]  /*1e430*/  STS.U16 [R22+UR5+0x6b00], R29 ;  /* 0x006b001d16007988 */ /* 0x000fe80008000405 */
[----:B------:R2:W-:Y:S04]  /*1e440*/  STS.U16 [R22+UR5+0x7a00], R13 ;  /* 0x007a000d16007988 */ /* 0x0005e80008000405 */
[----:B------:R3:W-:Y:S04]  /*1e450*/  STS.U16 [R22+UR5+0x7b00], R12 ;  /* 0x007b000c16007988 */ /* 0x0007e80008000405 */
[----:B------:R4:W-:Y:S04]  /*1e460*/  STS.U16 [R22+UR5+0x8a00], R11 ;  /* 0x008a000b16007988 */ /* 0x0009e80008000405 */
[----:B------:R2:W-:Y:S04]  /*1e470*/  STS.U16 [R22+UR5+0x8b00], R10 ;  /* 0x008b000a16007988 */ /* 0x0005e80008000405 */
[----:B0-----:R-:W4:Y:S04]  /*1e480*/  LDL.LU R21, [R1+0x108] ;  /* 0x0001080001157983 */ /* 0x001f280000300800 */
[----:B-1----:R-:W4:Y:S04]  /*1e490*/  LDL.LU R17, [R1+0x104] ;  /* 0x0001040001117983 */ /* 0x002f280000300800 */
[----:B------:R0:W-:Y:S04]  /*1e4a0*/  STS.U16 [R22+UR5+0x9a00], R5 ;  /* 0x009a000516007988 */ /* 0x0001e80008000405 */
[----:B--2---:R-:W2:Y:S04]  /*1e4b0*/  LDL.LU R13, [R1+0xf8] ;  /* 0x0000f800010d7983 */ /* 0x004ea80000300800 */
[----:B---3--:R-:W3:Y:S04]  /*1e4c0*/  LDL.LU R12, [R1+0xf4] ;  /* 0x0000f400010c7983 */ /* 0x008ee80000300800 */
[----:B------:R-:W-:Y:S04]  /*1e4d0*/  STS.U16 [R22+UR5+0x9b00], R2 ;  /* 0x009b000216007988 */ /* 0x000fe80008000405 */
[----:B----4-:R-:W4:Y:S04]  /*1e4e0*/  LDL.LU R11, [R1+0xe8] ;  /* 0x0000e800010b7983 */ /* 0x010f280000300800 */
[----:B------:R1:W-:Y:S04]  /*1e4f0*/  STS.U16 [R22+UR5+0xaa00], R16 ;  /* 0x00aa001016007988 */ /* 0x0003e80008000405 */
[----:B------:R-:W4:Y:S04]  /*1e500*/  LDL.LU R10, [R1+0xe4] ;  /* 0x0000e400010a7983 */ /* 0x000f280000300800 */
[----:B------:R1:W-:Y:S04]  /*1e510*/  STS.U16 [R22+UR5+0xab00], R18 ;  /* 0x00ab001216007988 */ /* 0x0003e80008000405 */
[----:B0-----:R-:W4:Y:S04]  /*1e520*/  LDL.LU R5, [R1+0xd4] ;  /* 0x0000d40001057983 */ /* 0x001f280000300800 */
[----:B------:R-:W-:Y:S04]  /*1e530*/  STS.U16 [R22+UR5+0xba00], R26 ;  /* 0x00ba001a16007988 */ /* 0x000fe80008000405 */
[----:B------:R0:W-:Y:S04]  /*1e540*/  STS.U16 [R22+UR5+0xbb00], R0 ;  /* 0x00bb000016007988 */ /* 0x0001e80008000405 */
[----:B-1----:R-:W4:Y:S04]  /*1e550*/  LDL.LU R16, [R1+0xd0] ;  /* 0x0000d00001107983 */ /* 0x002f280000300800 */
[----:B------:R-:W4:Y:S04]  /*1e560*/  LDL.LU R18, [R1+0xbc] ;  /* 0x0000bc0001127983 */ /* 0x000f280000300800 */
[----:B0-----:R-:W4:Y:S01]  /*1e570*/  LDL.LU R0, [R1+0xac] ;  /* 0x0000ac0001007983 */ /* 0x001f220000300800 */
[----:B------:R-:W0:Y:S03]  /*1e580*/  S2R R19, SR_TID.X ;  /* 0x0000000000137919 */ /* 0x000e260000002100 */
[----:B------:R1:W-:Y:S04]  /*1e590*/  STS.U16 [R22+UR5+0xca00], R24 ;  /* 0x00ca001816007988 */ /* 0x0003e80008000405 */
[----:B------:R-:W4:Y:S04]  /*1e5a0*/  LDL.LU R14, [R1+0x4c] ;  /* 0x00004c00010e7983 */ /* 0x000f280000300800 */
[----:B------:R0:W-:Y:S04]  /*1e5b0*/  STS.U16 [R22+UR5+0xcb00], R20 ;  /* 0x00cb001416007988 */ /* 0x0001e80008000405 */
[----:B------:R-:W4:Y:S04]  /*1e5c0*/  LDL.LU R15, [R1+0x38] ;  /* 0x00003800010f7983 */ /* 0x000f280000300800 */
[----:B------:R-:W-:Y:S04]  /*1e5d0*/  STS.U16 [R22+UR5+0xda00], R3 ;  /* 0x00da000316007988 */ /* 0x000fe80008000405 */
[----:B------:R-:W4:Y:S04]  /*1e5e0*/  LDL.LU R28, [R1+0x34] ;  /* 0x00003400011c7983 */ /* 0x000f280000300800 */
[----:B------:R-:W4:Y:S04]  /*1e5f0*/  LDL.LU R29, [R1+0x20] ;  /* 0x00002000011d7983 */ /* 0x000f280000300800 */
[----:B------:R-:W4:Y:S04]  /*1e600*/  LDL.LU R2, [R1+0x1c] ;  /* 0x00001c0001027983 */ /* 0x000f280000300800 */
[----:B------:R-:W4:Y:S04]  /*1e610*/  LDL.LU R26, [R1+0x8] ;  /* 0x00000800011a7983 */ /* 0x000f280000300800 */
[----:B-1----:R-:W4:Y:S04]  /*1e620*/  LDL.LU R24, [R1+0x50] ;  /* 0x0000500001187983 */ /* 0x002f280000300800 */
[----:B------:R1:W-:Y:S04]  /*1e630*/  STS.U16 [R22+UR5+0xdb00], R4 ;  /* 0x00db000416007988 */ /* 0x0003e80008000405 */
[----:B0-----:R-:W4:Y:S04]  /*1e640*/  LDL.LU R20, [R1+0x64] ;  /* 0x0000640001147983 */ /* 0x001f280000300800 */
[----:B------:R0:W-:Y:S04]  /*1e650*/  STS.U16 [R22+UR5+0xea00], R6 ;  /* 0x00ea000616007988 */ /* 0x0001e80008000405 */
[----:B------:R0:W-:Y:S04]  /*1e660*/  STS.U16 [R22+UR5+0xeb00], R7 ;  /* 0x00eb000716007988 */ /* 0x0001e80008000405 */
[----:B------:R0:W-:Y:S04]  /*1e670*/  STS.U16 [R22+UR5+0xfa00], R8 ;  /* 0x00fa000816007988 */ /* 0x0001e80008000405 */
[----:B------:R0:W-:Y:S04]  /*1e680*/  STS.U16 [R22+UR5+0xfb00], R9 ;  /* 0x00fb000916007988 */ /* 0x0001e80008000405 */
[----:B-1----:R-:W4:Y:S04]  /*1e690*/  LDL.LU R4, [R1+0x68] ;  /* 0x0000680001047983 */ /* 0x002f280000300800 */
[----:B0-----:R-:W4:Y:S04]  /*1e6a0*/  LDL.LU R6, [R1+0x7c] ;  /* 0x00007c0001067983 */ /* 0x001f280000300800 */
[----:B------:R-:W4:Y:S04]  /*1e6b0*/  LDL.LU R7, [R1+0x80] ;  /* 0x0000800001077983 */ /* 0x000f280000300800 */
[----:B------:R-:W4:Y:S04]  /*1e6c0*/  LDL.LU R8, [R1+0x94] ;  /* 0x0000940001087983 */ /* 0x000f280000300800 */
[----:B------:R-:W4:Y:S04]  /*1e6d0*/  LDL.LU R22, [R1+0x10f0] ;  /* 0x0010f00001167983 */ /* 0x000f280000300800 */
[----:B------:R-:W4:Y:S01]  /*1e6e0*/  LDL.LU R9, [R1+0x98] ;  /* 0x0000980001097983 */ /* 0x000f220000300800 */
[----:B------:R-:W-:-:S05]  /*1e6f0*/  LOP3.LUT R3, R19, 0x7f, RZ, 0xc0, !PT ;  /* 0x0000007f13037812 */ /* 0x000fca00078ec0ff */
[----:B------:R-:W-:-:S05]  /*1e700*/  IMAD.SHL.U32 R19, R3, 0x2, RZ ;  /* 0x0000000203137824 */ /* 0x000fca00078e00ff */
[----:B------:R-:W-:-:S05]  /*1e710*/  LOP3.LUT R19, R19, 0x60, RZ, 0x3c, !PT ;  /* 0x0000006013137812 */ /* 0x000fca00078e3cff */
[----:B------:R0:W-:Y:S04]  /*1e720*/  STS.U16 [R19+UR5+0xc00], R21 ;  /* 0x000c001513007988 */ /* 0x0001e80008000405 */
[----:B------:R1:W-:Y:S04]  /*1e730*/  STS.U16 [R19+UR5+0xd00], R17 ;  /* 0x000d001113007988 */ /* 0x0003e80008000405 */
[----:B--2---:R2:W-:Y:S04]  /*1e740*/  STS.U16 [R19+UR5+0x1c00], R13 ;  /* 0x001c000d13007988 */ /* 0x0045e80008000405 */
[----:B---3--:R3:W-:Y:S04]  /*1e750*/  STS.U16 [R19+UR5+0x1d00], R12 ;  /* 0x001d000c13007988 */ /* 0x0087e80008000405 */
[----:B----4-:R4:W-:Y:S04]  /*1e760*/  STS.U16 [R19+UR5+0x2c00], R11 ;  /* 0x002c000b13007988 */ /* 0x0109e80008000405 */
[----:B0-----:R-:W4:Y:S04]  /*1e770*/  LDL.LU R21, [R1+0x10ec] ;  /* 0x0010ec0001157983 */ /* 0x001f280000300800 */
[----:B-1----:R-:W4:Y:S04]  /*1e780*/  LDL.LU R17, [R1+0x10e8] ;  /* 0x0010e80001117983 */ /* 0x002f280000300800 */
[----:B------:R0:W-:Y:S04]  /*1e790*/  STS.U16 [R19+UR5+0x2d00], R10 ;  /* 0x002d000a13007988 */ /* 0x0001e80008000405 */
[----:B--2---:R-:W2:Y:S04]  /*1e7a0*/  LDL.LU R13, [R1+0x10e4] ;  /* 0x0010e400010d7983 */ /* 0x004ea80000300800 */
[----:B---3--:R-:W3:Y:S04]  /*1e7b0*/  LDL.LU R12, [R1+0x10e0] ;  /* 0x0010e000010c7983 */ /* 0x008ee80000300800 */
[----:B----4-:R-:W4:Y:S04]  /*1e7c0*/  LDL.LU R11, [R1+0x10dc] ;  /* 0x0010dc00010b7983 */ /* 0x010f280000300800 */
[----:B------:R1:W-:Y:S04]  /*1e7d0*/  STS.U16 [R19+UR5+0x3c00], R5 ;  /* 0x003c000513007988 */ /* 0x0003e80008000405 */
[----:B------:R1:W-:Y:S04]  /*1e7e0*/  STS.U16 [R19+UR5+0x3d00], R16 ;  /* 0x003d001013007988 */ /* 0x0003e80008000405 */
[----:B------:R1:W-:Y:S04]  /*1e7f0*/  STS.U16 [R19+UR5+0x4c00], R18 ;  /* 0x004c001213007988 */ /* 0x0003e80008000405 */
[----:B0-----:R-:W2:Y:S04]  /*1e800*/  LDL.LU R10, [R1+0x10d8] ;  /* 0x0010d800010a7983 */ /* 0x001ea80000300800 */
[----:B------:R0:W-:Y:S04]  /*1e810*/  STS.U16 [R19+UR5+0x4d00], R0 ;  /* 0x004d000013007988 */ /* 0x0001e80008000405 */
[----:B-1----:R-:W2:Y:S04]  /*1e820*/  LDL.LU R5, [R1+0x10d4] ;  /* 0x0010d40001057983 */ /* 0x002ea80000300800 */
[----:B------:R-:W2:Y:S04]  /*1e830*/  LDL.LU R16, [R1+0x10d0] ;  /* 0x0010d00001107983 */ /* 0x000ea80000300800 */
[----:B------:R-:W2:Y:S04]  /*1e840*/  LDL.LU R18, [R1+0x10cc] ;  /* 0x0010cc0001127983 */ /* 0x000ea80000300800 */
        /* <DEDUP_REMOVED lines=13> */
[----:B------:R1:W-:Y:S04]  /*1e920*/  STS.U16 [R19+UR5+0xbc00], R26 ;  /* 0x00bc001a13007988 */ /* 0x0003e80008000405 */
[----:B0-----:R-:W3:Y:S04]  /*1e930*/  LDL.LU R2, [R1+0x100] ;  /* 0x0001000001027983 */ /* 0x001ee80000300800 */
[----:B-1----:R-:W3:Y:S04]  /*1e940*/  LDL.LU R26, [R1+0xfc] ;  /* 0x0000fc00011a7983 */ /* 0x002ee80000300800 */
[----:B------:R-:W3:Y:S04]  /*1e950*/  LDL.LU R15, [R1+0xf0] ;  /* 0x0000f000010f7983 */ /* 0x000ee80000300800 */
[----:B--2---:R0:W-:Y:S04]  /*1e960*/  STS.U16 [R19+UR5+0xbd00], R0 ;  /* 0x00bd000013007988 */ /* 0x0041e80008000405 */
[----:B0-----:R-:W2:Y:S04]  /*1e970*/  LDL.LU R0, [R1+0xec] ;  /* 0x0000ec0001007983 */ /* 0x001ea80000300800 */
        /* <DEDUP_REMOVED lines=9> */
[----:B------:R-:W2:Y:S04]  /*1ea10*/  LDL.LU R28, [R1] ;  /* 0x00000000011c7983 */ /* 0x000ea80000300800 */
[----:B------:R0:W-:Y:S04]  /*1ea20*/  STS.U16 [R19+UR5+0xcc00], R18 ;  /* 0x00cc001213007988 */ /* 0x0001e80008000405 */
[----:B------:R1:W-:Y:S04]  /*1ea30*/  STS.U16 [R19+UR5+0xcd00], R16 ;  /* 0x00cd001013007988 */ /* 0x0003e80008000405 */
[----:B------:R0:W-:Y:S04]  /*1ea40*/  STS.U16 [R19+UR5+0xdc00], R5 ;  /* 0x00dc000513007988 */ /* 0x0001e80008000405 */
[----:B------:R0:W-:Y:S04]  /*1ea50*/  STS.U16 [R19+UR5+0xdd00], R10 ;  /* 0x00dd000a13007988 */ /* 0x0001e80008000405 */
[----:B----4-:R4:W-:Y:S04]  /*1ea60*/  STS.U16 [R19+UR5+0xec00], R11 ;  /* 0x00ec000b13007988 */ /* 0x0109e80008000405 */
[----:B---3--:R3:W-:Y:S04]  /*1ea70*/  STS.U16 [R19+UR5+0xed00], R12 ;  /* 0x00ed000c13007988 */ /* 0x0087e80008000405 */
[----:B0-----:R-:W2:Y:S04]  /*1ea80*/  LDL.LU R18, [R1+0x8c] ;  /* 0x00008c0001127983 */ /* 0x001ea80000300800 */
[----:B-1----:R-:W2:Y:S04]  /*1ea90*/  LDL.LU R16, [R1+0x90] ;  /* 0x0000900001107983 */ /* 0x002ea80000300800 */
[----:B------:R-:W2:Y:S04]  /*1eaa0*/  LDL.LU R5, [R1+0xa4] ;  /* 0x0000a40001057983 */ /* 0x000ea80000300800 */
[----:B------:R-:W2:Y:S04]  /*1eab0*/  LDL.LU R10, [R1+0xa8] ;  /* 0x0000a800010a7983 */ /* 0x000ea80000300800 */
[----:B----4-:R-:W4:Y:S04]  /*1eac0*/  LDL.LU R11, [R1+0xc8] ;  /* 0x0000c800010b7983 */ /* 0x010f280000300800 */
[----:B---3--:R-:W3:Y:S04]  /*1ead0*/  LDL.LU R12, [R1+0xcc] ;  /* 0x0000cc00010c7983 */ /* 0x008ee80000300800 */
[----:B------:R0:W-:Y:S04]  /*1eae0*/  STS.U16 [R19+UR5+0xfc00], R13 ;  /* 0x00fc000d13007988 */ /* 0x0001e80008000405 */
[----:B------:R1:W-:Y:S01]  /*1eaf0*/  STS.U16 [R19+UR5+0xfd00], R17 ;  /* 0x00fd001113007988 */ /* 0x0003e20008000405 */
[----:B------:R-:W-:-:S03]  /*1eb00*/  IMAD.SHL.U32 R3, R3, 0x2, RZ ;  /* 0x0000000203037824 */ /* 0x000fc600078e00ff */
[----:B0-----:R-:W3:Y:S04]  /*1eb10*/  LDL.LU R13, [R1+0xdc] ;  /* 0x0000dc00010d7983 */ /* 0x001ee80000300800 */
[----:B-1----:R-:W3:Y:S04]  /*1eb20*/  LDL.LU R19, [R1+0x10c4] ;  /* 0x0010c40001137983 */ /* 0x002ee80000300800 */
[----:B------:R-:W3:Y:S01]  /*1eb30*/  LDL.LU R17, [R1+0xe0] ;  /* 0x0000e00001117983 */ /* 0x000ee20000300800 */
[----:B------:R-:W-:-:S05]  /*1eb40*/  LOP3.LUT R3, R3, 0x70, RZ, 0x3c, !PT ;  /* 0x0000007003037812 */ /* 0x000fca00078e3cff */
[----:B------:R0:W-:Y:S04]  /*1eb50*/  STS.U16 [R3+UR5+0xe00], R2 ;  /* 0x000e000203007988 */ /* 0x0001e80008000405 */
[----:B------:R1:W-:Y:S04]  /*1eb60*/  STS.U16 [R3+UR5+0xf00], R26 ;  /* 0x000f001a03007988 */ /* 0x0003e80008000405 */
[----:B------:R1:W-:Y:S04]  /*1eb70*/  STS.U16 [R3+UR5+0x1e00], R15 ;  /* 0x001e000f03007988 */ /* 0x0003e80008000405 */
[----:B0-----:R-:W4:Y:S04]  /*1eb80*/  LDL.LU R2, [R1+0x10c0] ;  /* 0x0010c00001027983 */ /* 0x001f280000300800 */
[----:B-1----:R-:W4:Y:S04]  /*1eb90*/  LDL.LU R26, [R1+0x10bc] ;  /* 0x0010bc00011a7983 */ /* 0x002f280000300800 */
[----:B------:R-:W4:Y:S04]  /*1eba0*/  LDL.LU R15, [R1+0x1fc] ;  /* 0x0001fc00010f7983 */ /* 0x000f280000300800 */
[----:B--2---:R0:W-:Y:S04]  /*1ebb0*/  STS.U16 [R3+UR5+0x1f00], R0 ;  /* 0x001f000003007988 */ /* 0x0041e80008000405 */
[----:B0-----:R-:W2:Y:S04]  /*1ebc0*/  LDL.LU R0, [R1+0x10b8] ;  /* 0x0010b80001007983 */ /* 0x001ea80000300800 */
[----:B---3--:R-:W-:Y:S04]  /*1ebd0*/  STS.U16 [R3+UR5+0x2e00], R17 ;  /* 0x002e001103007988 */ /* 0x008fe80008000405 */
[----:B------:R-:W-:Y:S04]  /*1ebe0*/  STS.U16 [R3+UR5+0x2f00], R13 ;  /* 0x002f000d03007988 */ /* 0x000fe80008000405 */
[----:B------:R-:W-:Y:S04]  /*1ebf0*/  STS.U16 [R3+UR5+0x3e00], R12 ;  /* 0x003e000c03007988 */ /* 0x000fe80008000405 */
[----:B----4-:R-:W-:Y:S04]  /*1ec00*/  STS.U16 [R3+UR5+0x3f00], R11 ;  /* 0x003f000b03007988 */ /* 0x010fe80008000405 */
        /* <DEDUP_REMOVED lines=11> */
[----:B0-----:R-:W3:Y:S04]  /*1ecc0*/  LDL R29, [R1+0xb8] ;  /* 0x0000b800011d7983 */ /* 0x001ee80000100800 */
[----:B--2---:R0:W-:Y:S04]  /*1ecd0*/  STS.U16 [R3+UR5+0x9f00], R0 ;  /* 0x009f000003007988 */ /* 0x0041e80008000405 */
[----:B0-----:R-:W2:Y:S04]  /*1ece0*/  LDL R0, [R1+0xb4] ;  /* 0x0000b40001007983 */ /* 0x001ea80000100800 */
[----:B------:R-:W-:Y:S04]  /*1ecf0*/  STS.U16 [R3+UR5+0xae00], R24 ;  /* 0x00ae001803007988 */ /* 0x000fe80008000405 */
[----:B------:R-:W-:Y:S04]  /*1ed00*/  STS.U16 [R3+UR5+0xaf00], R14 ;  /* 0x00af000e03007988 */ /* 0x000fe80008000405 */
[----:B------:R0:W-:Y:S04]  /*1ed10*/  STS.U16 [R3+UR5+0xbe00], R28 ;  /* 0x00be001c03007988 */ /* 0x0001e80008000405 */
        /* <DEDUP_REMOVED lines=8> */
[----:B------:R-:W-:Y:S01]  /*1eda0*/  STS.U16 [R3+UR5+0xff00], R27 ;  /* 0x00ff001b03007988 */ /* 0x000fe20008000405 */
[----:B------:R-:W-:Y:S06]  /*1edb0*/  BAR.SYNC.DEFER_BLOCKING 0x0 ;  /* 0x0000000000007b1d */ /* 0x000fec0000010000 */
[----:B0-----:R-:W4:Y:S04]  /*1edc0*/  LDL R28, [R1+0xbc8] ;  /* 0x000bc800011c7983 */ /* 0x001f280000100800 */
[----:B------:R-:W4:Y:S04]  /*1edd0*/  LDL.LU.64 R4, [R1+0x210] ;  /* 0x0002100001047983 */ /* 0x000f280000300a00 */
[----:B------:R-:W4:Y:S04]  /*1ede0*/  LDL.LU.64 R6, [R1+0x218] ;  /* 0x0002180001067983 */ /* 0x000f280000300a00 */
[----:B---3--:R-:W-:Y:S04]  /*1edf0*/  LDSM.16.MT88.4 R12, [R29+0x10000] ;  /* 0x010000001d0c783b */ /* 0x008fe80000004200 */
[----:B--2---:R-:W0:Y:S04]  /*1ee00*/  LDSM.16.M88.4 R16, [R0+UR5+0xc000] ;  /* 0x00c000050010783b */ /* 0x004e280008000200 */
[----:B------:R-:W1:Y:S04]  /*1ee10*/  LDSM.16.M88.4 R20, [R0+UR5] ;  /* 0x000000050014783b */ /* 0x000e680008000200 */
[----:B------:R-:W2:Y:S04]  /*1ee20*/  LDSM.16.M88.4 R8, [R0+UR5+0x8000] ;  /* 0x008000050008783b */ /* 0x000ea80008000200 */
[----:B------:R-:W-:Y:S01]  /*1ee30*/  LDSM.16.M88.4 R24, [R0+UR5+0x4000] ;  /* 0x004000050018783b */ /* 0x000fe20008000200 */
[----:B0-----:R-:W-:-:S03]  /*1ee40*/  IMAD.MOV.U32 R3, RZ, RZ, R18 ;  /* 0x000000ffff037224 */ /* 0x001fc600078e0012 */
[----:B------:R-:W-:Y:S01]  /*1ee50*/  STL.64 [R1+0x40], R16 ;  /* 0x0000401001007387 */ /* 0x000fe20000100a00 */
[----:B------:R-:W-:-:S03]  /*1ee60*/  IMAD.MOV.U32 R2, RZ, RZ, R19 ;  /* 0x000000ffff027224 */ /* 0x000fc600078e0013 */
[----:B------:R-:W0:Y:S04]  /*1ee70*/  LDSM.16.MT88.4 R16, [R29+0x10200] ;  /* 0x010200001d10783b */ /* 0x000e280000004200 */
[----:B-1----:R-:W-:Y:S04]  /*1ee80*/  STL.64 [R1+0x8], R22 ;  /* 0x0000081601007387 */ /* 0x002fe80000100a00 */
[----:B--2---:R-:W-:Y:S04]  /*1ee90*/  STL.64 [R1+0x28], R10 ;  /* 0x0000280a01007387 */ /* 0x004fe80000100a00 */
[----:B------:R-:W-:Y:S04]  /*1eea0*/  STL [R1+0x1050], R0 ;  /* 0x0010500001007387 */ /* 0x000fe80000100800 */
[----:B0-----:R-:W-:Y:S04]  /*1eeb0*/  STL.64 [R1+0x10a0], R18 ;  /* 0x0010a01201007387 */ /* 0x001fe80000100a00 */
[----:B------:R0:W-:Y:S04]  /*1eec0*/  STL.64 [R1+0x1098], R16 ;  /* 0x0010981001007387 */ /* 0x0001e80000100a00 */
[----:B0-----:R-:W2:Y:S04]  /*1eed0*/  LDL.LU.64 R16, [R1+0x230] ;  /* 0x0002300001107983 */ /* 0x001ea80000300a00 */
[----:B------:R-:W2:Y:S02]  /*1eee0*/  LDL.LU.64 R18, [R1+0x238] ;  /* 0x0002380001127983 */ /* 0x000ea40000300a00 */
[----:B--2---:R-:W-:-:S15]  /*1eef0*/  HMMA.16816.F32 R20, R12, R20, R16 ;  /* 0x000000140c14723c */ /* 0x004fde0000001810 */
[----:B------:R-:W-:-:S04]  /*1ef00*/  NOP ;  /* 0x0000000000007918 */ /* 0x000fc80000000000 */
[----:B------:R-:W-:Y:S04]  /*1ef10*/  STL.64 [R1+0x10b0], R22 ;  /* 0x0010b01601007387 */ /* 0x000fe80000100a00 */
[----:B------:R0:W-:Y:S04]  /*1ef20*/  STL.64 [R1+0x10a8], R20 ;  /* 0x0010a81401007387 */ /* 0x0001e80000100a00 */
[----:B0-----:R-:W2:Y:S04]  /*1ef30*/  LDL.LU.64 R20, [R1+0x200] ;  /* 0x0002000001147983 */ /* 0x001ea80000300a00 */
[----:B------:R-:W2:Y:S04]  /*1ef40*/  LDL.LU.64 R22, [R1+0x208] ;  /* 0x0002080001167983 */ /* 0x000ea80000300a00 */
[----:B------:R0:W-:Y:S04]  /*1ef50*/  STL.64 [R1+0x1090], R26 ;  /* 0x0010901a01007387 */ /* 0x0001e80000100a00 */
[----:B0-----:R-:W3:Y:S04]  /*1ef60*/  LDL.LU R26, [R1+0x8] ;  /* 0x00000800011a7983 */ /* 0x001ee80000300800 */
[----:B------:R-:W3:Y:S04]  /*1ef70*/  LDL.LU R27, [R1+0xc] ;  /* 0x00000c00011b7983 */ /* 0x000ee80000300800 */
[----:B------:R-:W3:Y:S04]  /*1ef80*/  LDL.LU.64 R16, [R1+0x220] ;  /* 0x0002200001107983 */ /* 0x000ee80000300a00 */
[----:B------:R-:W3:Y:S01]  /*1ef90*/  LDL.LU.64 R18, [R1+0x228] ;  /* 0x0002280001127983 */ /* 0x000ee20000300a00 */
[----:B--2---:R-:W-:Y:S03]  /*1efa0*/  HMMA.16816.F32 R20, R12, R8, R20 ;  /* 0x000000080c14723c */ /* 0x004fe60000001814 */
[----:B------:R-:W0:Y:S04]  /*1efb0*/  LDSM.16.MT88.4 R8, [R29+0x10400] ;  /* 0x010400001d08783b */ /* 0x000e280000004200 */
[----:B0-----:R-:W-:-:S12]  /*1efc0*/  STL.64 [R1+0x1070], R10 ;  /* 0x0010700a01007387 */ /* 0x001fd80000100a00 */
[----:B------:R-:W-:Y:S04]  /*1efd0*/  STL.64 [R1+0x10], R20 ;  /* 0x0000101401007387 */ /* 0x000fe80000100a00 */
[----:B------:R-:W-:Y:S04]  /*1efe0*/  STL.64 [R1+0x18], R22 ;  /* 0x0000181601007387 */ /* 0x000fe80000100a00 */
[----:B------:R0:W-:Y:S04]  /*1eff0*/  STL.64 [R1+0x1068], R8 ;  /* 0x0010680801007387 */ /* 0x0001e80000100a00 */
[----:B----4-:R-:W1:Y:S04]  /*1f000*/  LDSM.16.M88.4 R20, [R28+UR5] ;  /* 0x000000051c14783b */ /* 0x010e680008000200 */
[----:B0-----:R-:W3:Y:S04]  /*1f010*/  LDL.LU R8, [R1+0x40] ;  /* 0x0000400001087983 */ /* 0x001ee80000300800 */
[----:B------:R-:W3:Y:S04]  /*1f020*/  LDL.LU R9, [R1+0x44] ;  /* 0x0000440001097983 */ /* 0x000ee80000300800 */
[----:B-1----:R-:W-:Y:S04]  /*1f030*/  STL.64 [R1+0x60], R20 ;  /* 0x0000601401007387 */ /* 0x002fe80000100a00 */
[----:B------:R-:W-:Y:S04]  /*1f040*/  STL.64 [R1+0x68], R22 ;  /* 0x0000681601007387 */ /* 0x000fe80000100a00 */
[----:B------:R-:W0:Y:S04]  /*1f050*/  LDSM.16.M88.4 R20, [R28+UR5+0x4000] ;  /* 0x004000051c14783b */ /* 0x000e280008000200 */
[----:B0-----:R-:W-:Y:S04]  /*1f060*/  STL [R1+0x90], R20 ;  /* 0x0000901401007387 */ /* 0x001fe80000100800 */
[----:B------:R-:W-:Y:S01]  /*1f070*/  STL.64 [R1+0x98], R22 ;  /* 0x0000981601007387 */ /* 0x000fe20000100a00 */
[----:B------:R-:W-:-:S03]  /*1f080*/  IMAD.MOV.U32 R0, RZ, RZ, R21 ;  /* 0x000000ffff007224 */ /* 0x000fc600078e0015 */
[----:B------:R-:W0:Y:S01]  /*1f090*/  LDSM.16.M88.4 R20, [R28+UR5+0x8000] ;  /* 0x008000051c14783b */ /* 0x000e220008000200 */
[----:B------:R-:W-:Y:S02]  /*1f0a0*/  IMAD.MOV.U32 R11, RZ, RZ, R2 ;  /* 0x000000ffff0b7224 */ /* 0x000fe400078e0002 */
[----:B------:R-:W-:Y:S01]  /*1f0b0*/  IMAD.MOV.U32 R10, RZ, RZ, R3 ;  /* 0x000000ffff0a7224 */ /* 0x000fe200078e0003 */
[C---:B------:R-:W-:Y:S01]  /*1f0c0*/  HMMA.16816.F32 R4, R12.reuse, R24, R4 ;  /* 0x000000180c04723c */ /* 0x040fe20000001804 */
[----:B0-----:R-:W-:Y:S02]  /*1f0d0*/  IMAD.MOV.U32 R2, RZ, RZ, R23 ;  /* 0x000000ffff027224 */ /* 0x001fe400078e0017 */
[----:B------:R-:W-:Y:S01]  /*1f0e0*/  IMAD.MOV.U32 R3, RZ, RZ, R22 ;  /* 0x000000ffff037224 */ /* 0x000fe200078e0016 */
[----:B------:R0:W-:Y:S04]  /*1f0f0*/  STL.64 [R1+0xa0], R20 ;  /* 0x0000a01401007387 */ /* 0x0001e80000100a00 */
[----:B------:R-:W2:Y:S04]  /*1f100*/  LDL.LU.64 R22, [R1+0x10b0] ;  /* 0x0010b00001167983 */ /* 0x000ea80000300a00 */
[----:B0-----:R-:W2:Y:S04]  /*1f110*/  LDL.LU.64 R20, [R1+0x10a8] ;  /* 0x0010a80001147983 */ /* 0x001ea80000300a00 */
[----:B------:R-:W-:Y:S04]  /*1f120*/  STL [R1+0x104c], R2 ;  /* 0x00104c0201007387 */ /* 0x000fe80000100800 */
[----:B------:R0:W-:Y:S01]  /*1f130*/  STL [R1+0x1048], R3 ;  /* 0x0010480301007387 */ /* 0x0001e20000100800 */
[----:B---3--:R-:W-:Y:S03]  /*1f140*/  HMMA.16816.F32 R12, R12, R8, R16 ;  /* 0x000000080c0c723c */ /* 0x008fe60000001810 */
[----:B------:R-:W2:Y:S04]  /*1f150*/  LDL.LU.64 R18, [R1+0x10a0] ;  /* 0x0010a00001127983 */ /* 0x000ea80000300a00 */
[----:B------:R-:W2:Y:S04]  /*1f160*/  LDL.LU.64 R16, [R1+0x1098] ;  /* 0x0010980001107983 */ /* 0x000ea80000300a00 */
[----:B------:R-:W-:Y:S08]  /*1f170*/  STL.64 [R1+0x1088], R10 ;  /* 0x0010880a01007387 */ /* 0x000ff00000100a00 */
[----:B0-----:R-:W-:Y:S01]  /*1f180*/  IMAD.MOV.U32 R3, RZ, RZ, R14 ;  /* 0x000000ffff037224 */ /* 0x001fe200078e000e */
[----:B------:R-:W-:Y:S01]  /*1f190*/  MOV R2, R15 ;  /* 0x0000000f00027202 */ /* 0x000fe20000000f00 */
[----:B------:R-:W3:Y:S04]  /*1f1a0*/  LDL.LU R14, [R1+0x28] ;  /* 0x00002800010e7983 */ /* 0x000ee80000300800 */
[----:B------:R-:W3:Y:S01]  /*1f1b0*/  LDL.LU R15, [R1+0x2c] ;  /* 0x00002c00010f7983 */ /* 0x000ee20000300800 */
[----:B--2---:R-:W-:Y:S03]  /*1f1c0*/  HMMA.16816.F32 R20, R16, R26, R20 ;  /* 0x0000001a1014723c */ /* 0x004fe60000001814 */
[----:B------:R-:W2:Y:S01]  /*1f1d0*/  LDL.LU.64 R26, [R1+0x1090] ;  /* 0x00109000011a7983 */ /* 0x000ea20000300a00 */
[----:B------:R-:W-:-:S02]  /*1f1e0*/  IMAD.MOV.U32 R9, RZ, RZ, R12 ;  /* 0x000000ffff097224 */ /* 0x000fc400078e000c */
[----:B------:R-:W-:-:S13]  /*1f1f0*/  IMAD.MOV.U32 R8, RZ, RZ, R13 ;  /* 0x000000ffff087224 */ /* 0x000fda00078e000d */
[----:B------:R-:W-:Y:S04]  /*1f200*/  STL.64 [R1+0x1080], R22 ;  /* 0x0010801601007387 */ /* 0x000fe80000100a00 */
[----:B------:R0:W-:Y:S02]  /*1f210*/  STL.64 [R1+0x1078], R20 ;  /* 0x0010781401007387 */ /* 0x0001e40000100a00 */
[----:B0-----:R-:W-:Y:S02]  /*1f220*/  IMAD.MOV.U32 R20, RZ, RZ, R9 ;  /* 0x000000ffff147224 */ /* 0x001fe400078e0009 */
[----:B------:R-:W-:Y:S02]  /*1f230*/  IMAD.MOV.U32 R21, RZ, RZ, R8 ;  /* 0x000000ffff157224 */ /* 0x000fe400078e0008 */
[----:B------:R-:W0:Y:S01]  /*1f240*/  LDSM.16.M88.4 R8, [R28+UR5+0xc000] ;  /* 0x00c000051c08783b */ /* 0x000e220008000200 */
[----:B--2---:R-:W-:Y:S03]  /*1f250*/  HMMA.16816.F32 R24, R16, R26, R4 ;  /* 0x0000001a1018723c */ /* 0x004fe60000001804 */
[----:B------:R-:W3:Y:S04]  /*1f260*/  LDL.LU R4, [R1+0x10] ;  /* 0x0000100001047983 */ /* 0x000ee80000300800 */
[----:B------:R-:W3:Y:S04]  /*1f270*/  LDL.LU R5, [R1+0x14] ;  /* 0x0000140001057983 */ /* 0x000ee80000300800 */
[----:B------:R-:W3:Y:S04]  /*1f280*/  LDL.LU R6, [R1+0x18] ;  /* 0x0000180001067983 */ /* 0x000ee80000300800 */
[----:B------:R-:W3:Y:S04]  /*1f290*/  LDL.LU R7, [R1+0x1c] ;  /* 0x00001c0001077983 */ /* 0x000ee80000300800 */
[----:B------:R-:W-:Y:S04]  /*1f2a0*/  STL.64 [R1+0x1060], R26 ;  /* 0x0010601a01007387 */ /* 0x000fe80000100a00 */
[----:B------:R1:W-:Y:S04]  /*1f2b0*/  STL.64 [R1+0x1058], R24 ;  /* 0x0010581801007387 */ /* 0x0003e80000100a00 */
[----:B-1----:R-:W2:Y:S04]  /*1f2c0*/  LDL.LU R24, [R1+0x60] ;  /* 0x0000600001187983 */ /* 0x002ea80000300800 */
[----:B------:R-:W2:Y:S04]  /*1f2d0*/  LDL.LU R25, [R1+0x64] ;  /* 0x0000640001197983 */ /* 0x000ea80000300800 */
[----:B0-----:R-:W-:Y:S04]  /*1f2e0*/  STL.64 [R1+0x50], R8 ;  /* 0x0000500801007387 */ /* 0x001fe80000100a00 */
[----:B------:R0:W-:Y:S04]  /*1f2f0*/  STL.64 [R1+0x58], R10 ;  /* 0x0000580a01007387 */ /* 0x0001e80000100a00 */
[----:B0-----:R-:W4:Y:S01]  /*1f300*/  LDL.LU.64 R10, [R1+0x1088] ;  /* 0x00108800010a7983 */ /* 0x001f220000300a00 */
[----:B------:R-:W-:-:S02]  /*1f310*/  IMAD.MOV.U32 R22, RZ, RZ, R3 ;  /* 0x000000ffff167224 */ /* 0x000fc400078e0003 */
[----:B------:R-:W-:Y:S01]  /*1f320*/  IMAD.MOV.U32 R23, RZ, RZ, R2 ;  /* 0x000000ffff177224 */ /* 0x000fe200078e0002 */
[----:B------:R-:W-:Y:S01]  /*1f330*/  STL [R1+0xff8], R28 ;  /* 0x000ff81c01007387 */ /* 0x000fe20000100800 */
[C---:B---3--:R-:W-:Y:S03]  /*1f340*/  HMMA.16816.F32 R4, R16.reuse, R14, R4 ;  /* 0x0000000e1004723c */ /* 0x048fe60000001804 */
[----:B------:R-:W0:Y:S04]  /*1f350*/  LDSM.16.MT88.4 R12, [R29+0x10600] ;  /* 0x010600001d0c783b */ /* 0x000e280000004200 */
[----:B0-----:R-:W-:Y:S04]  /*1f360*/  STL.64 [R1+0x1040], R14 ;  /* 0x0010400e01007387 */ /* 0x001fe80000100a00 */
[----:B------:R0:W-:Y:S01]  /*1f370*/  STL.64 [R1+0x1038], R12 ;  /* 0x0010380c01007387 */ /* 0x0001e20000100a00 */
[----:B----4-:R-:W-:Y:S03]  /*1f380*/  HMMA.16816.F32 R16, R16, R10, R20 ;  /* 0x0000000a1010723c */ /* 0x010fe60000001814 */
[----:B0-----:R-:W3:Y:S04]  /*1f390*/  LDL.LU R12, [R1+0xa0] ;  /* 0x0000a000010c7983 */ /* 0x001ee80000300800 */
[----:B------:R-:W3:Y:S04]  /*1f3a0*/  LDL.LU R13, [R1+0xa4] ;  /* 0x0000a400010d7983 */ /* 0x000ee80000300800 */
[----:B------:R-:W2:Y:S04]  /*1f3b0*/  LDL.LU.64 R22, [R1+0x1080] ;  /* 0x0010800001167983 */ /* 0x000ea80000300a00 */
[----:B------:R-:W2:Y:S04]  /*1f3c0*/  LDL.LU.64 R20, [R1+0x1078] ;  /* 0x0010780001147983 */ /* 0x000ea80000300a00 */
[----:B------:R-:W2:Y:S04]  /*1f3d0*/  LDL.LU.64 R10, [R1+0x1070] ;  /* 0x00107000010a7983 */ /* 0x000ea80000300a00 */
[----:B------:R-:W2:Y:S04]  /*1f3e0*/  LDL.LU.64 R8, [R1+0x1068] ;  /* 0x0010680001087983 */ /* 0x000ea80000300a00 */
[----:B------:R-:W4:Y:S01]  /*1f3f0*/  LDL.LU.64 R26, [R1+0x1060] ;  /* 0x00106000011a7983 */ /* 0x000f220000300a00 */
[----:B--2---:R-:W-:Y:S03]  /*1f400*/  HMMA.16816.F32 R20, R8, R24, R20 ;  /* 0x000000180814723c */ /* 0x004fe60000001814 */
[----:B------:R-:W4:-:S15]  /*1f410*/  LDL.LU.64 R24, [R1+0x1058] ;  /* 0x0010580001187983 */ /* 0x000f1e0000300a00 */
[----:B------:R-:W-:Y:S01]  /*1f420*/  NOP ;  /* 0x0000000000007918 */ /* 0x000fe20000000000 */
[----:B------:R0:W-:Y:S04]  /*1f430*/  STL.64 [R1], R20 ;  /* 0x0000001401007387 */ /* 0x0001e80000100a00 */
[----:B0-----:R-:W4:Y:S01]  /*1f440*/  LDL.LU R20, [R1+0x90] ;  /* 0x0000900001147983 */ /* 0x001f220000300800 */
[----:B------:R-:W-:-:S03]  /*1f450*/  IMAD.MOV.U32 R21, RZ, RZ, R0 ;  /* 0x000000ffff157224 */ /* 0x000fc600078e0000 */
[----:B------:R-:W2:Y:S01]  /*1f460*/  LDL.LU R0, [R1+0x1050] ;  /* 0x0010500001007983 */ /* 0x000ea20000300800 */
[----:B------:R-:W-:Y:S02]  /*1f470*/  IMAD.MOV.U32 R2, RZ, RZ, R22 ;  /* 0x000000ffff027224 */ /* 0x000fe400078e0016 */
[----:B------:R-:W-:Y:S01]  /*1f480*/  IMAD.MOV.U32 R3, RZ, RZ, R23 ;  /* 0x000000ffff037224 */ /* 0x000fe200078e0017 */
[----:B---3--:R-:W-:-:S15]  /*1f490*/  HMMA.16816.F32 R4, R8, R12, R4 ;  /* 0x0000000c0804723c */ /* 0x008fde0000001804 */
[----:B------:R-:W-:-:S04]  /*1f4a0*/  NOP ;  /* 0x0000000000007918 */ /* 0x000fc80000000000 */
[----:B------:R-:W-:Y:S02]  /*1f4b0*/  IMAD.MOV.U32 R15, RZ, RZ, R4 ;  /* 0x000000ffff0f7224 */ /* 0x000fe400078e0004 */
[----:B------:R-:W-:Y:S02]  /*1f4c0*/  IMAD.MOV.U32 R14, RZ, RZ, R5 ;  /* 0x000000ffff0e7224 */ /* 0x000fe400078e0005 */
[----:B------:R-:W-:Y:S02]  /*1f4d0*/  IMAD.MOV.U32 R13, RZ, RZ, R6 ;  /* 0x000000ffff0d7224 */ /* 0x000fe400078e0006 */
[----:B------:R-:W-:Y:S01]  /*1f4e0*/  IMAD.MOV.U32 R12, RZ, RZ, R7 ;  /* 0x000000ffff0c7224 */ /* 0x000fe200078e0007 */
[----:B----4-:R-:W-:Y:S01]  /*1f4f0*/  HMMA.16816.F32 R24, R8, R20, R24 ;  /* 0x000000140818723c */ /* 0x010fe20000001818 */
[----:B------:R-:W0:Y:S04]  /*1f500*/  LDSM.16.MT88.4 R20, [R29+0x10800] ;  /* 0x010800001d14783b */ /* 0x000e280000004200 */
[----:B--2---:R-:W1:Y:S04]  /*1f510*/  LDSM.16.M88.4 R4, [R0+UR5+0x80] ;  /* 0x000080050004783b */ /* 0x004e680008000200 */
[----:B0-----:R-:W-:Y:S04]  /*1f520*/  STL.64 [R1+0x1008], R22 ;  /* 0x0010081601007387 */ /* 0x001fe80000100a00 */
[----:B------:R0:W-:Y:S04]  /*1f530*/  STL.64 [R1+0x1000], R20 ;  /* 0x0010001401007387 */ /* 0x0001e80000100a00 */
[----:B0-----:R-:W2:Y:S04]  /*1f540*/  LDL.LU R20, [R1+0x50] ;  /* 0x0000500001147983 */ /* 0x001ea80000300800 */
[----:B------:R-:W2:Y:S04]  /*1f550*/  LDL.LU R21, [R1+0x54] ;  /* 0x0000540001157983 */ /* 0x000ea80000300800 */
[----:B------:R-:W3:Y:S04]  /*1f560*/  LDL.LU R22, [R1+0x58] ;  /* 0x0000580001167983 */ /* 0x000ee80000300800 */
[----:B------:R-:W3:Y:S04]  /*1f570*/  LDL.LU R23, [R1+0x5c] ;  /* 0x00005c0001177983 */ /* 0x000ee80000300800 */
[----:B-1----:R-:W-:Y:S04]  /*1f580*/  STL.64 [R1+0x20], R4 ;  /* 0x0000200401007387 */ /* 0x002fe80000100a00 */
[----:B------:R-:W-:Y:S01]  /*1f590*/  STL [R1+0x28], R6 ;  /* 0x0000280601007387 */ /* 0x000fe20000100800 */
[----:B------:R-:W-:-:S03]  /*1f5a0*/  IMAD.MOV.U32 R28, RZ, RZ, R7 ;  /* 0x000000ffff1c7224 */ /* 0x000fc600078e0007 */
[----:B------:R-:W0:Y:S04]  /*1f5b0*/  LDSM.16.M88.4 R4, [R0+UR5+0x4080] ;  /* 0x004080050004783b */ /* 0x000e280008000200 */
[----:B0-----:R-:W-:Y:S04]  /*1f5c0*/  STL.64 [R1+0x70], R4 ;  /* 0x0000700401007387 */ /* 0x001fe80000100a00 */
[----:B------:R2:W-:Y:S02]  /*1f5d0*/  STL.64 [R1+0x78], R6 ;  /* 0x0000780601007387 */ /* 0x0005e40000100a00 */
[----:B--2---:R-:W-:Y:S02]  /*1f5e0*/  HMMA.16816.F32 R4, R8, R20, R16 ;  /* 0x000000140804723c */ /* 0x004fe40000001810 */
[----:B------:R-:W2:Y:S04]  /*1f5f0*/  LDL.LU R8, [R1] ;  /* 0x0000000001087983 */ /* 0x000ea80000300800 */
[----:B------:R-:W2:Y:S01]  /*1f600*/  LDL.LU R9, [R1+0x4] ;  /* 0x0000040001097983 */ /* 0x000ea20000300800 */
[----:B------:R-:W-:-:S02]  /*1f610*/  IMAD.MOV.U32 R10, RZ, RZ, R2 ;  /* 0x000000ffff0a7224 */ /* 0x000fc400078e0002 */
[----:B------:R-:W-:Y:S01]  /*1f620*/  IMAD.MOV.U32 R11, RZ, RZ, R3 ;  /* 0x000000ffff0b7224 */ /* 0x000fe200078e0003 */
[----:B------:R-:W4:Y:S04]  /*1f630*/  LDL.LU R2, [R1+0x104c] ;  /* 0x00104c0001027983 */ /* 0x000f280000300800 */
[----:B------:R-:W2:Y:S04]  /*1f640*/  LDL.LU R3, [R1+0x1048] ;  /* 0x0010480001037983 */ /* 0x000ea80000300800 */
[----:B------:R-:W2:Y:S04]  /*1f650*/  LDL.LU R18, [R1+0x68] ;  /* 0x0000680001127983 */ /* 0x000ea80000300800 */
[----:B------:R-:W2:Y:S04]  /*1f660*/  LDL.LU R19, [R1+0x6c] ;  /* 0x00006c0001137983 */ /* 0x000ea80000300800 */
[----:B------:R0:W-:Y:S04]  /*1f670*/  STL.64 [R1+0x1020], R6 ;  /* 0x0010200601007387 */ /* 0x0001e80000100a00 */
[----:B------:R1:W-:Y:S01]  /*1f680*/  STL.64 [R1+0x1018], R4 ;  /* 0x0010180401007387 */ /* 0x0003e20000100a00 */
[----:B0-----:R-:W-:-:S02]  /*1f690*/  IMAD.MOV.U32 R6, RZ, RZ, R13 ;  /* 0x000000ffff067224 */ /* 0x001fc400078e000d */
[----:B-1----:R-:W-:Y:S01]  /*1f6a0*/  IMAD.MOV.U32 R4, RZ, RZ, R15 ;  /* 0x000000ffff047224 */ /* 0x002fe200078e000f */
[----:B------:R-:W-:Y:S01]  /*1f6b0*/  MOV R5, R14 ;  /* 0x0000000e00057202 */ /* 0x000fe20000000f00 */
[----:B------:R-:W-:Y:S02]  /*1f6c0*/  IMAD.MOV.U32 R7, RZ, RZ, R12 ;  /* 0x000000ffff077224 */ /* 0x000fe400078e000c */
[----:B------:R-:W0:Y:S04]  /*1f6d0*/  LDSM.16.M88.4 R12, [R0+UR5+0x8080] ;  /* 0x00808005000c783b */ /* 0x000e280008000200 */
[----:B------:R1:W-:Y:S04]  /*1f6e0*/  STL.64 [R1+0x1030], R6 ;  /* 0x0010300601007387 */ /* 0x0003e80000100a00 */
[----:B------:R0:W-:Y:S04]  /*1f6f0*/  STL.64 [R1+0x1028], R4 ;  /* 0x0010280401007387 */ /* 0x0001e80000100a00 */
[----:B-1----:R-:W2:Y:S04]  /*1f700*/  LDL.LU R6, [R1+0x98] ;  /* 0x0000980001067983 */ /* 0x002ea80000300800 */
[----:B------:R-:W2:Y:S04]  /*1f710*/  LDL.LU R7, [R1+0x9c] ;  /* 0x00009c0001077983 */ /* 0x000ea80000300800 */
[----:B---3--:R4:W-:Y:S01]  /*1f720*/  STL.64 [R1+0x1010], R22 ;  /* 0x0010101601007387 */ /* 0x0089e20000100a00 */
[----:B0-----:R-:W-:-:S02]  /*1f730*/  IMAD.MOV.U32 R5, RZ, RZ, R12 ;  /* 0x000000ffff057224 */ /* 0x001fc400078e000c */
[----:B------:R-:W-:Y:S02]  /*1f740*/  IMAD.MOV.U32 R4, RZ, RZ, R13 ;  /* 0x000000ffff047224 */ /* 0x000fe400078e000d */
[----:B----4-:R-:W-:Y:S02]  /*1f750*/  IMAD.MOV.U32 R23, RZ, RZ, R2 ;  /* 0x000000ffff177224 */ /* 0x010fe400078e0002 */
[----:B--2---:R-:W-:Y:S02]  /*1f760*/  IMAD.MOV.U32 R22, RZ, RZ, R3 ;  /* 0x000000ffff167224 */ /* 0x004fe400078e0003 */
[----:B------:R-:W-:Y:S02]  /*1f770*/  IMAD.MOV.U32 R3, RZ, RZ, R14 ;  /* 0x000000ffff037224 */ /* 0x000fe400078e000e */
[----:B------:R-:W-:Y:S02]  /*1f780*/  IMAD.MOV.U32 R2, RZ, RZ, R15 ;  /* 0x000000ffff027224 */ /* 0x000fe400078e000f */
[----:B------:R-:W2:Y:S04]  /*1f790*/  LDL.LU.64 R14, [R1+0x1040] ;  /* 0x00104000010e7983 */ /* 0x000ea80000300a00 */
[----:B------:R-:W2:Y:S04]  /*1f7a0*/  LDL.LU.64 R12, [R1+0x1038] ;  /* 0x00103800010c7983 */ /* 0x000ea80000300a00 */
[----:B------:R-:W-:Y:S04]  /*1f7b0*/  STL [R1+0xffc], R3 ;  /* 0x000ffc0301007387 */ /* 0x000fe80000100800 */
[----:B------:R-:W-:Y:S01]  /*1f7c0*/  STL [R1+0xf80], R0 ;  /* 0x000f800001007387 */ /* 0x000fe20000100800 */
[C---:B--2---:R-:W-:Y:S03]  /*1f7d0*/  HMMA.16816.F32 R16, R12.reuse, R18, R8 ;  /* 0x000000120c10723c */ /* 0x044fe60000001808 */
[----:B------:R-:W0:Y:S04]  /*1f7e0*/  LDSM.16.M88.4 R8, [R0+UR5+0xc080] ;  /* 0x00c080050008783b */ /* 0x000e280008000200 */
[----:B0-----:R-:W-:Y:S04]  /*1f7f0*/  STL.64 [R1+0x60], R8 ;  /* 0x0000600801007387 */ /* 0x001fe80000100a00 */
[----:B------:R-:W-:Y:S04]  /*1f800*/  STL.64 [R1+0x68], R10 ;  /* 0x0000680a01007387 */ /* 0x000fe80000100a00 */
[----:B------:R-:W0:Y:S01]  /*1f810*/  LDSM.16.MT88.4 R8, [R29+0x10a00] ;  /* 0x010a00001d08783b */ /* 0x000e220000004200 */
[----:B------:R-:W-:Y:S03]  /*1f820*/  HMMA.16816.F32 R24, R12, R6, R24 ;  /* 0x000000060c18723c */ /* 0x000fe60000001818 */
[----:B0-----:R-:W-:Y:S04]  /*1f830*/  STL.64 [R1+0xfd8], R10 ;  /* 0x000fd80a01007387 */ /* 0x001fe80000100a00 */
[----:B------:R0:W-:Y:S02]  /*1f840*/  STL.64 [R1+0xfd0], R8 ;  /* 0x000fd00801007387 */ /* 0x0001e40000100a00 */
[----:B0-----:R-:W-:-:S02]  /*1f850*/  IMAD.MOV.U32 R8, RZ, RZ, R5 ;  /* 0x000000ffff087224 */ /* 0x001fc400078e0005 */
[----:B------:R-:W-:-:S05]  /*1f860*/  IMAD.MOV.U32 R9, RZ, RZ, R4 ;  /* 0x000000ffff097224 */ /* 0x000fca00078e0004 */
[----:B------:R0:W-:Y:S04]  /*1f870*/  STL.64 [R1+0xff0], R8 ;  /* 0x000ff00801007387 */ /* 0x0001e80000100a00 */
[----:B0-----:R-:W2:Y:S04]  /*1f880*/  LDL.LU R8, [R1+0x70] ;  /* 0x0000700001087983 */ /* 0x001ea80000300800 */
[----:B------:R-:W2:Y:S04]  /*1f890*/  LDL.LU R9, [R1+0x74] ;  /* 0x0000740001097983 */ /* 0x000ea80000300800 */
[----:B------:R-:W3:Y:S04]  /*1f8a0*/  LDL.LU.64 R6, [R1+0x1030] ;  /* 0x0010300001067983 */ /* 0x000ee80000300a00 */
[----:B------:R-:W3:Y:S02]  /*1f8b0*/  LDL.LU.64 R4, [R1+0x1028] ;  /* 0x0010280001047983 */ /* 0x000ee40000300a00 */
[----:B---3--:R-:W-:Y:S02]  /*1f8c0*/  HMMA.16816.F32 R20, R12, R22, R4 ;  /* 0x000000160c14723c */ /* 0x008fe40000001804 */
[----:B------:R-:W3:Y:S04]  /*1f8d0*/  LDL.LU.64 R6, [R1+0x1020] ;  /* 0x0010200001067983 */ /* 0x000ee80000300a00 */
[----:B------:R-:W3:-:S13]  /*1f8e0*/  LDL.LU.64 R4, [R1+0x1018] ;  /* 0x0010180001047983 */ /* 0x000eda0000300a00 */
[----:B------:R-:W-:Y:S02]  /*1f8f0*/  IMAD.MOV.U32 R10, RZ, RZ, R22 ;  /* 0x000000ffff0a7224 */ /* 0x000fe400078e0016 */
[----:B------:R-:W-:Y:S02]  /*1f900*/  IMAD.MOV.U32 R0, RZ, RZ, R23 ;  /* 0x000000ffff007224 */ /* 0x000fe400078e0017 */
[----:B------:R-:W3:Y:S01]  /*1f910*/  LDL.LU.64 R22, [R1+0x1010] ;  /* 0x0010100001167983 */ /* 0x000ee20000300a00 */
[----:B------:R-:W-:Y:S02]  /*1f920*/  IMAD.MOV.U32 R3, RZ, RZ, R20 ;  /* 0x000000ffff037224 */ /* 0x000fe400078e0014 */
[----:B------:R-:W-:Y:S01]  /*1f930*/  IMAD.MOV.U32 R11, RZ, RZ, R21 ;  /* 0x000000ffff0b7224 */ /* 0x000fe200078e0015 */
[----:B---3--:R-:W-:Y:S01]  /*1f940*/  HMMA.16816.F32 R12, R12, R22, R4 ;  /* 0x000000160c0c723c */ /* 0x008fe20000001804 */
[----:B------:R-:W2:Y:S04]  /*1f950*/  LDL.LU.64 R22, [R1+0x1008] ;  /* 0x0010080001167983 */ /* 0x000ea80000300a00 */
[----:B------:R-:W2:Y:S04]  /*1f960*/  LDL.LU.64 R20, [R1+0x1000] ;  /* 0x0010000001147983 */ /* 0x000ea80000300a00 */
[----:B------:R-:W3:Y:S04]  /*1f970*/  LDL.LU R4, [R1+0x20] ;  /* 0x0000200001047983 */ /* 0x000ee80000300800 */
[----:B------:R-:W3:Y:S06]  /*1f980*/  LDL.LU R5, [R1+0x24] ;  /* 0x0000240001057983 */ /* 0x000eec0000300800 */
[----:B------:R-:W-:Y:S04]  /*1f990*/  STL.64 [R1+0xfe8], R14 ;  /* 0x000fe80e01007387 */ /* 0x000fe80000100a00 */
[----:B------:R0:W-:Y:S02]  /*1f9a0*/  STL.64 [R1+0xfe0], R12 ;  /* 0x000fe00c01007387 */ /* 0x0001e40000100a00 */
[----:B0-----:R-:W-:-:S02]  /*1f9b0*/  IMAD.MOV.U32 R12, RZ, RZ, R3 ;  /* 0x000000ffff0c7224 */ /* 0x001fc400078e0003 */
[----:B------:R-:W4:Y:S01]  /*1f9c0*/  LDL.LU R3, [R1+0xffc] ;  /* 0x000ffc0001037983 */ /* 0x000f220000300800 */
[----:B--2---:R-:W-:-:S15]  /*1f9d0*/  HMMA.16816.F32 R24, R20, R8, R24 ;  /* 0x000000081418723c */ /* 0x004fde0000001818 */
[----:B------:R-:W-:-:S04]  /*1f9e0*/  NOP ;  /* 0x0000000000007918 */ /* 0x000fc80000000000 */
[----:B------:R0:W-:Y:S04]  /*1f9f0*/  STL.64 [R1+0xfc0], R26 ;  /* 0x000fc01a01007387 */ /* 0x0001e80000100a00 */
[----:B------:R-:W-:Y:S04]  /*1fa00*/  STL.64 [R1+0xfb8], R24 ;  /* 0x000fb81801007387 */ /* 0x000fe80000100a00 */
[----:B0-----:R-:W2:Y:S01]  /*1fa10*/  LDL.LU R26, [R1+0x28] ;  /* 0x00002800011a7983 */ /* 0x001ea20000300800 */
[----:B------:R-:W-:-:S03]  /*1fa20*/  IMAD.MOV.U32 R27, RZ, RZ, R28 ;  /* 0x000000ffff1b7224 */ /* 0x000fc600078e001c */
[----:B------:R-:W2:Y:S01]  /*1fa30*/  LDL.LU R28, [R1+0xff8] ;  /* 0x000ff800011c7983 */ /* 0x000ea20000300800 */
[----:B---3--:R-:W-:Y:S03]  /*1fa40*/  HMMA.16816.F32 R16, R20, R4, R16 ;  /* 0x000000041410723c */ /* 0x008fe60000001810 */
[----:B------:R-:W0:Y:S01]  /*1fa50*/  LDSM.16.MT88.4 R4, [R29+0x10c00] ;  /* 0x010c00001d04783b */ /* 0x000e220000004200 */
[----:B------:R-:W-:Y:S01]  /*1fa60*/  MOV R13, R11 ;  /* 0x0000000b000d7202 */ /* 0x000fe20000000f00 */
[----:B------:R-:W-:Y:S02]  /*1fa70*/  IMAD.MOV.U32 R14, RZ, RZ, R10 ;  /* 0x000000ffff0e7224 */ /* 0x000fe400078e000a */
[----:B------:R-:W-:Y:S01]  /*1fa80*/  STL [R1+0xfc8], R29 ;  /* 0x000fc81d01007387 */ /* 0x000fe20000100800 */
[----:B------:R-:W-:-:S03]  /*1fa90*/  IMAD.MOV.U32 R15, RZ, RZ, R0 ;  /* 0x000000ffff0f7224 */ /* 0x000fc600078e0000 */
[----:B0-----:R-:W-:Y:S04]  /*1faa0*/  STL.64 [R1+0xf90], R6 ;  /* 0x000f900601007387 */ /* 0x001fe80000100a00 */
[----:B------:R0:W-:Y:S04]  /*1fab0*/  STL.64 [R1+0xf88], R4 ;  /* 0x000f880401007387 */ /* 0x0001e80000100a00 */
[----:B0-----:R-:W3:Y:S04]  /*1fac0*/  LDL.LU R4, [R1+0x60] ;  /* 0x0000600001047983 */ /* 0x001ee80000300800 */
[----:B------:R-:W3:Y:S04]  /*1fad0*/  LDL.LU R5, [R1+0x64] ;  /* 0x0000640001057983 */ /* 0x000ee80000300800 */
[----:B------:R-:W3:Y:S04]  /*1fae0*/  LDL.LU R6, [R1+0x68] ;  /* 0x0000680001067983 */ /* 0x000ee80000300800 */
[----:B------:R-:W3:Y:S04]  /*1faf0*/  LDL.LU R7, [R1+0x6c] ;  /* 0x00006c0001077983 */ /* 0x000ee80000300800 */
[----:B--2---:R-:W0:Y:S04]  /*1fb00*/  LDSM.16.M88.4 R8, [R28+UR5+0x80] ;  /* 0x000080051c08783b */ /* 0x004e280008000200 */
[----:B0-----:R-:W-:Y:S04]  /*1fb10*/  STL.64 [R1+0x30], R8 ;  /* 0x0000300801007387 */ /* 0x001fe80000100a00 */
[----:B------:R-:W-:Y:S01]  /*1fb20*/  STL [R1+0x38], R10 ;  /* 0x0000380a01007387 */ /* 0x000fe20000100800 */
[----:B------:R-:W-:-:S03]  /*1fb30*/  IMAD.MOV.U32 R0, RZ, RZ, R11 ;  /* 0x000000ffff007224 */ /* 0x000fc600078e000b */
[----:B------:R-:W0:Y:S04]  /*1fb40*/  LDSM.16.M88.4 R8, [R28+UR5+0x4080] ;  /* 0x004080051c08783b */ /* 0x000e280008000200 */
[----:B------:R-:W-:Y:S04]  /*1fb50*/  STL [R1+0xfb0], R0 ;  /* 0x000fb00001007387 */ /* 0x000fe80000100800 */
[----:B0-----:R0:W-:Y:S04]  /*1fb60*/  STL.64 [R1+0x40], R8 ;  /* 0x0000400801007387 */ /* 0x0011e80000100a00 */
[----:B------:R1:W-:Y:S04]  /*1fb70*/  STL.64 [R1+0x48], R10 ;  /* 0x0000480a01007387 */ /* 0x0003e80000100a00 */
[----:B0-----:R-:W1:Y:S02]  /*1fb80*/  LDL.LU.64 R8, [R1+0xff0] ;  /* 0x000ff00001087983 */ /* 0x001e640000300a00 */
[----:B-1----:R-:W-:Y:S02]  /*1fb90*/  HMMA.16816.F32 R8, R20, R8, R12 ;  /* 0x000000081408723c */ /* 0x002fe4000000180c */
[----:B------:R-:W3:Y:S04]  /*1fba0*/  LDL.LU.64 R14, [R1+0xfe8] ;  /* 0x000fe800010e7983 */ /* 0x000ee80000300a00 */
[----:B------:R-:W3:-:S13]  /*1fbb0*/  LDL.LU.64 R12, [R1+0xfe0] ;  /* 0x000fe000010c7983 */ /* 0x000eda0000300a00 */
[----:B------:R-:W-:Y:S02]  /*1fbc0*/  IMAD.MOV.U32 R29, RZ, RZ, R9 ;  /* 0x000000ffff1d7224 */ /* 0x000fe400078e0009 */
[----:B------:R-:W-:Y:S01]  /*1fbd0*/  IMAD.MOV.U32 R25, RZ, RZ, R10 ;  /* 0x000000ffff197224 */ /* 0x000fe200078e000a */
[----:B------:R-:W-:Y:S01]  /*1fbe0*/  STL [R1], R8 ;  /* 0x0000000801007387 */ /* 0x000fe20000100800 */
[----:B------:R-:W-:-:S03]  /*1fbf0*/  IMAD.MOV.U32 R24, RZ, RZ, R11 ;  /* 0x000000ffff187224 */ /* 0x000fc600078e000b */
[----:B------:R-:W0:Y:S04]  /*1fc00*/  LDSM.16.M88.4 R8, [R28+UR5+0x8080] ;  /* 0x008080051c08783b */ /* 0x000e280008000200 */
[----:B0-----:R-:W-:Y:S04]  /*1fc10*/  STL [R1+0x50], R8 ;  /* 0x0000500801007387 */ /* 0x001fe80000100800 */
[----:B------:R0:W-:Y:S01]  /*1fc20*/  STL.64 [R1+0x58], R10 ;  /* 0x0000580a01007387 */ /* 0x0001e20000100a00 */
[----:B------:R-:W-:-:S03]  /*1fc30*/  IMAD.MOV.U32 R0, RZ, RZ, R9 ;  /* 0x000000ffff007224 */ /* 0x000fc600078e0009 */
[----:B0-----:R-:W2:Y:S04]  /*1fc40*/  LDL.LU.64 R10, [R1+0xfd8] ;  /* 0x000fd800010a7983 */ /* 0x001ea80000300a00 */
[----:B------:R-:W2:Y:S01]  /*1fc50*/  LDL.LU.64 R8, [R1+0xfd0] ;  /* 0x000fd00001087983 */ /* 0x000ea20000300a00 */
[----:B---3--:R-:W-:Y:S03]  /*1fc60*/  HMMA.16816.F32 R20, R20, R4, R12 ;  /* 0x000000041414723c */ /* 0x008fe6000000180c */
[----:B------:R-:W3:Y:S04]  /*1fc70*/  LDL.LU R14, [R1+0x78] ;  /* 0x00007800010e7983 */ /* 0x000ee80000300800 */
[----:B------:R-:W3:-:S12]  /*1fc80*/  LDL.LU R15, [R1+0x7c] ;  /* 0x00007c00010f7983 */ /* 0x000ed80000300800 */
[----:B------:R-:W-:Y:S04]  /*1fc90*/  STL.64 [R1+0xfa8], R22 ;  /* 0x000fa81601007387 */ /* 0x000fe80000100a00 */
[----:B------:R0:W-:Y:S04]  /*1fca0*/  STL.64 [R1+0xfa0], R20 ;  /* 0x000fa01401007387 */ /* 0x0001e80000100a00 */
[----:B0-----:R-:W3:Y:S01]  /*1fcb0*/  LDL.LU R20, [R1] ;  /* 0x0000000001147983 */ /* 0x001ee20000300800 */
[----:B------:R-:W-:-:S03]  /*1fcc0*/  IMAD.MOV.U32 R21, RZ, RZ, R29 ;  /* 0x000000ffff157224 */ /* 0x000fc600078e001d */
[----:B------:R-:W3:Y:S04]  /*1fcd0*/  LDL.LU R29, [R1+0xfc8] ;  /* 0x000fc800011d7983 */ /* 0x000ee80000300800 */
[----:B------:R4:W-:Y:S01]  /*1fce0*/  STL.64 [R1+0xf98], R6 ;  /* 0x000f980601007387 */ /* 0x0009e20000100a00 */
[----:B------:R-:W-:Y:S02]  /*1fcf0*/  IMAD.MOV.U32 R22, RZ, RZ, R25 ;  /* 0x000000ffff167224 */ /* 0x000fe400078e0019 */
[----:B------:R-:W-:Y:S01]  /*1fd00*/  IMAD.MOV.U32 R23, RZ, RZ, R24 ;  /* 0x000000ffff177224 */ /* 0x000fe200078e0018 */
[----:B--2---:R-:W-:Y:S01]  /*1fd10*/  HMMA.16816.F32 R16, R8, R26, R16 ;  /* 0x0000001a0810723c */ /* 0x004fe20000001810 */
[----:B------:R-:W3:Y:S04]  /*1fd20*/  LDL.LU.64 R26, [R1+0xfc0] ;  /* 0x000fc000011a7983 */ /* 0x000ee80000300a00 */
[----:B------:R-:W3:Y:S01]  /*1fd30*/  LDL.LU.64 R24, [R1+0xfb8] ;  /* 0x000fb80001187983 */ /* 0x000ee20000300a00 */
[----:B----4-:R-:W-:-:S02]  /*1fd40*/  IMAD.MOV.U32 R6, RZ, RZ, R3 ;  /* 0x000000ffff067224 */ /* 0x010fc400078e0003 */
[----:B------:R-:W-:Y:S01]  /*1fd50*/  IMAD.MOV.U32 R7, RZ, RZ, R2 ;  /* 0x000000ffff077224 */ /* 0x000fe200078e0002 */
[----:B---3--:R-:W-:Y:S01]  /*1fd60*/  HMMA.16816.F32 R24, R8, R14, R24 ;  /* 0x0000000e0818723c */ /* 0x008fe20000001818 */
[----:B------:R-:W0:Y:S02]  /*1fd70*/  LDSM.16.M88.4 R12, [R28+UR5+0xc080] ;  /* 0x00c080051c0c783b */ /* 0x000e240008000200 */
[----:B0-----:R-:W-:Y:S02]  /*1fd80*/  IMAD.MOV.U32 R3, RZ, RZ, R14 ;  /* 0x000000ffff037224 */ /* 0x001fe400078e000e */
[----:B------:R-:W-:Y:S01]  /*1fd90*/  STL.64 [R1+0x10], R12 ;  /* 0x0000100c01007387 */ /* 0x000fe20000100a00 */
[----:B------:R-:W-:-:S03]  /*1fda0*/  IMAD.MOV.U32 R2, RZ, RZ, R15 ;  /* 0x000000ffff027224 */ /* 0x000fc600078e000f */
[----:B------:R-:W0:Y:S04]  /*1fdb0*/  LDSM.16.MT88.4 R12, [R29+0x10e00] ;  /* 0x010e00001d0c783b */ /* 0x000e280000004200 */
[----:B------:R-:W-:Y:S04]  /*1fdc0*/  STL [R1+0xf08], R28 ;  /* 0x000f081c01007387 */ /* 0x000fe80000100800 */
[----:B0-----:R-:W-:Y:S04]  /*1fdd0*/  STL.64 [R1+0xf60], R14 ;  /* 0x000f600e01007387 */ /* 0x001fe80000100a00 */
[----:B------:R0:W-:Y:S04]  /*1fde0*/  STL.64 [R1+0xf58], R12 ;  /* 0x000f580c01007387 */ /* 0x0001e80000100a00 */
[----:B0-----:R-:W2:Y:S01]  /*1fdf0*/  LDL.LU R12, [R1+0x50] ;  /* 0x00005000010c7983 */ /* 0x001ea20000300800 */
[----:B------:R-:W-:Y:S01]  /*1fe00*/  HMMA.16816.F32 R4, R8, R6, R20 ;  /* 0x000000060804723c */ /* 0x000fe20000001814 */
[----:B------:R-:W-:-:S02]  /*1fe10*/  MOV R13, R0 ;  /* 0x00000000000d7202 */ /* 0x000fc40000000f00 */
[----:B------:R-:W3:-:S15]  /*1fe20*/  LDL.LU R0, [R1+0xfb0] ;  /* 0x000fb00001007983 */ /* 0x000ede0000300800 */
[----:B------:R-:W-:Y:S01]  /*1fe30*/  NOP ;  /* 0x0000000000007918 */ /* 0x000fe20000000000 */
[----:B------:R-:W-:Y:S02]  /*1fe40*/  IMAD.MOV.U32 R15, RZ, RZ, R6 ;  /* 0x000000ffff0f7224 */ /* 0x000fe400078e0006 */
[----:B------:R-:W-:Y:S01]  /*1fe50*/  IMAD.MOV.U32 R14, RZ, RZ, R7 ;  /* 0x000000ffff0e7224 */ /* 0x000fe200078e0007 */
[----:B--2---:R0:W-:Y:S04]  /*1fe60*/  STL.64 [R1+0xf78], R12 ;  /* 0x000f780c01007387 */ /* 0x0041e80000100a00 */
[----:B0-----:R-:W2:Y:S04]  /*1fe70*/  LDL.LU R12, [R1+0x40] ;  /* 0x00004000010c7983 */ /* 0x001ea80000300800 */
[----:B------:R-:W2:Y:S04]  /*1fe80*/  LDL.LU R13, [R1+0x44] ;  /* 0x00004400010d7983 */ /* 0x000ea80000300800 */
[----:B------:R-:W4:Y:S04]  /*1fe90*/  LDL.LU.64 R22, [R1+0xfa8] ;  /* 0x000fa80001167983 */ /* 0x000f280000300a00 */
[----:B------:R-:W4:Y:S04]  /*1fea0*/  LDL.LU.64 R20, [R1+0xfa0] ;  /* 0x000fa00001147983 */ /* 0x000f280000300a00 */
[----:B------:R0:W-:Y:S04]  /*1feb0*/  STL [R1], R4 ;  /* 0x0000000401007387 */ /* 0x0001e80000100800 */
[----:B------:R-:W4:Y:S01]  /*1fec0*/  LDL.LU.64 R6, [R1+0xf98] ;  /* 0x000f980001067983 */ /* 0x000f220000300a00 */
[----:B------:R-:W-:Y:S01]  /*1fed0*/  IMAD.MOV.U32 R28, RZ, RZ, R5 ;  /* 0x000000ffff1c7224 */ /* 0x000fe200078e0005 */
[----:B----4-:R-:W-:Y:S02]  /*1fee0*/  HMMA.16816.F32 R8, R8, R6, R20 ;  /* 0x000000060808723c */ /* 0x010fe40000001814 */
[----:B------:R-:W2:Y:S04]  /*1fef0*/  LDL.LU.64 R6, [R1+0xf90] ;  /* 0x000f900001067983 */ /* 0x000ea80000300a00 */
[----:B0-----:R-:W2:Y:S04]  /*1ff00*/  LDL.LU.64 R4, [R1+0xf88] ;  /* 0x000f880001047983 */ /* 0x001ea80000300a00 */
[----:B------:R-:W4:Y:S04]  /*1ff10*/  LDL.LU R20, [R1+0x30] ;  /* 0x0000300001147983 */ /* 0x000f280000300800 */
[----:B------:R-:W4:Y:S05]  /*1ff20*/  LDL.LU R21, [R1+0x34] ;  /* 0x0000340001157983 */ /* 0x000f2a0000300800 */
[----:B------:R-:W-:Y:S04]  /*1ff30*/  STL.64 [R1+0xf70], R10 ;  /* 0x000f700a01007387 */ /* 0x000fe80000100a00 */
[----:B------:R0:W-:Y:S04]  /*1ff40*/  STL.64 [R1+0xf68], R8 ;  /* 0x000f680801007387 */ /* 0x0001e80000100a00 */
[----:B0-----:R-:W3:Y:S01]  /*1ff50*/  LDL.LU R8, [R1] ;  /* 0x0000000001087983 */ /* 0x001ee20000300800 */
[----:B--2---:R-:W-:-:S15]  /*1ff60*/  HMMA.16816.F32 R24, R4, R12, R24 ;  /* 0x0000000c0418723c */ /* 0x004fde0000001818 */
[----:B------:R-:W-:-:S04]  /*1ff70*/  NOP ;  /* 0x0000000000007918 */ /* 0x000fc80000000000 */
[----:B------:R0:W-:Y:S04]  /*1ff80*/  STL.64 [R1+0xf48], R26 ;  /* 0x000f481a01007387 */ /* 0x0001e80000100a00 */
[----:B------:R-:W-:Y:S04]  /*1ff90*/  STL.64 [R1+0xf40], R24 ;  /* 0x000f401801007387 */ /* 0x000fe80000100a00 */
[----:B0-----:R-:W2:Y:S01]  /*1ffa0*/  LDL.LU R26, [R1+0x38] ;  /* 0x00003800011a7983 */ /* 0x001ea20000300800 */
[----:B---3--:R-:W-:-:S03]  /*1ffb0*/  IMAD.MOV.U32 R27, RZ, RZ, R0 ;  /* 0x000000ffff1b7224 */ /* 0x008fc600078e0000 */
[----:B------:R-:W3:Y:S01]  /*1ffc0*/  LDL.LU R0, [R1+0xf80] ;  /* 0x000f800001007983 */ /* 0x000ee20000300800 */
[----:B----4-:R-:W-:Y:S03]  /*1ffd0*/  HMMA.16816.F32 R16, R4, R20, R16 ;  /* 0x000000140410723c */ /* 0x010fe60000001810 */
[----:B------:R-:W0:Y:S01]  /*1ffe0*/  LDSM.16.MT88.4 R20, [R29+0x11000] ;  /* 0x011000001d14783b */ /* 0x000e220000004200 */
[----:B------:R-:W-:Y:S02]  /*1fff0*/  IMAD.MOV.U32 R10, RZ, RZ, R15 ;  /* 0x000000ffff0a7224 */ /* 0x000fe400078e000f */
[----:B------:R-:W-:Y:S01]  /*20000*/  IMAD.MOV.U32 R11, RZ, RZ, R14 ;  /* 0x000000ffff0b7224 */ /* 0x000fe200078e000e */
[----:B------:R-:W-:Y:S04]  /*20010*/  STL [R1+0xf50], R29 ;  /* 0x000f501d01007387 */ /* 0x000fe80000100800 */
[----:B0-----:R-:W-:Y:S04]  /*20020*/  STL.64 [R1+0xf18], R22 ;  /* 0x000f181601007387 */ /* 0x001fe80000100a00 */
[----:B------:R0:W-:Y:S04]  /*20030*/  STL.64 [R1+0xf10], R20 ;  /* 0x000f101401007387 */ /* 0x0001e80000100a00 */
[----:B0-----:R-:W4:Y:S04]  /*20040*/  LDL.LU R20, [R1+0x10] ;  /* 0x0000100001147983 */ /* 0x001f280000300800 */
[----:B------:R-:W4:Y:S04]  /*20050*/  LDL.LU R21, [R1+0x14] ;  /* 0x0000140001157983 */ /* 0x000f280000300800 */
[----:B---3--:R-:W0:Y:S04]  /*20060*/  LDSM.16.M88.4 R12, [R0+UR5+0x100] ;  /* 0x00010005000c783b */ /* 0x008e280008000200 */
[----:B0-----:R0:W-:Y:S04]  /*20070*/  STL.64 [R1+0x20], R12 ;  /* 0x0000200c01007387 */ /* 0x0011e80000100a00 */
[----:B0-----:R-:W3:Y:S01]  /*20080*/  LDL.LU.64 R12, [R1+0xf78] ;  /* 0x000f7800010c7983 */ /* 0x001ee20000300a00 */
[----:B------:R-:W-:-:S02]  /*20090*/  IMAD.MOV.U32 R9, RZ, RZ, R28 ;  /* 0x000000ffff097224 */ /* 0x000fc400078e001c */
[----:B------:R-:W-:Y:S02]  /*200a0*/  IMAD.MOV.U32 R22, RZ, RZ, R3 ;  /* 0x000000ffff167224 */ /* 0x000fe400078e0003 */
[----:B------:R-:W-:Y:S02]  /*200b0*/  IMAD.MOV.U32 R23, RZ, RZ, R2 ;  /* 0x000000ffff177224 */ /* 0x000fe400078e0002 */
[----:B------:R-:W-:Y:S02]  /*200c0*/  IMAD.MOV.U32 R3, RZ, RZ, R14 ;  /* 0x000000ffff037224 */ /* 0x000fe400078e000e */
[----:B------:R-:W-:-:S05]  /*200d0*/  IMAD.MOV.U32 R2, RZ, RZ, R15 ;  /* 0x000000ffff027224 */ /* 0x000fca00078e000f */
[----:B------:R-:W-:Y:S04]  /*200e0*/  STL [R1+0xf38], R2 ;  /* 0x000f380201007387 */ /* 0x000fe80000100800 */
[----:B------:R-:W-:Y:S01]  /*200f0*/  STL [R1+0xf0c], R3 ;  /* 0x000f0c0301007387 */ /* 0x000fe20000100800 */
[----:B---3--:R-:W-:Y:S03]  /*20100*/  HMMA.16816.F32 R12, R4, R12, R8 ;  /* 0x0000000c040c723c */ /* 0x008fe60000001808 */
[----:B------:R-:W4:Y:S04]  /*20110*/  LDL.LU.64 R10, [R1+0xf70] ;  /* 0x000f7000010a7983 */ /* 0x000f280000300a00 */
[----:B------:R-:W4:-:S12]  /*20120*/  LDL.LU.64 R8, [R1+0xf68] ;  /* 0x000f680001087983 */ /* 0x000f180000300a00 */
[----:B------:R-:W-:Y:S02]  /*20130*/  IMAD.MOV.U32 R29, RZ, RZ, R13 ;  /* 0x000000ffff1d7224 */ /* 0x000fe400078e000d */
[----:B------:R-:W-:Y:S01]  /*20140*/  IMAD.MOV.U32 R25, RZ, RZ, R14 ;  /* 0x000000ffff197224 */ /* 0x000fe200078e000e */
[----:B------:R-:W-:Y:S01]  /*20150*/  STL [R1], R12 ;  /* 0x0000000c01007387 */ /* 0x000fe20000100800 */
[----:B------:R-:W-:-:S03]  /*20160*/  IMAD.MOV.U32 R24, RZ, RZ, R15 ;  /* 0x000000ffff187224 */ /* 0x000fc600078e000f */
[----:B------:R-:W0:Y:S04]  /*20170*/  LDSM.16.M88.4 R12, [R0+UR5+0x4100] ;  /* 0x00410005000c783b */ /* 0x000e280008000200 */
[----:B0-----:R-:W-:Y:S04]  /*20180*/  STL [R1+0x60], R12 ;  /* 0x0000600c01007387 */ /* 0x001fe80000100800 */
[----:B------:R-:W-:Y:S01]  /*20190*/  STL.64 [R1+0x68], R14 ;  /* 0x0000680e01007387 */ /* 0x000fe20000100a00 */
[----:B------:R-:W-:-:S03]  /*201a0*/  IMAD.MOV.U32 R2, RZ, RZ, R13 ;  /* 0x000000ffff027224 */ /* 0x000fc600078e000d */
[----:B------:R-:W0:Y:S04]  /*201b0*/  LDSM.16.M88.4 R12, [R0+UR5+0x8100] ;  /* 0x00810005000c783b */ /* 0x000e280008000200 */
[----:B0-----:R0:W-:Y:S01]  /*201c0*/  STL.64 [R1+0x78], R14 ;  /* 0x0000780e01007387 */ /* 0x0011e20000100a00 */
[----:B------:R-:W-:Y:S01]  /*201d0*/  MOV R3, R12 ;  /* 0x0000000c00037202 */ /* 0x000fe20000000f00 */
[----:B------:R-:W-:Y:S02]  /*201e0*/  IMAD.MOV.U32 R28, RZ, RZ, R13 ;  /* 0x000000ffff1c7224 */ /* 0x000fe400078e000d */
[----:B0-----:R-:W2:Y:S04]  /*201f0*/  LDL.LU.64 R14, [R1+0xf60] ;  /* 0x000f6000010e7983 */ /* 0x001ea80000300a00 */
[----:B------:R-:W2:Y:S01]  /*20200*/  LDL.LU.64 R12, [R1+0xf58] ;  /* 0x000f5800010c7983 */ /* 0x000ea20000300a00 */
[----:B----4-:R-:W-:Y:S03]  /*20210*/  HMMA.16816.F32 R4, R4, R20, R8 ;  /* 0x000000140404723c */ /* 0x010fe60000001808 */
[----:B------:R-:W3:Y:S04]  /*20220*/  LDL.LU R10, [R1+0x48] ;  /* 0x00004800010a7983 */ /* 0x000ee80000300800 */
[----:B------:R-:W3:-:S12]  /*20230*/  LDL.LU R11, [R1+0x4c] ;  /* 0x00004c00010b7983 */ /* 0x000ed80000300800 */
[----:B------:R-:W-:Y:S04]  /*20240*/  STL.64 [R1+0xf30], R6 ;  /* 0x000f300601007387 */ /* 0x000fe80000100a00 */
[----:B------:R0:W-:Y:S04]  /*20250*/  STL.64 [R1+0xf28], R4 ;  /* 0x000f280401007387 */ /* 0x0001e80000100a00 */
[----:B0-----:R-:W4:Y:S01]  /*20260*/  LDL.LU R4, [R1] ;  /* 0x0000000001047983 */ /* 0x001f220000300800 */
[----:B------:R-:W-:-:S03]  /*20270*/  IMAD.MOV.U32 R5, RZ, RZ, R29 ;  /* 0x000000ffff057224 */ /* 0x000fc600078e001d */
[----:B------:R-:W3:Y:S04]  /*20280*/  LDL.LU R29, [R1+0xf50] ;  /* 0x000f5000011d7983 */ /* 0x000ee80000300800 */
[----:B------:R0:W-:Y:S01]  /*20290*/  STL.64 [R1+0xf20], R22 ;  /* 0x000f201601007387 */ /* 0x0001e20000100a00 */
[----:B------:R-:W-:Y:S02]  /*202a0*/  IMAD.MOV.U32 R6, RZ, RZ, R25 ;  /* 0x000000ffff067224 */ /* 0x000fe400078e0019 */
[----:B------:R-:W-:Y:S01]  /*202b0*/  IMAD.MOV.U32 R7, RZ, RZ, R24 ;  /* 0x000000ffff077224 */ /* 0x000fe200078e0018 */
[----:B0-----:R-:W4:Y:S04]  /*202c0*/  LDL.LU R22, [R1+0x58] ;  /* 0x0000580001167983 */ /* 0x001f280000300800 */
[----:B------:R-:W4:Y:S01]  /*202d0*/  LDL.LU R23, [R1+0x5c] ;  /* 0x00005c0001177983 */ /* 0x000f220000300800 */
[C---:B--2---:R-:W-:Y:S03]  /*202e0*/  HMMA.16816.F32 R16, R12.reuse, R26, R16 ;  /* 0x0000001a0c10723c */ /* 0x044fe60000001810 */
[----:B------:R-:W3:Y:S04]  /*202f0*/  LDL.LU.64 R26, [R1+0xf48] ;  /* 0x000f4800011a7983 */ /* 0x000ee80000300a00 */
[----:B------:R-:W3:Y:S01]  /*20300*/  LDL.LU.64 R24, [R1+0xf40] ;  /* 0x000f400001187983 */ /* 0x000ee20000300a00 */
[C---:B----4-:R-:W-:Y:S08]  /*20310*/  HMMA.16816.F32 R20, R12.reuse, R22, R4 ;  /* 0x000000160c14723c */ /* 0x050ff00000001804 */
[----:B---3--:R-:W-:Y:S01]  /*20320*/  HMMA.16816.F32 R24, R12, R10, R24 ;  /* 0x0000000a0c18723c */ /* 0x008fe20000001818 */
[----:B------:R-:W0:-:S15]  /*20330*/  LDSM.16.M88.4 R8, [R0+UR5+0xc100] ;  /* 0x00c100050008783b */ /* 0x000e1e0008000200 */
[----:B------:R-:W-:-:S03]  /*20340*/  NOP ;  /* 0x0000000000007918 */ /* 0x000fc60000000000 */
[----:B------:R-:W-:Y:S04]  /*20350*/  STL.64 [R1+0xf00], R26 ;  /* 0x000f001a01007387 */ /* 0x000fe80000100a00 */
[----:B------:R1:W-:Y:S04]  /*20360*/  STL.64 [R1+0xef8], R24 ;  /* 0x000ef81801007387 */ /* 0x0003e80000100a00 */
[----:B-1----:R-:W2:Y:S04]  /*20370*/  LDL.LU R24, [R1+0x20] ;  /* 0x0000200001187983 */ /* 0x002ea80000300800 */
[----:B------:R-:W2:Y:S04]  /*20380*/  LDL.LU R25, [R1+0x24] ;  /* 0x0000240001197983 */ /* 0x000ea80000300800 */
[----:B------:R1:W-:Y:S04]  /*20390*/  STL [R1+0xe68], R0 ;  /* 0x000e680001007387 */ /* 0x0003e80000100800 */
[----:B0-----:R-:W-:Y:S04]  /*203a0*/  STL.64 [R1+0x40], R8 ;  /* 0x0000400801007387 */ /* 0x001fe80000100a00 */
[----:B------:R-:W-:Y:S04]  /*203b0*/  STL.64 [R1+0x48], R10 ;  /* 0x0000480a01007387 */ /* 0x000fe80000100a00 */
[----:B------:R-:W0:Y:S01]  /*203c0*/  LDSM.16.MT88.4 R8, [R29+0x11200] ;  /* 0x011200001d08783b */ /* 0x000e220000004200 */
[----:B-1----:R-:W-:-:S03]  /*203d0*/  IMAD.MOV.U32 R0, RZ, RZ, R23 ;  /* 0x000000ffff007224 */ /* 0x002fc600078e0017 */
[----:B0-----:R0:W-:Y:S04]  /*203e0*/  STL [R1+0xedc], R10 ;  /* 0x000edc0a01007387 */ /* 0x0011e80000100800 */
[----:B------:R-:W-:Y:S04]  /*203f0*/  STL [R1+0xed8], R11 ;  /* 0x000ed80b01007387 */ /* 0x000fe80000100800 */
[----:B------:R1:W-:Y:S01]  /*20400*/  STL.64 [R1+0xef0], R8 ;  /* 0x000ef00801007387 */ /* 0x0003e20000100a00 */
[----:B0-----:R-:W-:-:S03]  /*20410*/  IMAD.MOV.U32 R10, RZ, RZ, R22 ;  /* 0x000000ffff0a7224 */ /* 0x001fc600078e0016 */
[----:B-1----:R-:W3:Y:S01]  /*20420*/  LDL.LU R8, [R1+0x60] ;  /* 0x0000600001087983 */ /* 0x002ee20000300800 */
[----:B------:R-:W-:-:S03]  /*20430*/  IMAD.MOV.U32 R9, RZ, RZ, R2 ;  /* 0x000000ffff097224 */ /* 0x000fc600078e0002 */
[----:B------:R-:W4:Y:S04]  /*20440*/  LDL.LU R2, [R1+0xf38] ;  /* 0x000f380001027983 */ /* 0x000f280000300800 */
[----:B------:R-:W2:Y:S04]  /*20450*/  LDL.LU.64 R6, [R1+0xf30] ;  /* 0x000f300001067983 */ /* 0x000ea80000300a00 */
[----:B------:R-:W2:Y:S04]  /*20460*/  LDL.LU.64 R4, [R1+0xf28] ;  /* 0x000f280001047983 */ /* 0x000ea80000300a00 */
[----:B------:R-:W2:Y:S01]  /*20470*/  LDL.LU.64 R22, [R1+0xf20] ;  /* 0x000f200001167983 */ /* 0x000ea20000300a00 */
[----:B------:R-:W-:-:S02]  /*20480*/  IMAD.MOV.U32 R26, RZ, RZ, R20 ;  /* 0x000000ffff1a7224 */ /* 0x000fc400078e0014 */
[----:B------:R-:W-:Y:S01]  /*20490*/  IMAD.MOV.U32 R11, RZ, RZ, R21 ;  /* 0x000000ffff0b7224 */ /* 0x000fe200078e0015 */
[----:B--2---:R-:W-:Y:S01]  /*204a0*/  HMMA.16816.F32 R4, R12, R22, R4 ;  /* 0x000000160c04723c */ /* 0x004fe20000001804 */
[----:B------:R-:W2:Y:S04]  /*204b0*/  LDL.LU.64 R22, [R1+0xf18] ;  /* 0x000f180001167983 */ /* 0x000ea80000300a00 */
[----:B------:R-:W2:Y:S01]  /*204c0*/  LDL.LU.64 R20, [R1+0xf10] ;  /* 0x000f100001147983 */ /* 0x000ea20000300a00 */
[----:B------:R-:W-:Y:S02]  /*204d0*/  IMAD.MOV.U32 R12, RZ, RZ, R3 ;  /* 0x000000ffff0c7224 */ /* 0x000fe400078e0003 */
[----:B------:R-:W-:Y:S01]  /*204e0*/  IMAD.MOV.U32 R13, RZ, RZ, R28 ;  /* 0x000000ffff0d7224 */ /* 0x000fe200078e001c */
[----:B------:R-:W3:Y:S04]  /*204f0*/  LDL.LU R3, [R1+0xf0c] ;  /* 0x000f0c0001037983 */ /* 0x000ee80000300800 */
[----:B------:R-:W3:Y:S06]  /*20500*/  LDL.LU R28, [R1+0xf08] ;  /* 0x000f0800011c7983 */ /* 0x000eec0000300800 */
[----:B------:R-:W-:Y:S04]  /*20510*/  STL.64 [R1+0xee8], R6 ;  /* 0x000ee80601007387 */ /* 0x000fe80000100a00 */
[----:B------:R0:W-:Y:S02]  /*20520*/  STL.64 [R1+0xee0], R4 ;  /* 0x000ee00401007387 */ /* 0x0001e40000100a00 */
[----:B0-----:R-:W-:-:S02]  /*20530*/  IMAD.MOV.U32 R4, RZ, RZ, R26 ;  /* 0x000000ffff047224 */ /* 0x001fc400078e001a */
[----:B------:R-:W3:Y:S01]  /*20540*/  LDL.LU.64 R26, [R1+0xf00] ;  /* 0x000f0000011a7983 */ /* 0x000ee20000300a00 */
[----:B--2---:R-:W-:Y:S03]  /*20550*/  HMMA.16816.F32 R16, R20, R24, R16 ;  /* 0x000000181410723c */ /* 0x004fe60000001810 */
[----:B------:R-:W3:Y:S01]  /*20560*/  LDL.LU.64 R24, [R1+0xef8] ;  /* 0x000ef80001187983 */ /* 0x000ee20000300a00 */
[----:B------:R-:W-:Y:S02]  /*20570*/  IMAD.MOV.U32 R5, RZ, RZ, R11 ;  /* 0x000000ffff057224 */ /* 0x000fe400078e000b */
[----:B------:R-:W-:Y:S02]  /*20580*/  IMAD.MOV.U32 R6, RZ, RZ, R10 ;  /* 0x000000ffff067224 */ /* 0x000fe400078e000a */
[----:B------:R-:W-:-:S07]  /*20590*/  IMAD.MOV.U32 R7, RZ, RZ, R0 ;  /* 0x000000ffff077224 */ /* 0x000fce00078e0000 */
[----:B------:R-:W-:Y:S01]  /*205a0*/  HMMA.16816.F32 R4, R20, R12, R4 ;  /* 0x0000000c1404723c */ /* 0x000fe20000001804 */
[----:B------:R-:W0:-:S15]  /*205b0*/  LDSM.16.MT88.4 R12, [R29+0x11400] ;  /* 0x011400001d0c783b */ /* 0x000e1e0000004200 */
[----:B------:R-:W-:-:S03]  /*205c0*/  NOP ;  /* 0x0000000000007918 */ /* 0x000fc60000000000 */
[----:B------:R-:W-:Y:S01]  /*205d0*/  MOV R10, R4 ;  /* 0x00000004000a7202 */ /* 0x000fe20000000f00 */
[----:B------:R-:W-:Y:S01]  /*205e0*/  IMAD.MOV.U32 R11, RZ, RZ, R5 ;  /* 0x000000ffff0b7224 */ /* 0x000fe200078e0005 */
[----:B---3--:R-:W-:Y:S01]  /*205f0*/  HMMA.16816.F32 R24, R20, R8, R24 ;  /* 0x000000081418723c */ /* 0x008fe20000001818 */
[----:B------:R-:W2:-:S15]  /*20600*/  LDL.LU.64 R8, [R1+0xef0] ;  /* 0x000ef00001087983 */ /* 0x000e9e0000300a00 */
[----:B------:R-:W-:-:S03]  /*20610*/  NOP ;  /* 0x0000000000007918 */ /* 0x000fc60000000000 */
[----:B------:R-:W-:Y:S04]  /*20620*/  STL.64 [R1+0xed0], R26 ;  /* 0x000ed01a01007387 */ /* 0x000fe80000100a00 */
[----:B------:R1:W-:Y:S02]  /*20630*/  STL.64 [R1+0xec8], R24 ;  /* 0x000ec81801007387 */ /* 0x0003e40000100a00 */
[----:B-1----:R-:W-:Y:S02]  /*20640*/  IMAD.MOV.U32 R25, RZ, RZ, R6 ;  /* 0x000000ffff197224 */ /* 0x002fe400078e0006 */
[----:B------:R-:W-:Y:S02]  /*20650*/  IMAD.MOV.U32 R24, RZ, RZ, R7 ;  /* 0x000000ffff187224 */ /* 0x000fe400078e0007 */
[----:B------:R-:W1:Y:S04]  /*20660*/  LDSM.16.M88.4 R4, [R28+UR5+0x100] ;  /* 0x000100051c04783b */ /* 0x000e680008000200 */
[----:B0-----:R-:W-:Y:S01]  /*20670*/  STL [R1+0xe90], R15 ;  /* 0x000e900f01007387 */ /* 0x001fe20000100800 */
[----:B-1----:R-:W-:-:S03]  /*20680*/  IMAD.MOV.U32 R0, RZ, RZ, R6 ;  /* 0x000000ffff007224 */ /* 0x002fc600078e0006 */
[----:B------:R-:W-:Y:S01]  /*20690*/  STL.64 [R1+0x10], R4 ;  /* 0x0000100401007387 */ /* 0x000fe20000100a00 */
[----:B------:R-:W-:-:S03]  /*206a0*/  IMAD.MOV.U32 R29, RZ, RZ, R7 ;  /* 0x000000ffff1d7224 */ /* 0x000fc600078e0007 */
[----:B------:R-:W0:Y:S04]  /*206b0*/  LDSM.16.M88.4 R4, [R28+UR5+0x4100] ;  /* 0x004100051c04783b */ /* 0x000e280008000200 */
[----:B------:R-:W-:Y:S04]  /*206c0*/  STL [R1+0xe8c], R0 ;  /* 0x000e8c0001007387 */ /* 0x000fe80000100800 */
[----:B------:R-:W-:Y:S04]  /*206d0*/  STL [R1+0xe88], R29 ;  /* 0x000e881d01007387 */ /* 0x000fe80000100800 */
[----:B0-----:R-:W-:Y:S04]  /*206e0*/  STL.64 [R1+0x30], R4 ;  /* 0x0000300401007387 */ /* 0x001fe80000100a00 */
[----:B------:R-:W-:Y:S04]  /*206f0*/  STL.64 [R1+0x38], R6 ;  /* 0x0000380601007387 */ /* 0x000fe80000100a00 */
[----:B------:R-:W0:Y:S01]  /*20700*/  LDSM.16.M88.4 R4, [R28+UR5+0x8100] ;  /* 0x008100051c04783b */ /* 0x000e220008000200 */
[----:B------:R-:W-:-:S02]  /*20710*/  IMAD.MOV.U32 R26, RZ, RZ, R3 ;  /* 0x000000ffff1a7224 */ /* 0x000fc400078e0003 */
[----:B----4-:R-:W-:Y:S02]  /*20720*/  IMAD.MOV.U32 R27, RZ, RZ, R2 ;  /* 0x000000ffff1b7224 */ /* 0x010fe400078e0002 */
[----:B0-----:R-:W-:Y:S02]  /*20730*/  IMAD.MOV.U32 R15, RZ, RZ, R4 ;  /* 0x000000ffff0f7224 */ /* 0x001fe400078e0004 */
[----:B------:R-:W-:Y:S01]  /*20740*/  IMAD.MOV.U32 R3, RZ, RZ, R6 ;  /* 0x000000ffff037224 */ /* 0x000fe200078e0006 */
[----:B------:R0:W-:Y:S01]  /*20750*/  STL [R1+0x54], R5 ;  /* 0x0000540501007387 */ /* 0x0001e20000100800 */
[----:B------:R-:W-:-:S03]  /*20760*/  IMAD.MOV.U32 R2, RZ, RZ, R7 ;  /* 0x000000ffff027224 */ /* 0x000fc600078e0007 */
[----:B------:R-:W3:Y:S04]  /*20770*/  LDL.LU.64 R6, [R1+0xee8] ;  /* 0x000ee80001067983 */ /* 0x000ee80000300a00 */
[----:B0-----:R-:W3:Y:S04]  /*20780*/  LDL.LU.64 R4, [R1+0xee0] ;  /* 0x000ee00001047983 */ /* 0x001ee80000300a00 */
[----:B------:R-:W-:Y:S04]  /*20790*/  STL.64 [R1+0xea0], R14 ;  /* 0x000ea00e01007387 */ /* 0x000fe80000100a00 */
[----:B------:R0:W-:Y:S04]  /*207a0*/  STL.64 [R1+0xe98], R12 ;  /* 0x000e980c01007387 */ /* 0x0001e80000100a00 */
[----:B0-----:R-:W3:Y:S04]  /*207b0*/  LDL.LU R12, [R1+0x40] ;  /* 0x00004000010c7983 */ /* 0x001ee80000300800 */
[----:B------:R-:W3:Y:S04]  /*207c0*/  LDL.LU R13, [R1+0x44] ;  /* 0x00004400010d7983 */ /* 0x000ee80000300800 */
[----:B------:R-:W4:Y:S04]  /*207d0*/  LDL.LU R14, [R1+0x48] ;  /* 0x00004800010e7983 */ /* 0x000f280000300800 */
[----:B------:R-:W4:Y:S01]  /*207e0*/  LDL.LU R15, [R1+0x4c] ;  /* 0x00004c00010f7983 */ /* 0x000f220000300800 */
[----:B---3--:R-:W-:-:S15]  /*207f0*/  HMMA.16816.F32 R20, R20, R12, R4 ;  /* 0x0000000c1414723c */ /* 0x008fde0000001804 */
[----:B------:R-:W-:-:S04]  /*20800*/  NOP ;  /* 0x0000000000007918 */ /* 0x000fc80000000000 */
[----:B------:R-:W-:Y:S04]  /*20810*/  STL.64 [R1+0xeb0], R22 ;  /* 0x000eb01601007387 */ /* 0x000fe80000100a00 */
[----:B------:R0:W-:Y:S02]  /*20820*/  STL.64 [R1+0xea8], R20 ;  /* 0x000ea81401007387 */ /* 0x0001e40000100a00 */
[----:B0-----:R-:W-:Y:S02]  /*20830*/  IMAD.MOV.U32 R20, RZ, RZ, R10 ;  /* 0x000000ffff147224 */ /* 0x001fe400078e000a */
[----:B------:R-:W-:Y:S01]  /*20840*/  IMAD.MOV.U32 R21, RZ, RZ, R11 ;  /* 0x000000ffff157224 */ /* 0x000fe200078e000b */
[----:B------:R-:W2:Y:S04]  /*20850*/  LDL.LU R10, [R1+0xedc] ;  /* 0x000edc00010a7983 */ /* 0x000ea80000300800 */
[----:B------:R-:W2:Y:S01]  /*20860*/  LDL.LU R11, [R1+0xed8] ;  /* 0x000ed800010b7983 */ /* 0x000ea20000300800 */
[----:B------:R-:W-:-:S02]  /*20870*/  IMAD.MOV.U32 R22, RZ, RZ, R25 ;  /* 0x000000ffff167224 */ /* 0x000fc400078e0019 */
[----:B------:R-:W-:-:S05]  /*20880*/  IMAD.MOV.U32 R23, RZ, RZ, R24 ;  /* 0x000000ffff177224 */ /* 0x000fca00078e0018 */
[----:B------:R0:W-:Y:S04]  /*20890*/  STL.64 [R1+0xec0], R22 ;  /* 0x000ec01601007387 */ /* 0x0001e80000100a00 */
[----:B------:R-:W-:Y:S04]  /*208a0*/  STL.64 [R1+0xeb8], R20 ;  /* 0x000eb81401007387 */ /* 0x000fe80000100a00 */
[----:B0-----:R-:W3:Y:S04]  /*208b0*/  LDL.LU R22, [R1+0x68] ;  /* 0x0000680001167983 */ /* 0x001ee80000300800 */
[----:B------:R-:W3:Y:S04]  /*208c0*/  LDL.LU R23, [R1+0x6c] ;  /* 0x00006c0001177983 */ /* 0x000ee80000300800 */
[----:B------:R-:W3:Y:S04]  /*208d0*/  LDL.LU R6, [R1+0x78] ;  /* 0x0000780001067983 */ /* 0x000ee80000300800 */
[----:B------:R-:W3:Y:S01]  /*208e0*/  LDL.LU R7, [R1+0x7c] ;  /* 0x00007c0001077983 */ /* 0x000ee20000300800 */
[----:B--2---:R-:W-:Y:S03]  /*208f0*/  HMMA.16816.F32 R16, R8, R26, R16 ;  /* 0x0000001a0810723c */ /* 0x004fe60000001810 */
[----:B------:R-:W0:Y:S04]  /*20900*/  LDSM.16.M88.4 R24, [R28+UR5+0xc100] ;  /* 0x00c100051c18783b */ /* 0x000e280008000200 */
[----:B0-----:R0:W-:Y:S01]  /*20910*/  STL.64 [R1+0x28], R26 ;  /* 0x0000281a01007387 */ /* 0x0011e20000100a00 */
[----:B------:R-:W-:Y:S01]  /*20920*/  IMAD.MOV.U32 R13, RZ, RZ, R24 ;  /* 0x000000ffff0d7224 */ /* 0x000fe200078e0018 */
[----:B------:R-:W-:-:S02]  /*20930*/  MOV R12, R25 ;  /* 0x00000019000c7202 */ /* 0x000fc40000000f00 */
[----:B0-----:R-:W3:Y:S04]  /*20940*/  LDL.LU.64 R26, [R1+0xed0] ;  /* 0x000ed000011a7983 */ /* 0x001ee80000300a00 */
[----:B------:R-:W3:Y:S04]  /*20950*/  LDL.LU.64 R24, [R1+0xec8] ;  /* 0x000ec80001187983 */ /* 0x000ee80000300a00 */
[----:B------:R0:W-:Y:S04]  /*20960*/  STL [R1+0xde0], R28 ;  /* 0x000de01c01007387 */ /* 0x0001e80000100800 */
[----:B0-----:R-:W2:Y:S01]  /*20970*/  LDL R28, [R1+0xb8] ;  /* 0x0000b800011c7983 */ /* 0x001ea20000100800 */
[----:B---3--:R-:W-:Y:S03]  /*20980*/  HMMA.16816.F32 R24, R8, R22, R24 ;  /* 0x000000160818723c */ /* 0x008fe60000001818 */
[----:B------:R-:W3:Y:S04]  /*20990*/  LDL.LU.64 R22, [R1+0xec0] ;  /* 0x000ec00001167983 */ /* 0x000ee80000300a00 */
[----:B------:R-:W3:-:S12]  /*209a0*/  LDL.LU.64 R20, [R1+0xeb8] ;  /* 0x000eb80001147983 */ /* 0x000ed80000300a00 */
[----:B------:R-:W-:Y:S04]  /*209b0*/  STL.64 [R1+0xe80], R26 ;  /* 0x000e801a01007387 */ /* 0x000fe80000100a00 */
[----:B------:R0:W-:Y:S04]  /*209c0*/  STL.64 [R1+0xe78], R24 ;  /* 0x000e781801007387 */ /* 0x0001e80000100a00 */
[----:B0-----:R-:W4:Y:S04]  /*209d0*/  LDL.LU R24, [R1+0x10] ;  /* 0x0000100001187983 */ /* 0x001f280000300800 */
[----:B------:R-:W4:Y:S01]  /*209e0*/  LDL.LU R25, [R1+0x14] ;  /* 0x0000140001197983 */ /* 0x000f220000300800 */
[----:B---3--:R-:W-:Y:S03]  /*209f0*/  HMMA.16816.F32 R4, R8, R6, R20 ;  /* 0x000000060804723c */ /* 0x008fe60000001814 */
[----:B------:R-:W4:Y:S04]  /*20a00*/  LDL.LU.64 R22, [R1+0xeb0] ;  /* 0x000eb00001167983 */ /* 0x000f280000300a00 */
[----:B------:R-:W4:-:S12]  /*20a10*/  LDL.LU.64 R20, [R1+0xea8] ;  /* 0x000ea80001147983 */ /* 0x000f180000300a00 */
[----:B------:R-:W-:Y:S02]  /*20a20*/  IMAD.MOV.U32 R0, RZ, RZ, R4 ;  /* 0x000000ffff007224 */ /* 0x000fe400078e0004 */
[----:B------:R-:W-:Y:S02]  /*20a30*/  IMAD.MOV.U32 R29, RZ, RZ, R5 ;  /* 0x000000ffff1d7224 */ /* 0x000fe400078e0005 */
[----:B------:R-:W-:Y:S02]  /*20a40*/  IMAD.MOV.U32 R27, RZ, RZ, R6 ;  /* 0x000000ffff1b7224 */ /* 0x000fe400078e0006 */
[----:B------:R-:W-:Y:S02]  /*20a50*/  IMAD.MOV.U32 R26, RZ, RZ, R7 ;  /* 0x000000ffff1a7224 */ /* 0x000fe400078e0007 */
[----:B--2---:R-:W0:Y:S04]  /*20a60*/  LDSM.16.MT88.4 R4, [R28+0x11600] ;  /* 0x011600001c04783b */ /* 0x004e280000004200 */
[----:B0-----:R-:W-:Y:S04]  /*20a70*/  STL.64 [R1+0xe50], R6 ;  /* 0x000e500601007387 */ /* 0x001fe80000100a00 */
[----:B------:R0:W-:Y:S02]  /*20a80*/  STL.64 [R1+0xe48], R4 ;  /* 0x000e480401007387 */ /* 0x0001e40000100a00 */
[----:B0-----:R-:W-:-:S02]  /*20a90*/  IMAD.MOV.U32 R4, RZ, RZ, R13 ;  /* 0x000000ffff047224 */ /* 0x001fc400078e000d */
[----:B------:R-:W-:-:S05]  /*20aa0*/  IMAD.MOV.U32 R5, RZ, RZ, R12 ;  /* 0x000000ffff057224 */ /* 0x000fca00078e000c */
[----:B------:R0:W-:Y:S04]  /*20ab0*/  STL.64 [R1+0xe70], R4 ;  /* 0x000e700401007387 */ /* 0x0001e80000100a00 */
[----:B0-----:R-:W2:Y:S04]  /*20ac0*/  LDL.LU R4, [R1+0x30] ;  /* 0x0000300001047983 */ /* 0x001ea80000300800 */
[----:B------:R-:W2:Y:S01]  /*20ad0*/  LDL.LU R5, [R1+0x34] ;  /* 0x0000340001057983 */ /* 0x000ea20000300800 */
[----:B----4-:R-:W-:Y:S03]  /*20ae0*/  HMMA.16816.F32 R20, R8, R14, R20 ;  /* 0x0000000e0814723c */ /* 0x010fe60000001814 */
[----:B------:R-:W3:Y:S04]  /*20af0*/  LDL.LU.64 R14, [R1+0xea0] ;  /* 0x000ea000010e7983 */ /* 0x000ee80000300a00 */
[----:B------:R-:W4:Y:S01]  /*20b00*/  LDL.LU.64 R12, [R1+0xe98] ;  /* 0x000e9800010c7983 */ /* 0x000f220000300a00 */
[----:B---3--:R-:W-:-:S03]  /*20b10*/  IMAD.MOV.U32 R8, RZ, RZ, R15 ;  /* 0x000000ffff087224 */ /* 0x008fc600078e000f */
[----:B------:R-:W4:Y:S04]  /*20b20*/  LDL.LU R15, [R1+0xe90] ;  /* 0x000e9000010f7983 */ /* 0x000f280000300800 */
[----:B------:R-:W3:Y:S04]  /*20b30*/  LDL.LU R9, [R1+0x54] ;  /* 0x0000540001097983 */ /* 0x000ee80000300800 */
[----:B------:R-:W-:Y:S04]  /*20b40*/  STL.64 [R1+0xe60], R22 ;  /* 0x000e601601007387 */ /* 0x000fe80000100a00 */
[----:B------:R0:W-:Y:S02]  /*20b50*/  STL.64 [R1+0xe58], R20 ;  /* 0x000e581401007387 */ /* 0x0001e40000100a00 */
[----:B0-----:R-:W-:-:S02]  /*20b60*/  IMAD.MOV.U32 R20, RZ, RZ, R0 ;  /* 0x000000ffff147224 */ /* 0x001fc400078e0000 */
[----:B------:R-:W-:Y:S01]  /*20b70*/  IMAD.MOV.U32 R21, RZ, RZ, R29 ;  /* 0x000000ffff157224 */ /* 0x000fe200078e001d */
[----:B------:R-:W2:Y:S04]  /*20b80*/  LDL.LU R0, [R1+0xe8c] ;  /* 0x000e8c0001007983 */ /* 0x000ea80000300800 */
[----:B------:R-:W2:Y:S01]  /*20b90*/  LDL.LU R29, [R1+0xe88] ;  /* 0x000e8800011d7983 */ /* 0x000ea20000300800 */
[----:B------:R-:W-:Y:S02]  /*20ba0*/  IMAD.MOV.U32 R22, RZ, RZ, R27 ;  /* 0x000000ffff167224 */ /* 0x000fe400078e001b */
[----:B------:R-:W-:Y:S02]  /*20bb0*/  IMAD.MOV.U32 R23, RZ, RZ, R26 ;  /* 0x000000ffff177224 */ /* 0x000fe400078e001a */
[----:B------:R-:W2:Y:S01]  /*20bc0*/  LDL.LU.64 R26, [R1+0xe80] ;  /* 0x000e8000011a7983 */ /* 0x000ea20000300a00 */
[C---:B----4-:R-:W-:Y:S03]  /*20bd0*/  HMMA.16816.F32 R16, R12.reuse, R24, R16 ;  /* 0x000000180c10723c */ /* 0x050fe60000001810 */
[----:B------:R-:W2:Y:S05]  /*20be0*/  LDL.LU.64 R24, [R1+0xe78] ;  /* 0x000e780001187983 */ /* 0x000eaa0000300a00 */
[C---:B---3--:R-:W-:Y:S08]  /*20bf0*/  HMMA.16816.F32 R8, R12.reuse, R8, R20 ;  /* 0x000000080c08723c */ /* 0x048ff00000001814 */
[----:B--2---:R-:W-:Y:S01]  /*20c00*/  HMMA.16816.F32 R24, R12, R4, R24 ;  /* 0x000000040c18723c */ /* 0x004fe20000001818 */
[----:B------:R-:W2:-:S15]  /*20c10*/  LDL.LU.64 R4, [R1+0xe70] ;  /* 0x000e700001047983 */ /* 0x000e9e0000300a00 */
[----:B------:R-:W-:-:S03]  /*20c20*/  NOP ;  /* 0x0000000000007918 */ /* 0x000fc60000000000 */
[----:B------:R0:W-:Y:S04]  /*20c30*/  STL.64 [R1+0xe40], R26 ;  /* 0x000e401a01007387 */ /* 0x0001e80000100a00 */
[----:B------:R1:W-:Y:S01]  /*20c40*/  STL.64 [R1+0xe38], R24 ;  /* 0x000e381801007387 */ /* 0x0003e20000100a00 */
[----:B0-----:R-:W-:-:S03]  /*20c50*/  IMAD.MOV.U32 R26, RZ, RZ, R0 ;  /* 0x000000ffff1a7224 */ /* 0x001fc600078e0000 */
[----:B------:R-:W3:Y:S01]  /*20c60*/  LDL.LU R0, [R1+0xe68] ;  /* 0x000e680001007983 */ /* 0x000ee20000300800 */
[----:B-1----:R-:W-:Y:S02]  /*20c70*/  IMAD.MOV.U32 R25, RZ, RZ, R8 ;  /* 0x000000ffff197224 */ /* 0x002fe400078e0008 */
[----:B------:R-:W-:Y:S01]  /*20c80*/  IMAD.MOV.U32 R24, RZ, RZ, R9 ;  /* 0x000000ffff187224 */ /* 0x000fe200078e0009 */
[----:B------:R-:W-:Y:S01]  /*20c90*/  MOV R7, R10 ;  /* 0x0000000a00077202 */ /* 0x000fe20000000f00 */
[----:B------:R-:W-:Y:S02]  /*20ca0*/  IMAD.MOV.U32 R6, RZ, RZ, R11 ;  /* 0x000000ffff067224 */ /* 0x000fe400078e000b */
[----:B------:R-:W0:Y:S04]  /*20cb0*/  LDSM.16.MT88.4 R8, [R28+0x11800] ;  /* 0x011800001c08783b */ /* 0x000e280000004200 */
[----:B0-----:R-:W-:Y:S04]  /*20cc0*/  STL [R1+0xe14], R9 ;  /* 0x000e140901007387 */ /* 0x001fe80000100800 */
[----:B------:R-:W-:Y:S04]  /*20cd0*/  STL [R1+0xe10], R10 ;  /* 0x000e100a01007387 */ /* 0x000fe80000100800 */
[----:B------:R-:W-:Y:S01]  /*20ce0*/  STL [R1+0xdfc], R11 ;  /* 0x000dfc0b01007387 */ /* 0x000fe20000100800 */
[----:B------:R-:W-:-:S03]  /*20cf0*/  IMAD.MOV.U32 R27, RZ, RZ, R29 ;  /* 0x000000ffff1b7224 */ /* 0x000fc600078e001d */
[----:B---3--:R-:W0:Y:S04]  /*20d00*/  LDSM.16.M88.4 R20, [R0+UR5+0x180] ;  /* 0x000180050014783b */ /* 0x008e280008000200 */
[----:B0-----:R-:W-:Y:S04]  /*20d10*/  STL.64 [R1+0x60], R20 ;  /* 0x0000601401007387 */ /* 0x001fe80000100a00 */
[----:B------:R-:W-:Y:S04]  /*20d20*/  STL.64 [R1+0x68], R22 ;  /* 0x0000681601007387 */ /* 0x000fe80000100a00 */
[----:B------:R-:W0:Y:S04]  /*20d30*/  LDSM.16.M88.4 R20, [R0+UR5+0x4180] ;  /* 0x004180050014783b */ /* 0x000e280008000200 */
[----:B0-----:R-:W-:Y:S04]  /*20d40*/  STL.64 [R1+0x70], R20 ;  /* 0x0000701401007387 */ /* 0x001fe80000100a00 */
[----:B------:R-:W-:Y:S04]  /*20d50*/  STL.64 [R1+0x78], R22 ;  /* 0x0000781601007387 */ /* 0x000fe80000100a00 */
[----:B------:R-:W0:Y:S04]  /*20d60*/  LDSM.16.M88.4 R20, [R0+UR5+0x8180] ;  /* 0x008180050014783b */ /* 0x000e280008000200 */
[----:B0-----:R0:W-:Y:S01]  /*20d70*/  STL [R1+0x98], R22 ;  /* 0x0000981601007387 */ /* 0x0011e20000100800 */
[----:B------:R-:W-:-:S02]  /*20d80*/  IMAD.MOV.U32 R29, RZ, RZ, R23 ;  /* 0x000000ffff1d7224 */ /* 0x000fc400078e0017 */
[----:B------:R-:W-:Y:S02]  /*20d90*/  IMAD.MOV.U32 R9, RZ, RZ, R20 ;  /* 0x000000ffff097224 */ /* 0x000fe400078e0014 */
[----:B------:R-:W-:Y:S01]  /*20da0*/  IMAD.MOV.U32 R10, RZ, RZ, R21 ;  /* 0x000000ffff0a7224 */ /* 0x000fe200078e0015 */
[----:B0-----:R-:W2:Y:S04]  /*20db0*/  LDL.LU.64 R22, [R1+0xe60] ;  /* 0x000e600001167983 */ /* 0x001ea80000300a00 */
[----:B------:R-:W2:Y:S04]  /*20dc0*/  LDL.LU.64 R20, [R1+0xe58] ;  /* 0x000e580001147983 */ /* 0x000ea80000300a00 */
[----:B------:R0:W-:Y:S01]  /*20dd0*/  STL [R1+0xe20], R10 ;  /* 0x000e200a01007387 */ /* 0x0001e20000100800 */
[----:B------:R-:W-:-:S02]  /*20de0*/  IMAD.MOV.U32 R11, RZ, RZ, R6 ;  /* 0x000000ffff0b7224 */ /* 0x000fc400078e0006 */
[----:B0-----:R-:W-:Y:S01]  /*20df0*/  IMAD.MOV.U32 R10, RZ, RZ, R7 ;  /* 0x000000ffff0a7224 */ /* 0x001fe200078e0007 */
[----:B------:R0:W-:Y:S04]  /*20e00*/  STL.64 [R1+0xe18], R8 ;  /* 0x000e180801007387 */ /* 0x0001e80000100a00 */
[----:B------:R1:W-:Y:S01]  /*20e10*/  STL.64 [R1+0xe30], R10 ;  /* 0x000e300a01007387 */ /* 0x0003e20000100a00 */
[----:B0-----:R-:W-:Y:S02]  /*20e20*/  IMAD.MOV.U32 R8, RZ, RZ, R25 ;  /* 0x000000ffff087224 */ /* 0x001fe400078e0019 */
[----:B------:R-:W-:-:S05]  /*20e30*/  IMAD.MOV.U32 R9, RZ, RZ, R24 ;  /* 0x000000ffff097224 */ /* 0x000fca00078e0018 */
[----:B------:R-:W-:Y:S04]  /*20e40*/  STL.64 [R1+0xe28], R8 ;  /* 0x000e280801007387 */ /* 0x000fe80000100a00 */
[----:B-1----:R-:W3:Y:S04]  /*20e50*/  LDL.LU R10, [R1+0x38] ;  /* 0x00003800010a7983 */ /* 0x002ee80000300800 */
[----:B------:R-:W3:Y:S04]  /*20e60*/  LDL.LU R11, [R1+0x3c] ;  /* 0x00003c00010b7983 */ /* 0x000ee80000300800 */
[----:B------:R-:W-:Y:S01]  /*20e70*/  STL [R1+0xdf8], R29 ;  /* 0x000df81d01007387 */ /* 0x000fe20000100800 */
[----:B--2---:R-:W-:Y:S03]  /*20e80*/  HMMA.16816.F32 R12, R12, R4, R20 ;  /* 0x000000040c0c723c */ /* 0x004fe60000001814 */
[----:B------:R-:W0:Y:S01]  /*20e90*/  LDSM.16.M88.4 R4, [R0+UR5+0xc180] ;  /* 0x00c180050004783b */ /* 0x000e220008000200 */
[----:B------:R-:W-:-:S02]  /*20ea0*/  IMAD.MOV.U32 R23, RZ, RZ, R2 ;  /* 0x000000ffff177224 */ /* 0x000fc400078e0002 */
[----:B------:R-:W-:Y:S02]  /*20eb0*/  IMAD.MOV.U32 R22, RZ, RZ, R3 ;  /* 0x000000ffff167224 */ /* 0x000fe400078e0003 */
[----:B0-----:R-:W-:Y:S01]  /*20ec0*/  IMAD.MOV.U32 R2, RZ, RZ, R6 ;  /* 0x000000ffff027224 */ /* 0x001fe200078e0006 */
[----:B------:R0:W-:Y:S01]  /*20ed0*/  STL [R1+0x80], R4 ;  /* 0x0000800401007387 */ /* 0x0001e20000100800 */
[----:B------:R-:W-:Y:S02]  /*20ee0*/  IMAD.MOV.U32 R0, RZ, RZ, R7 ;  /* 0x000000ffff007224 */ /* 0x000fe400078e0007 */
[----:B------:R-:W-:Y:S01]  /*20ef0*/  IMAD.MOV.U32 R3, RZ, RZ, R5 ;  /* 0x000000ffff037224 */ /* 0x000fe200078e0005 */
[----:B------:R-:W2:Y:S04]  /*20f00*/  LDL.LU.64 R6, [R1+0xe50] ;  /* 0x000e500001067983 */ /* 0x000ea80000300a00 */
[----:B0-----:R-:W2:Y:S02]  /*20f10*/  LDL.LU.64 R4, [R1+0xe48] ;  /* 0x000e480001047983 */ /* 0x001ea40000300a00 */
[----:B--2---:R-:W-:Y:S02]  /*20f20*/  HMMA.16816.F32 R16, R4, R26, R16 ;  /* 0x0000001a0410723c */ /* 0x004fe40000001810 */
[----:B------:R-:W3:Y:S04]  /*20f30*/  LDL.LU.64 R26, [R1+0xe40] ;  /* 0x000e4000011a7983 */ /* 0x000ee80000300a00 */
[----:B------:R-:W3:-:S13]  /*20f40*/  LDL.LU.64 R24, [R1+0xe38] ;  /* 0x000e380001187983 */ /* 0x000eda0000300a00 */
[----:B------:R0:W-:Y:S04]  /*20f50*/  STL.64 [R1+0xe08], R18 ;  /* 0x000e081201007387 */ /* 0x0001e80000100a00 */
[----:B------:R-:W-:Y:S04]  /*20f60*/  STL.64 [R1+0xe00], R16 ;  /* 0x000e001001007387 */ /* 0x000fe80000100a00 */
[----:B0-----:R-:W2:Y:S04]  /*20f70*/  LDL.LU R18, [R1+0x28] ;  /* 0x0000280001127983 */ /* 0x001ea80000300800 */
[----:B------:R-:W2:Y:S01]  /*20f80*/  LDL.LU R19, [R1+0x2c] ;  /* 0x00002c0001137983 */ /* 0x000ea20000300800 */
        /* <DEDUP_REMOVED lines=8> */
[----:B------:R-:W3:Y:S04]  /*21010*/  LDL.LU R10, [R1+0xe20] ;  /* 0x000e2000010a7983 */ /* 0x000ee80000300800 */
[----:B------:R-:W4:-:S12]  /*21020*/  LDL.LU.64 R8, [R1+0xe18] ;  /* 0x000e180001087983 */ /* 0x000f180000300a00 */
[----:B------:R-:W-:Y:S02]  /*21030*/  IMAD.MOV.U32 R11, RZ, RZ, R20 ;  /* 0x000000ffff0b7224 */ /* 0x000fe400078e0014 */
[----:B------:R-:W-:Y:S01]  /*21040*/  IMAD.MOV.U32 R29, RZ, RZ, R21 ;  /* 0x000000ffff1d7224 */ /* 0x000fe200078e0015 */
[----:B------:R-:W-:Y:S01]  /*21050*/  MOV R27, R22 ;  /* 0x00000016001b7202 */ /* 0x000fe20000000f00 */
[----:B------:R-:W-:Y:S02]  /*21060*/  IMAD.MOV.U32 R26, RZ, RZ, R23 ;  /* 0x000000ffff1a7224 */ /* 0x000fe400078e0017 */
[----:B------:R-:W0:Y:S01]  /*21070*/  LDSM.16.MT88.4 R20, [R28+0x11a00] ;  /* 0x011a00001c14783b */ /* 0x000e220000004200 */
[----:B--2---:R-:W-:Y:S01]  /*21080*/  HMMA.16816.F32 R12, R4, R18, R12 ;  /* 0x00000012040c723c */ /* 0x004fe2000000180c */
[----:B------:R-:W-:Y:S02]  /*21090*/  IMAD.MOV.U32 R4, RZ, RZ, R11 ;  /* 0x000000ffff047224 */ /* 0x000fe400078e000b */
[----:B0-----:R-:W-:Y:S04]  /*210a0*/  STL.64 [R1+0xdc8], R22 ;  /* 0x000dc81601007387 */ /* 0x001fe80000100a00 */
[----:B------:R3:W-:Y:S02]  /*210b0*/  STL.64 [R1+0xdc0], R20 ;  /* 0x000dc01401007387 */ /* 0x0007e40000100a00 */
[----:B---3--:R-:W-:-:S02]  /*210c0*/  IMAD.MOV.U32 R21, RZ, RZ, R10 ;  /* 0x000000ffff157224 */ /* 0x008fc400078e000a */
[----:B----4-:R-:W-:Y:S02]  /*210d0*/  IMAD.MOV.U32 R20, RZ, RZ, R9 ;  /* 0x000000ffff147224 */ /* 0x010fe400078e0009 */
[----:B------:R-:W2:Y:S04]  /*210e0*/  LDL.LU R9, [R1+0xe14] ;  /* 0x000e140001097983 */ /* 0x000ea80000300800 */
[----:B------:R-:W2:Y:S04]  /*210f0*/  LDL.LU R10, [R1+0xe10] ;  /* 0x000e1000010a7983 */ /* 0x000ea80000300800 */
[----:B------:R-:W2:Y:S04]  /*21100*/  LDL.LU.64 R18, [R1+0xe08] ;  /* 0x000e080001127983 */ /* 0x000ea80000300a00 */
[----:B------:R-:W2:Y:S04]  /*21110*/  LDL.LU.64 R16, [R1+0xe00] ;  /* 0x000e000001107983 */ /* 0x000ea80000300a00 */
[----:B------:R-:W2:Y:S01]  /*21120*/  LDL.LU R11, [R1+0xdfc] ;  /* 0x000dfc00010b7983 */ /* 0x000ea20000300800 */
[----:B------:R-:W-:-:S03]  /*21130*/  IMAD.MOV.U32 R5, RZ, RZ, R29 ;  /* 0x000000ffff057224 */ /* 0x000fc600078e001d */
[----:B------:R-:W3:Y:S04]  /*21140*/  LDL.LU R29, [R1+0xdf8] ;  /* 0x000df800011d7983 */ /* 0x000ee80000300800 */
[----:B------:R-:W-:Y:S04]  /*21150*/  STL.64 [R1+0xdd8], R14 ;  /* 0x000dd80e01007387 */ /* 0x000fe80000100a00 */
[----:B------:R0:W-:Y:S01]  /*21160*/  STL.64 [R1+0xdd0], R12 ;  /* 0x000dd00c01007387 */ /* 0x0001e20000100a00 */
[----:B------:R-:W-:Y:S02]  /*21170*/  IMAD.MOV.U32 R6, RZ, RZ, R27 ;  /* 0x000000ffff067224 */ /* 0x000fe400078e001b */
[----:B------:R-:W-:Y:S01]  /*21180*/  IMAD.MOV.U32 R7, RZ, RZ, R26 ;  /* 0x000000ffff077224 */ /* 0x000fe200078e001a */
[----:B0-----:R-:W4:Y:S04]  /*21190*/  LDL.LU R12, [R1+0x70] ;  /* 0x00007000010c7983 */ /* 0x001f280000300800 */
[----:B------:R-:W4:Y:S04]  /*211a0*/  LDL.LU R13, [R1+0x74] ;  /* 0x00007400010d7983 */ /* 0x000f280000300800 */
[----:B------:R-:W4:Y:S01]  /*211b0*/  LDL.LU.64 R26, [R1+0xdf0] ;  /* 0x000df000011a7983 */ /* 0x000f220000300a00 */
[C---:B--2---:R-:W-:Y:S03]  /*211c0*/  HMMA.16816.F32 R16, R8.reuse, R24, R16 ;  /* 0x000000180810723c */ /* 0x044fe60000001810 */
[----:B------:R-:W4:Y:S05]  /*211d0*/  LDL.LU.64 R24, [R1+0xde8] ;  /* 0x000de80001187983 */ /* 0x000f2a0000300a00 */
[----:B------:R-:W-:-:S15]  /*211e0*/  HMMA.16816.F32 R4, R8, R20, R4 ;  /* 0x000000140804723c */ /* 0x000fde0000001804 */
[----:B------:R-:W-:-:S04]  /*211f0*/  NOP ;  /* 0x0000000000007918 */ /* 0x000fc80000000000 */
[----:B------:R-:W-:Y:S02]  /*21200*/  IMAD.MOV.U32 R23, RZ, RZ, R4 ;  /* 0x000000ffff177224 */ /* 0x000fe400078e0004 */
[----:B------:R-:W-:Y:S02]  /*21210*/  IMAD.MOV.U32 R22, RZ, RZ, R5 ;  /* 0x000000ffff167224 */ /* 0x000fe400078e0005 */
[----:B------:R-:W-:Y:S02]  /*21220*/  IMAD.MOV.U32 R21, RZ, RZ, R6 ;  /* 0x000000ffff157224 */ /* 0x000fe400078e0006 */
[----:B------:R-:W-:Y:S02]  /*21230*/  IMAD.MOV.U32 R20, RZ, RZ, R7 ;  /* 0x000000ffff147224 */ /* 0x000fe400078e0007 */
[----:B------:R0:W1:Y:S01]  /*21240*/  LDSM.16.MT88.4 R4, [R28+0x11c00] ;  /* 0x011c00001c04783b */ /* 0x0000620000004200 */
[----:B----4-:R-:W-:-:S15]  /*21250*/  HMMA.16816.F32 R24, R8, R12, R24 ;  /* 0x0000000c0818723c */ /* 0x010fde0000001818 */
[----:B------:R-:W-:-:S04]  /*21260*/  NOP ;  /* 0x0000000000007918 */ /* 0x000fc80000000000 */
[----:B------:R2:W-:Y:S04]  /*21270*/  STL.64 [R1+0xdb8], R26 ;  /* 0x000db81a01007387 */ /* 0x0005e80000100a00 */
[----:B------:R-:W-:Y:S04]  /*21280*/  STL.64 [R1+0xdb0], R24 ;  /* 0x000db01801007387 */ /* 0x000fe80000100a00 */
[----:B0-----:R-:W4:Y:S04]  /*21290*/  LDL.LU R28, [R1+0xde0] ;  /* 0x000de000011c7983 */ /* 0x001f280000300800 */
[----:B--2---:R-:W2:Y:S04]  /*212a0*/  LDL.LU R26, [R1+0x68] ;  /* 0x00006800011a7983 */ /* 0x004ea80000300800 */
[----:B------:R-:W2:Y:S04]  /*212b0*/  LDL.LU R27, [R1+0x6c] ;  /* 0x00006c00011b7983 */ /* 0x000ea80000300800 */
[----:B-1----:R0:W-:Y:S04]  /*212c0*/  STL.64 [R1+0xd78], R6 ;  /* 0x000d780601007387 */ /* 0x0021e80000100a00 */
[----:B------:R1:W-:Y:S01]  /*212d0*/  STL.64 [R1+0xd70], R4 ;  /* 0x000d700401007387 */ /* 0x0003e20000100a00 */
[----:B0-----:R-:W-:-:S03]  /*212e0*/  IMAD.MOV.U32 R6, RZ, RZ, R2 ;  /* 0x000000ffff067224 */ /* 0x001fc600078e0002 */
[----:B-1----:R-:W2:Y:S01]  /*212f0*/  LDL.LU R4, [R1+0x80] ;  /* 0x0000800001047983 */ /* 0x002ea20000300800 */
[----:B------:R-:W-:Y:S02]  /*21300*/  IMAD.MOV.U32 R5, RZ, RZ, R3 ;  /* 0x000000ffff057224 */ /* 0x000fe400078e0003 */
[----:B------:R-:W-:Y:S01]  /*21310*/  IMAD.MOV.U32 R7, RZ, RZ, R0 ;  /* 0x000000ffff077224 */ /* 0x000fe200078e0000 */
[----:B----4-:R-:W0:Y:S04]  /*21320*/  LDSM.16.M88.4 R12, [R28+UR5+0x180] ;  /* 0x000180051c0c783b */ /* 0x010e280008000200 */
[----:B0-----:R-:W-:Y:S04]  /*21330*/  STL.64 [R1+0x40], R12 ;  /* 0x0000400c01007387 */ /* 0x001fe80000100a00 */
[----:B------:R-:W-:Y:S01]  /*21340*/  STL [R1+0x48], R14 ;  /* 0x0000480e01007387 */ /* 0x000fe20000100800 */
[----:B------:R-:W-:-:S03]  /*21350*/  IMAD.MOV.U32 R2, RZ, RZ, R15 ;  /* 0x000000ffff027224 */ /* 0x000fc600078e000f */
[----:B------:R-:W0:Y:S04]  /*21360*/  LDSM.16.M88.4 R12, [R28+UR5+0x4180] ;  /* 0x004180051c0c783b */ /* 0x000e280008000200 */
[----:B------:R-:W-:Y:S04]  /*21370*/  STL [R1+0xd80], R2 ;  /* 0x000d800201007387 */ /* 0x000fe80000100800 */
[----:B0-----:R-:W-:Y:S04]  /*21380*/  STL.64 [R1+0x30], R12 ;  /* 0x0000300c01007387 */ /* 0x001fe80000100a00 */
[----:B------:R-:W-:Y:S04]  /*21390*/  STL.64 [R1+0x38], R14 ;  /* 0x0000380e01007387 */ /* 0x000fe80000100a00 */
[----:B------:R-:W0:Y:S02]  /*213a0*/  LDSM.16.M88.4 R12, [R28+UR5+0x8180] ;  /* 0x008180051c0c783b */ /* 0x000e240008000200 */
[----:B0-----:R-:W-:-:S02]  /*213b0*/  MOV R0, R14 ;  /* 0x0000000e00007202 */ /* 0x001fc40000000f00 */
[----:B------:R0:W-:Y:S01]  /*213c0*/  STL.64 [R1+0x20], R12 ;  /* 0x0000200c01007387 */ /* 0x0001e20000100a00 */
[----:B------:R-:W-:-:S03]  /*213d0*/  IMAD.MOV.U32 R3, RZ, RZ, R15 ;  /* 0x000000ffff037224 */ /* 0x000fc600078e000f */
[----:B------:R-:W2:Y:S04]  /*213e0*/  LDL.LU.64 R14, [R1+0xdd8] ;  /* 0x000dd800010e7983 */ /* 0x000ea80000300a00 */
[----:B0-----:R-:W2:Y:S04]  /*213f0*/  LDL.LU.64 R12, [R1+0xdd0] ;  /* 0x000dd000010c7983 */ /* 0x001ea80000300a00 */
[----:B------:R0:W-:Y:S02]  /*21400*/  STL.64 [R1+0xd98], R6 ;  /* 0x000d980601007387 */ /* 0x0001e40000100a00 */
[----:B0-----:R-:W-:-:S02]  /*21410*/  IMAD.MOV.U32 R6, RZ, RZ, R21 ;  /* 0x000000ffff067224 */ /* 0x001fc400078e0015 */
[----:B------:R-:W-:-:S05]  /*21420*/  IMAD.MOV.U32 R7, RZ, RZ, R20 ;  /* 0x000000ffff077224 */ /* 0x000fca00078e0014 */
[----:B------:R0:W-:Y:S01]  /*21430*/  STL.64 [R1+0xda8], R6 ;  /* 0x000da80601007387 */ /* 0x0001e20000100a00 */
[----:B--2---:R-:W-:Y:S01]  /*21440*/  HMMA.16816.F32 R12, R8, R4, R12 ;  /* 0x00000004080c723c */ /* 0x004fe2000000180c */
[----:B------:R-:W-:Y:S02]  /*21450*/  IMAD.MOV.U32 R4, RZ, RZ, R23 ;  /* 0x000000ffff047224 */ /* 0x000fe400078e0017 */
[----:B------:R-:W-:Y:S02]  /*21460*/  IMAD.MOV.U32 R5, RZ, RZ, R22 ;  /* 0x000000ffff057224 */ /* 0x000fe400078e0016 */
[----:B------:R-:W1:Y:S04]  /*21470*/  LDSM.16.M88.4 R20, [R28+UR5+0xc180] ;  /* 0x00c180051c14783b */ /* 0x000e680008000200 */
[----:B------:R-:W-:Y:S04]  /*21480*/  STL.64 [R1+0xda0], R4 ;  /* 0x000da00401007387 */ /* 0x000fe80000100a00 */
[----:B0-----:R-:W2:Y:S04]  /*21490*/  LDL.LU R6, [R1+0x78] ;  /* 0x0000780001067983 */ /* 0x001ea80000300800 */
[----:B------:R-:W2:Y:S04]  /*214a0*/  LDL.LU R7, [R1+0x7c] ;  /* 0x00007c0001077983 */ /* 0x000ea80000300800 */
[----:B------:R0:W-:Y:S04]  /*214b0*/  STL.64 [R1+0xd90], R14 ;  /* 0x000d900e01007387 */ /* 0x0001e80000100a00 */
[----:B------:R-:W-:Y:S04]  /*214c0*/  STL.64 [R1+0xd88], R12 ;  /* 0x000d880c01007387 */ /* 0x000fe80000100a00 */
[----:B0-----:R-:W4:Y:S01]  /*214d0*/  LDL.LU R14, [R1+0x98] ;  /* 0x00009800010e7983 */ /* 0x001f220000300800 */
[----:B---3--:R-:W-:-:S03]  /*214e0*/  IMAD.MOV.U32 R15, RZ, RZ, R29 ;  /* 0x000000ffff0f7224 */ /* 0x008fc600078e001d */
[----:B------:R-:W3:Y:S01]  /*214f0*/  LDL R11, [R1+0xb8] ;  /* 0x0000b800010b7983 */ /* 0x000ee20000100800 */
[----:B-1----:R-:W-:-:S03]  /*21500*/  IMAD.MOV.U32 R29, RZ, RZ, R22 ;  /* 0x000000ffff1d7224 */ /* 0x002fc600078e0016 */
[----:B------:R0:W-:Y:S01]  /*21510*/  STL [R1+0x10], R20 ;  /* 0x0000101401007387 */ /* 0x0001e20000100800 */
[----:B------:R-:W-:Y:S02]  /*21520*/  IMAD.MOV.U32 R28, RZ, RZ, R23 ;  /* 0x000000ffff1c7224 */ /* 0x000fe400078e0017 */
[----:B------:R-:W-:Y:S01]  /*21530*/  IMAD.MOV.U32 R2, RZ, RZ, R21 ;  /* 0x000000ffff027224 */ /* 0x000fe200078e0015 */
[----:B------:R-:W2:Y:S04]  /*21540*/  LDL.LU.64 R22, [R1+0xdc8] ;  /* 0x000dc80001167983 */ /* 0x000ea80000300a00 */
[----:B0-----:R-:W2:Y:S04]  /*21550*/  LDL.LU.64 R20, [R1+0xdc0] ;  /* 0x000dc00001147983 */ /* 0x001ea80000300a00 */
[----:B---3--:R-:W0:Y:S01]  /*21560*/  LDSM.16.MT88.4 R8, [R11+0x11e00] ;  /* 0x011e00000b08783b */ /* 0x008e220000004200 */
[C---:B--2---:R-:W-:Y:S03]  /*21570*/  HMMA.16816.F32 R16, R20.reuse, R26, R16 ;  /* 0x0000001a1410723c */ /* 0x044fe60000001810 */
[----:B------:R-:W2:Y:S04]  /*21580*/  LDL.LU.64 R26, [R1+0xdb8] ;  /* 0x000db800011a7983 */ /* 0x000ea80000300a00 */
[----:B------:R-:W2:Y:S02]  /*21590*/  LDL.LU.64 R24, [R1+0xdb0] ;  /* 0x000db00001187983 */ /* 0x000ea40000300a00 */
[----:B--2---:R-:W-:Y:S02]  /*215a0*/  HMMA.16816.F32 R24, R20, R6, R24 ;  /* 0x000000061418723c */ /* 0x004fe40000001818 */
[----:B------:R-:W4:Y:S04]  /*215b0*/  LDL.LU.64 R6, [R1+0xda8] ;  /* 0x000da80001067983 */ /* 0x000f280000300a00 */
[----:B------:R-:W4:-:S13]  /*215c0*/  LDL.LU.64 R4, [R1+0xda0] ;  /* 0x000da00001047983 */ /* 0x000f1a0000300a00 */
[----:B------:R-:W-:Y:S04]  /*215d0*/  STL.64 [R1+0xd68], R26 ;  /* 0x000d681a01007387 */ /* 0x000fe80000100a00 */
[----:B------:R1:W-:Y:S04]  /*215e0*/  STL.64 [R1+0xd60], R24 ;  /* 0x000d601801007387 */ /* 0x0003e80000100a00 */
[----:B-1----:R-:W2:Y:S04]  /*215f0*/  LDL.LU R24, [R1+0x40] ;  /* 0x0000400001187983 */ /* 0x002ea80000300800 */
[----:B------:R-:W2:Y:S01]  /*21600*/  LDL.LU R25, [R1+0x44] ;  /* 0x0000440001197983 */ /* 0x000ea20000300800 */
[----:B----4-:R-:W-:Y:S03]  /*21610*/  HMMA.16816.F32 R12, R20, R14, R4 ;  /* 0x0000000e140c723c */ /* 0x010fe60000001804 */
[----:B------:R-:W3:-:S15]  /*21620*/  LDL.LU.64 R6, [R1+0xd98] ;  /* 0x000d980001067983 */ /* 0x000ede0000300a00 */
[----:B------:R-:W-:Y:S01]  /*21630*/  NOP ;  /* 0x0000000000007918 */ /* 0x000fe20000000000 */
[----:B------:R-:W-:Y:S02]  /*21640*/  IMAD.MOV.U32 R5, RZ, RZ, R14 ;  /* 0x000000ffff057224 */ /* 0x000fe400078e000e */
[----:B------:R-:W-:Y:S02]  /*21650*/  IMAD.MOV.U32 R4, RZ, RZ, R15 ;  /* 0x000000ffff047224 */ /* 0x000fe400078e000f */
[----:B------:R-:W-:Y:S02]  /*21660*/  IMAD.MOV.U32 R27, RZ, RZ, R12 ;  /* 0x000000ffff1b7224 */ /* 0x000fe400078e000c */
[----:B------:R-:W-:Y:S01]  /*21670*/  IMAD.MOV.U32 R26, RZ, RZ, R13 ;  /* 0x000000ffff1a7224 */ /* 0x000fe200078e000d */
[----:B------:R-:W3:Y:S04]  /*21680*/  LDL.LU.64 R14, [R1+0xd90] ;  /* 0x000d9000010e7983 */ /* 0x000ee80000300a00 */
[----:B------:R-:W3:Y:S04]  /*21690*/  LDL.LU.64 R12, [R1+0xd88] ;  /* 0x000d8800010c7983 */ /* 0x000ee80000300a00 */
[----:B0-----:R-:W-:Y:S04]  /*216a0*/  STL.64 [R1+0xd50], R10 ;  /* 0x000d500a01007387 */ /* 0x001fe80000100a00 */
[----:B------:R0:W-:Y:S04]  /*216b0*/  STL.64 [R1+0xd48], R8 ;  /* 0x000d480801007387 */ /* 0x0001e80000100a00 */
[----:B0-----:R-:W4:Y:S01]  /*216c0*/  LDL.LU R8, [R1+0x10] ;  /* 0x0000100001087983 */ /* 0x001f220000300800 */
[----:B------:R-:W-:-:S03]  /*216d0*/  IMAD.MOV.U32 R9, RZ, RZ, R2 ;  /* 0x000000ffff097224 */ /* 0x000fc600078e0002 */
[----:B------:R-:W2:Y:S01]  /*216e0*/  LDL.LU R2, [R1+0xd80] ;  /* 0x000d800001027983 */ /* 0x000ea20000300800 */
[----:B------:R-:W-:Y:S02]  /*216f0*/  IMAD.MOV.U32 R10, RZ, RZ, R5 ;  /* 0x000000ffff0a7224 */ /* 0x000fe400078e0005 */
[----:B------:R-:W-:Y:S01]  /*21700*/  IMAD.MOV.U32 R11, RZ, RZ, R4 ;  /* 0x000000ffff0b7224 */ /* 0x000fe200078e0004 */
[----:B---3--:R-:W-:Y:S01]  /*21710*/  HMMA.16816.F32 R12, R20, R6, R12 ;  /* 0x00000006140c723c */ /* 0x008fe2000000180c */
[----:B----4-:R0:W-:Y:S04]  /*21720*/  STL.64 [R1+0xd58], R8 ;  /* 0x000d580801007387 */ /* 0x0101e80000100a00 */
[----:B------:R-:W2:Y:S04]  /*21730*/  LDL.LU.64 R6, [R1+0xd78] ;  /* 0x000d780001067983 */ /* 0x000ea80000300a00 */
[----:B------:R-:W2:Y:S04]  /*21740*/  LDL.LU.64 R4, [R1+0xd70] ;  /* 0x000d700001047983 */ /* 0x000ea80000300a00 */
[----:B------:R-:W3:Y:S04]  /*21750*/  LDL.LU R20, [R1+0x30] ;  /* 0x0000300001147983 */ /* 0x000ee80000300800 */
[----:B------:R-:W3:Y:S01]  /*21760*/  LDL.LU R21, [R1+0x34] ;  /* 0x0000340001157983 */ /* 0x000ee20000300800 */
[----:B0-----:R-:W-:Y:S01]  /*21770*/  IMAD.MOV.U32 R8, RZ, RZ, R27 ;  /* 0x000000ffff087224 */ /* 0x001fe200078e001b */
[----:B------:R-:W-:-:S02]  /*21780*/  MOV R9, R26 ;  /* 0x0000001a00097202 */ /* 0x000fc40000000f00 */
[----:B------:R-:W3:Y:S01]  /*21790*/  LDL.LU.64 R26, [R1+0xd68] ;  /* 0x000d6800011a7983 */ /* 0x000ee20000300a00 */
[C---:B--2---:R-:W-:Y:S03]  /*217a0*/  HMMA.16816.F32 R16, R4.reuse, R24, R16 ;  /* 0x000000180410723c */ /* 0x044fe60000001810 */
[----:B------:R-:W3:Y:S05]  /*217b0*/  LDL.LU.64 R24, [R1+0xd60] ;  /* 0x000d600001187983 */ /* 0x000eea0000300a00 */
[----:B---3--:R-:W-:Y:S01]  /*217c0*/  HMMA.16816.F32 R20, R4, R20, R24 ;  /* 0x000000140414723c */ /* 0x008fe20000001818 */
[----:B------:R-:W2:Y:S04]  /*217d0*/  LDL.LU R24, [R1+0x20] ;  /* 0x0000200001187983 */ /* 0x000ea80000300800 */
[----:B------:R-:W2:-:S14]  /*217e0*/  LDL.LU R25, [R1+0x24] ;  /* 0x0000240001197983 */ /* 0x000e9c0000300800 */
[----:B------:R0:W-:Y:S04]  /*217f0*/  STL.64 [R1+0xd40], R22 ;  /* 0x000d401601007387 */ /* 0x0001e80000100a00 */
[----:B------:R1:W-:Y:S04]  /*21800*/  STL.64 [R1+0xd38], R20 ;  /* 0x000d381401007387 */ /* 0x0003e80000100a00 */
[----:B0-----:R-:W1:Y:S01]  /*21810*/  LDL.LU R22, [R1+0x48] ;  /* 0x0000480001167983 */ /* 0x001e620000300800 */
[C---:B--2---:R-:W-:Y:S03]  /*21820*/  HMMA.16816.F32 R24, R4.reuse, R24, R8 ;  /* 0x000000180418723c */ /* 0x044fe60000001808 */
[----:B------:R-:W2:Y:S04]  /*21830*/  LDL.LU.64 R8, [R1+0xd58] ;  /* 0x000d580001087983 */ /* 0x000ea80000300a00 */
[----:B------:R-:W1:Y:S01]  /*21840*/  LDL.LU.64 R10, [R1+0xd50] ;  /* 0x000d5000010a7983 */ /* 0x000e620000300a00 */
[----:B------:R-:W-:Y:S01]  /*21850*/  IMAD.MOV.U32 R23, RZ, RZ, R2 ;  /* 0x000000ffff177224 */ /* 0x000fe200078e0002 */
[----:B--2---:R-:W-:Y:S02]  /*21860*/  HMMA.16816.F32 R12, R4, R8, R12 ;  /* 0x00000008040c723c */ /* 0x004fe4000000180c */
[----:B------:R-:W1:Y:S06]  /*21870*/  LDL.LU.64 R8, [R1+0xd48] ;  /* 0x000d480001087983 */ /* 0x000e6c0000300a00 */
[----:B-1----:R-:W-:-:S15]  /*21880*/  HMMA.16816.F32 R20, R8, R22, R16 ;  /* 0x000000160814723c */ /* 0x002fde0000001810 */
[----:B------:R-:W-:-:S04]  /*21890*/  NOP ;  /* 0x0000000000007918 */ /* 0x000fc80000000000 */
[----:B------:R-:W-:Y:S02]  /*218a0*/  IMAD.MOV.U32 R4, RZ, RZ, R20 ;  /* 0x000000ffff047224 */ /* 0x000fe400078e0014 */
[----:B------:R-:W-:Y:S01]  /*218b0*/  IMAD.MOV.U32 R17, RZ, RZ, R21 ;  /* 0x000000ffff117224 */ /* 0x000fe200078e0015 */
[----:B------:R-:W-:Y:S01]  /*218c0*/  STL.64 [R1+0x230], R20 ;  /* 0x0002301401007387 */ /* 0x000fe20000100a00 */
[----:B------:R-:W-:Y:S02]  /*218d0*/  IMAD.MOV.U32 R2, RZ, RZ, R23 ;  /* 0x000000ffff027224 */ /* 0x000fe400078e0017 */
[----:B------:R-:W-:Y:S01]  /*218e0*/  IMAD.MOV.U32 R6, RZ, RZ, R22 ;  /* 0x000000ffff067224 */ /* 0x000fe200078e0016 */
[----:B------:R0:W-:Y:S04]  /*218f0*/  STL.64 [R1+0x238], R22 ;  /* 0x0002381601007387 */ /* 0x0001e80000100a00 */
[----:B0-----:R-:W2:Y:S04]  /*21900*/  LDL.LU.64 R22, [R1+0xd40] ;  /* 0x000d400001167983 */ /* 0x001ea80000300a00 */
[----:B------:R-:W2:Y:S04]  /*21910*/  LDL.LU.64 R20, [R1+0xd38] ;  /* 0x000d380001147983 */ /* 0x000ea80000300a00 */
[----:B------:R-:W-:Y:S04]  /*21920*/  STL [R1+0xbec], R4 ;  /* 0x000bec0401007387 */ /* 0x000fe80000100800 */
[----:B------:R-:W-:Y:S04]  /*21930*/  STL [R1+0xbe8], R17 ;  /* 0x000be81101007387 */ /* 0x000fe80000100800 */
[----:B------:R-:W2:Y:S04]  /*21940*/  LDL.LU R18, [R1+0x38] ;  /* 0x0000380001127983 */ /* 0x000ea80000300800 */
[----:B------:R-:W2:Y:S04]  /*21950*/  LDL.LU R19, [R1+0x3c] ;  /* 0x00003c0001137983 */ /* 0x000ea80000300800 */
[----:B------:R2:W-:Y:S04]  /*21960*/  STL [R1+0xbe4], R6 ;  /* 0x000be40601007387 */ /* 0x0005e80000100800 */
[----:B------:R-:W-:Y:S01]  /*21970*/  STL [R1+0xbe0], R2 ;  /* 0x000be00201007387 */ /* 0x000fe20000100800 */
[----:B--2---:R-:W-:-:S15]  /*21980*/  HMMA.16816.F32 R4, R8, R18, R20 ;  /* 0x000000120804723c */ /* 0x004fde0000001814 */
[----:B------:R-:W-:-:S04]  /*21990*/  NOP ;  /* 0x0000000000007918 */ /* 0x000fc80000000000 */
[----:B------:R-:W-:Y:S01]  /*219a0*/  STL.64 [R1+0x210], R4 ;  /* 0x0002100401007387 */ /* 0x000fe20000100a00 */
[----:B------:R-:W-:Y:S02]  /*219b0*/  IMAD.MOV.U32 R21, RZ, RZ, R7 ;  /* 0x000000ffff157224 */ /* 0x000fe400078e0007 */
[----:B------:R-:W-:Y:S01]  /*219c0*/  IMAD.MOV.U32 R20, RZ, RZ, R6 ;  /* 0x000000ffff147224 */ /* 0x000fe200078e0006 */
[----:B------:R0:W-:Y:S02]  /*219d0*/  STL.64 [R1+0x218], R6 ;  /* 0x0002180601007387 */ /* 0x0001e40000100a00 */
[----:B0-----:R-:W-:Y:S02]  /*219e0*/  IMAD.MOV.U32 R6, RZ, RZ, R0 ;  /* 0x000000ffff067224 */ /* 0x001fe400078e0000 */
[----:B------:R-:W-:-:S07]  /*219f0*/  IMAD.MOV.U32 R7, RZ, RZ, R3 ;  /* 0x000000ffff077224 */ /* 0x000fce00078e0003 */
[----:B------:R-:W-:Y:S01]  /*21a00*/  HMMA.16816.F32 R24, R8, R6, R24 ;  /* 0x000000060818723c */ /* 0x000fe20000001818 */
[----:B------:R-:W-:Y:S02]  /*21a10*/  IMAD.MOV.U32 R18, RZ, RZ, R5 ;  /* 0x000000ffff127224 */ /* 0x000fe400078e0005 */
[----:B------:R-:W-:-:S05]  /*21a20*/  IMAD.MOV.U32 R5, RZ, RZ, R4 ;  /* 0x000000ffff057224 */ /* 0x000fca00078e0004 */
[----:B------:R-:W-:Y:S04]  /*21a30*/  STL [R1+0xbfc], R5 ;  /* 0x000bfc0501007387 */ /* 0x000fe80000100800 */
[----:B------:R-:W2:Y:S04]  /*21a40*/  LDL.LU R0, [R1+0xd30] ;  /* 0x000d300001007983 */ /* 0x000ea80000300800 */
[----:B------:R-:W-:Y:S04]  /*21a50*/  STL [R1+0xbf8], R18 ;  /* 0x000bf81201007387 */ /* 0x000fe80000100800 */
[----:B------:R-:W-:Y:S04]  /*21a60*/  STL [R1+0xbf4], R20 ;  /* 0x000bf41401007387 */ /* 0x000fe80000100800 */
[----:B------:R-:W-:Y:S04]  /*21a70*/  STL [R1+0xbf0], R21 ;  /* 0x000bf01501007387 */ /* 0x000fe80000100800 */
[----:B------:R0:W-:Y:S04]  /*21a80*/  STL.64 [R1+0x200], R24 ;  /* 0x0002001801007387 */ /* 0x0001e80000100a00 */
[----:B------:R1:W-:Y:S01]  /*21a90*/  STL.64 [R1+0x208], R26 ;  /* 0x0002081a01007387 */ /* 0x0003e20000100a00 */
[----:B------:R-:W-:Y:S01]  /*21aa0*/  IMAD.MOV.U32 R16, RZ, RZ, R24 ;  /* 0x000000ffff107224 */ /* 0x000fe200078e0018 */
[----:B------:R-:W-:Y:S01]  /*21ab0*/  MOV R19, R25 ;  /* 0x0000001900137202 */ /* 0x000fe20000000f00 */
[----:B------:R-:W-:-:S02]  /*21ac0*/  IMAD.MOV.U32 R7, RZ, RZ, R26 ;  /* 0x000000ffff077224 */ /* 0x000fc400078e001a */
[----:B------:R-:W-:Y:S01]  /*21ad0*/  IMAD.MOV.U32 R3, RZ, RZ, R27 ;  /* 0x000000ffff037224 */ /* 0x000fe200078e001b */
[----:B0-----:R-:W3:Y:S04]  /*21ae0*/  LDL.LU R24, [R1+0xa6c] ;  /* 0x000a6c0001187983 */ /* 0x001ee80000300800 */
[----:B------:R-:W3:Y:S04]  /*21af0*/  LDL.LU R25, [R1+0xa68] ;  /* 0x000a680001197983 */ /* 0x000ee80000300800 */
[----:B-1----:R-:W4:Y:S04]  /*21b00*/  LDL.LU R26, [R1+0xa64] ;  /* 0x000a6400011a7983 */ /* 0x002f280000300800 */
[----:B------:R-:W4:Y:S04]  /*21b10*/  LDL.LU R27, [R1+0xa5c] ;  /* 0x000a5c00011b7983 */ /* 0x000f280000300800 */
[----:B----4-:R0:W-:Y:S04]  /*21b20*/  STL.64 [R1+0xd28], R26 ;  /* 0x000d281a01007387 */ /* 0x0101e80000100a00 */
[----:B---3--:R-:W-:Y:S04]  /*21b30*/  STL.64 [R1+0xd20], R24 ;  /* 0x000d201801007387 */ /* 0x008fe80000100a00 */
[----:B------:R-:W3:Y:S04]  /*21b40*/  LDL.LU R21, [R1+0xb3c] ;  /* 0x000b3c0001157983 */ /* 0x000ee80000300800 */
[----:B------:R-:W4:Y:S04]  /*21b50*/  LDL.LU R20, [R1+0xa40] ;  /* 0x000a400001147983 */ /* 0x000f280000300800 */
[----:B------:R-:W2:Y:S04]  /*21b60*/  LDL.LU R18, [R1+0xa94] ;  /* 0x000a940001127983 */ /* 0x000ea80000300800 */
[----:B------:R-:W2:Y:S04]  /*21b70*/  LDL.LU R5, [R1+0xa4c] ;  /* 0x000a4c0001057983 */ /* 0x000ea80000300800 */
[----:B------:R-:W2:Y:S04]  /*21b80*/  LDL.LU R22, [R1+0xa9c] ;  /* 0x000a9c0001167983 */ /* 0x000ea80000300800 */
[----:B------:R-:W2:Y:S04]  /*21b90*/  LDL.LU R23, [R1+0xa48] ;  /* 0x000a480001177983 */ /* 0x000ea80000300800 */
[----:B------:R-:W2:Y:S04]  /*21ba0*/  LDL.LU R17, [R1+0xaa4] ;  /* 0x000aa40001117983 */ /* 0x000ea80000300800 */
[----:B------:R-:W2:Y:S01]  /*21bb0*/  LDL.LU R4, [R1+0xa44] ;  /* 0x000a440001047983 */ /* 0x000ea20000300800 */
[----:B0-----:R-:W-:-:S03]  /*21bc0*/  IMAD.MOV.U32 R27, RZ, RZ, R28 ;  /* 0x000000ffff1b7224 */ /* 0x001fc600078e001c */
[----:B------:R-:W2:Y:S01]  /*21bd0*/  LDL.LU R28, [R1+0xaac] ;  /* 0x000aac00011c7983 */ /* 0x000ea20000300800 */
[----:B------:R-:W-:-:S03]  /*21be0*/  IMAD.MOV.U32 R26, RZ, RZ, R29 ;  /* 0x000000ffff1a7224 */ /* 0x000fc600078e001d */
[----:B------:R-:W2:Y:S04]  /*21bf0*/  LDL.LU R2, [R1+0xa60] ;  /* 0x000a600001027983 */ /* 0x000ea80000300800 */
[----:B------:R-:W2:Y:S04]  /*21c00*/  LDL.LU R29, [R1+0xab4] ;  /* 0x000ab400011d7983 */ /* 0x000ea80000300800 */
[----:B------:R0:W-:Y:S01]  /*21c10*/  STL [R1+0xc0c], R16 ;  /* 0x000c0c1001007387 */ /* 0x0001e20000100800 */
[----:B------:R-:W-:Y:S03]  /*21c20*/  HMMA.16816.F32 R12, R8, R26, R12 ;  /* 0x0000001a080c723c */ /* 0x000fe6000000180c */
[----:B0-----:R-:W2:Y:S04]  /*21c30*/  LDL.LU R16, [R1+0xa70] ;  /* 0x000a700001107983 */ /* 0x001ea80000300800 */
[----:B------:R0:W-:Y:S04]  /*21c40*/  STL [R1+0xc08], R19 ;  /* 0x000c081301007387 */ /* 0x0001e80000100800 */
[----:B0-----:R-:W4:Y:S04]  /*21c50*/  LDL.LU R19, [R1+0xa50] ;  /* 0x000a500001137983 */ /* 0x001f280000300800 */
[----:B------:R-:W-:Y:S04]  /*21c60*/  STL [R1+0xc04], R7 ;  /* 0x000c040701007387 */ /* 0x000fe80000100800 */
[----:B------:R-:W-:Y:S04]  /*21c70*/  STL [R1+0xc00], R3 ;  /* 0x000c000301007387 */ /* 0x000fe80000100800 */
[----:B------:R-:W4:Y:S04]  /*21c80*/  LDL.LU.64 R26, [R1+0xd28] ;  /* 0x000d2800011a7983 */ /* 0x000f280000300a00 */
[----:B------:R-:W4:Y:S04]  /*21c90*/  LDL.LU.64 R24, [R1+0xd20] ;  /* 0x000d200001187983 */ /* 0x000f280000300a00 */
[----:B------:R-:W-:Y:S04]  /*21ca0*/  STL.64 [R1+0x220], R12 ;  /* 0x0002200c01007387 */ /* 0x000fe80000100a00 */
[----:B------:R-:W-:Y:S04]  /*21cb0*/  STL.64 [R1+0x228], R14 ;  /* 0x0002280e01007387 */ /* 0x000fe80000100a00 */
[----:B------:R-:W4:Y:S01]  /*21cc0*/  LDL.LU R6, [R1+0xa58] ;  /* 0x000a580001067983 */ /* 0x000f220000300800 */
[----:B------:R-:W-:-:S02]  /*21cd0*/  IMAD.MOV.U32 R10, RZ, RZ, R12 ;  /* 0x000000ffff0a7224 */ /* 0x000fc400078e000c */
[----:B------:R-:W-:Y:S02]  /*21ce0*/  IMAD.MOV.U32 R8, RZ, RZ, R13 ;  /* 0x000000ffff087224 */ /* 0x000fe400078e000d */
[----:B------:R-:W-:Y:S02]  /*21cf0*/  IMAD.MOV.U32 R9, RZ, RZ, R14 ;  /* 0x000000ffff097224 */ /* 0x000fe400078e000e */
[----:B------:R-:W-:Y:S01]  /*21d00*/  IMAD.MOV.U32 R11, RZ, RZ, R15 ;  /* 0x000000ffff0b7224 */ /* 0x000fe200078e000f */
[----:B------:R-:W-:Y:S04]  /*21d10*/  STL [R1+0xc1c], R10 ;  /* 0x000c1c0a01007387 */ /* 0x000fe80000100800 */
[----:B------:R-:W-:Y:S04]  /*21d20*/  STL [R1+0xc18], R8 ;  /* 0x000c180801007387 */ /* 0x000fe80000100800 */
[----:B------:R-:W-:Y:S04]  /*21d30*/  STL [R1+0xc14], R9 ;  /* 0x000c140901007387 */ /* 0x000fe80000100800 */
[----:B------:R-:W-:Y:S01]  /*21d40*/  STL [R1+0xc10], R11 ;  /* 0x000c100b01007387 */ /* 0x000fe20000100800 */
[----:B---3--:R-:W-:-:S02]  /*21d50*/  IADD3 R21, P5, PT, R21, UR10, RZ ;  /* 0x0000000a15157c10 */ /* 0x008fc4000ffbe0ff */
[----:B--2---:R-:W-:Y:S02]  /*21d60*/  IADD3 R16, P0, PT, R16, UR10, RZ ;  /* 0x0000000a10107c10 */ /* 0x004fe4000ff1e0ff */
[----:B----4-:R-:W-:Y:S02]  /*21d70*/  IADD3 R19, P6, PT, R19, UR10, RZ ;  /* 0x0000000a13137c10 */ /* 0x010fe4000ffde0ff */
[----:B------:R-:W-:Y:S02]  /*21d80*/  IADD3 R24, P1, PT, R24, UR10, RZ ;  /* 0x0000000a18187c10 */ /* 0x000fe4000ff3e0ff */
[----:B------:R-:W-:Y:S02]  /*21d90*/  IADD3 R25, P2, PT, R25, UR10, RZ ;  /* 0x0000000a19197c10 */ /* 0x000fe4000ff5e0ff */
[----:B------:R-:W-:Y:S01]  /*21da0*/  IADD3 R26, P3, PT, R26, UR10, RZ ;  /* 0x0000000a1a1a7c10 */ /* 0x000fe2000ff7e0ff */
[----:B------:R-:W-:Y:S01]  /*21db0*/  STL [R1+0xa50], R19 ;  /* 0x000a501301007387 */ /* 0x000fe20000100800 */
[----:B------:R-:W-:-:S03]  /*21dc0*/  IADD3 R27, P4, PT, R27, UR10, RZ ;  /* 0x0000000a1b1b7c10 */ /* 0x000fc6000ff9e0ff */
[----:B------:R-:W-:Y:S04]  /*21dd0*/  STL [R1+0xa70], R16 ;  /* 0x000a701001007387 */ /* 0x000fe80000100800 */
[----:B------:R-:W-:Y:S01]  /*21de0*/  STL [R1+0xa6c], R24 ;  /* 0x000a6c1801007387 */ /* 0x000fe20000100800 */
[----:B------:R-:W-:-:S03]  /*21df0*/  IADD3.X R20, PT, PT, R20, UR6, RZ, P6, !PT ;  /* 0x0000000614147c10 */ /* 0x000fc6000b7fe4ff */
[----:B------:R-:W-:Y:S01]  /*21e00*/  STL [R1+0xa68], R25 ;  /* 0x000a681901007387 */ /* 0x000fe20000100800 */
[----:B------:R-:W-:-:S03]  /*21e10*/  IADD3 R18, P6, PT, R18, UR10, RZ ;  /* 0x0000000a12127c10 */ /* 0x000fc6000ffde0ff */
[----:B------:R-:W-:Y:S01]  /*21e20*/  STL [R1+0xa64], R26 ;  /* 0x000a641a01007387 */ /* 0x000fe20000100800 */
[----:B------:R-:W-:-:S03]  /*21e30*/  IADD3.X R5, PT, PT, R5, UR6, RZ, P0, !PT ;  /* 0x0000000605057c10 */ /* 0x000fc600087fe4ff */
[----:B------:R-:W-:Y:S01]  /*21e40*/  STL [R1+0xa5c], R27 ;  /* 0x000a5c1b01007387 */ /* 0x000fe20000100800 */
[----:B------:R-:W-:Y:S02]  /*21e50*/  IADD3 R22, P0, PT, R22, UR10, RZ ;  /* 0x0000000a16167c10 */ /* 0x000fe4000ff1e0ff */
[----:B------:R-:W-:Y:S01]  /*21e60*/  IADD3.X R23, PT, PT, R23, UR6, RZ, P1, !PT ;  /* 0x0000000617177c10 */ /* 0x000fe20008ffe4ff */
[----:B------:R-:W-:Y:S01]  /*21e70*/  STL [R1+0xb3c], R21 ;  /* 0x000b3c1501007387 */ /* 0x000fe20000100800 */
[----:B------:R-:W-:-:S03]  /*21e80*/  IADD3 R17, P1, PT, R17, UR10, RZ ;  /* 0x0000000a11117c10 */ /* 0x000fc6000ff3e0ff */
[----:B------:R-:W-:Y:S04]  /*21e90*/  STL [R1+0xa40], R20 ;  /* 0x000a401401007387 */ /* 0x000fe80000100800 */
[----:B------:R-:W-:Y:S04]  /*21ea0*/  STL [R1+0xa94], R18 ;  /* 0x000a941201007387 */ /* 0x000fe80000100800 */
[----:B------:R-:W-:Y:S01]  /*21eb0*/  STL [R1+0xa4c], R5 ;  /* 0x000a4c0501007387 */ /* 0x000fe20000100800 */
[----:B------:R-:W-:-:S03]  /*21ec0*/  IADD3.X R4, PT, PT, R4, UR6, RZ, P2, !PT ;  /* 0x0000000604047c10 */ /* 0x000fc600097fe4ff */
[----:B------:R-:W-:Y:S04]  /*21ed0*/  STL [R1+0xa9c], R22 ;  /* 0x000a9c1601007387 */ /* 0x000fe80000100800 */
[----:B------:R0:W-:Y:S01]  /*21ee0*/  STL [R1+0xaa4], R17 ;  /* 0x000aa41101007387 */ /* 0x0001e20000100800 */
[----:B------:R-:W-:-:S03]  /*21ef0*/  IADD3 R28, P2, PT, R28, UR10, RZ ;  /* 0x0000000a1c1c7c10 */ /* 0x000fc6000ff5e0ff */
[----:B------:R-:W-:Y:S01]  /*21f00*/  STL [R1+0xa48], R23 ;  /* 0x000a481701007387 */ /* 0x000fe20000100800 */
[----:B------:R-:W-:Y:S02]  /*21f10*/  IADD3.X R2, PT, PT, R2, UR6, RZ, P3, !PT ;  /* 0x0000000602027c10 */ /* 0x000fe40009ffe4ff */
[----:B------:R-:W-:Y:S01]  /*21f20*/  IADD3 R29, P3, PT, R29, UR10, RZ ;  /* 0x0000000a1d1d7c10 */ /* 0x000fe2000ff7e0ff */
[----:B0-----:R-:W2:Y:S04]  /*21f30*/  LDL.LU R17, [R1+0xabc] ;  /* 0x000abc0001117983 */ /* 0x001ea80000300800 */
[----:B------:R0:W-:Y:S04]  /*21f40*/  STL [R1+0xa44], R4 ;  /* 0x000a440401007387 */ /* 0x0001e80000100800 */
[----:B0-----:R-:W3:Y:S04]  /*21f50*/  LDL.LU R4, [R1+0xb1c] ;  /* 0x000b1c0001047983 */ /* 0x001ee80000300800 */
[----:B------:R0:W-:Y:S04]  /*21f60*/  STL [R1+0xaac], R28 ;  /* 0x000aac1c01007387 */ /* 0x0001e80000100800 */
[----:B0-----:R-:W4:Y:S04]  /*21f70*/  LDL.LU R28, [R1+0xac4] ;  /* 0x000ac400011c7983 */ /* 0x001f280000300800 */
[----:B------:R-:W4:Y:S04]  /*21f80*/  LDL.LU R9, [R1+0xa54] ;  /* 0x000a540001097983 */ /* 0x000f280000300800 */
[----:B------:R-:W4:Y:S04]  /*21f90*/  LDL.LU R8, [R1+0xb38] ;  /* 0x000b380001087983 */ /* 0x000f280000300800 */
[----:B------:R-:W-:Y:S04]  /*21fa0*/  STL [R1+0xa60], R2 ;  /* 0x000a600201007387 */ /* 0x000fe80000100800 */
[----:B------:R-:W4:Y:S04]  /*21fb0*/  LDL.LU R10, [R1+0xa78] ;  /* 0x000a7800010a7983 */ /* 0x000f280000300800 */
[----:B------:R0:W-:Y:S04]  /*21fc0*/  STL [R1+0xab4], R29 ;  /* 0x000ab41d01007387 */ /* 0x0001e80000100800 */
[----:B------:R-:W4:Y:S04]  /*21fd0*/  LDL.LU R12, [R1+0xacc] ;  /* 0x000acc00010c7983 */ /* 0x000f280000300800 */
[----:B------:R-:W4:Y:S04]  /*21fe0*/  LDL.LU R13, [R1+0xa7c] ;  /* 0x000a7c00010d7983 */ /* 0x000f280000300800 */
[----:B------:R-:W4:Y:S04]  /*21ff0*/  LDL.LU R14, [R1+0xad4] ;  /* 0x000ad400010e7983 */ /* 0x000f280000300800 */
[----:B------:R-:W4:Y:S01]  /*22000*/  LDL.LU R15, [R1+0xa80] ;  /* 0x000a8000010f7983 */ /* 0x000f220000300800 */
[----:B------:R-:W-:-:S03]  /*22010*/  IADD3.X R6, PT, PT, R6, UR6, RZ, P4, !PT ;  /* 0x0000000606067c10 */ /* 0x000fc6000a7fe4ff */
[----:B0-----:R-:W4:Y:S04]  /*22020*/  LDL.LU R29, [R1+0xadc] ;  /* 0x000adc00011d7983 */ /* 0x001f280000300800 */
[----:B------:R-:W4:Y:S04]  /*22030*/  LDL.LU R3, [R1+0xa84] ;  /* 0x000a840001037983 */ /* 0x000f280000300800 */
[----:B------:R-:W4:Y:S04]  /*22040*/  LDL.LU R7, [R1+0xae4] ;  /* 0x000ae40001077983 */ /* 0x000f280000300800 */
[----:B------:R-:W4:Y:S04]  /*22050*/  LDL.LU R19, [R1+0xa88] ;  /* 0x000a880001137983 */ /* 0x000f280000300800 */
[----:B------:R0:W-:Y:S04]  /*22060*/  STL [R1+0xa58], R6 ;  /* 0x000a580601007387 */ /* 0x0001e80000100800 */
        /* <DEDUP_REMOVED lines=12> */
[----:B0-----:R-:W4:Y:S01]  /*22130*/  LDL.LU R6, [R1+0xb0c] ;  /* 0x000b0c0001067983 */ /* 0x001f220000300800 */
[----:B--2---:R-:W-:-:S05]  /*22140*/  IADD3 R17, P4, PT, R17, UR10, RZ ;  /* 0x0000000a11117c10 */ /* 0x004fca000ff9e0ff */
[----:B------:R0:W-:Y:S01]  /*22150*/  STL [R1+0xabc], R17 ;  /* 0x000abc1101007387 */ /* 0x0001e20000100800 */
[----:B---3--:R-:W-:-:S03]  /*22160*/  IADD3.X R4, PT, PT, R4, UR6, RZ, P5, !PT ;  /* 0x0000000604047c10 */ /* 0x008fc6000affe4ff */
[----:B0-----:R-:W2:Y:S04]  /*22170*/  LDL.LU R17, [R1+0xab8] ;  /* 0x000ab80001117983 */ /* 0x001ea80000300800 */
[----:B------:R0:W-:Y:S01]  /*22180*/  STL [R1+0xb1c], R4 ;  /* 0x000b1c0401007387 */ /* 0x0001e20000100800 */
[----:B----4-:R-:W-:Y:S02]  /*22190*/  IADD3 R28, P5, PT, R28, UR10, RZ ;  /* 0x0000000a1c1c7c10 */ /* 0x010fe4000ffbe0ff */
[----:B------:R-:W-:Y:S02]  /*221a0*/  IADD3.X R9, PT, PT, R9, UR6, RZ, P6, !PT ;  /* 0x0000000609097c10 */ /* 0x000fe4000b7fe4ff */
[----:B------:R-:W-:Y:S01]  /*221b0*/  IADD3 R8, P6, PT, R8, UR10, RZ ;  /* 0x0000000a08087c10 */ /* 0x000fe2000ffde0ff */
[----:B0-----:R-:W3:Y:S01]  /*221c0*/  LDL.LU R4, [R1+0xb08] ;  /* 0x000b080001047983 */ /* 0x001ee20000300800 */
[----:B------:R-:W-:-:S03]  /*221d0*/  IADD3.X R10, PT, PT, R10, UR6, RZ, P0, !PT ;  /* 0x000000060a0a7c10 */ /* 0x000fc600087fe4ff */
[----:B------:R0:W-:Y:S01]  /*221e0*/  STL [R1+0xac4], R28 ;  /* 0x000ac41c01007387 */ /* 0x0001e20000100800 */
[----:B------:R-:W-:Y:S02]  /*221f0*/  IADD3 R12, P0, PT, R12, UR10, RZ ;  /* 0x0000000a0c0c7c10 */ /* 0x000fe4000ff1e0ff */
[----:B------:R-:W-:Y:S02]  /*22200*/  IADD3.X R13, PT, PT, R13, UR6, RZ, P1, !PT ;  /* 0x000000060d0d7c10 */ /* 0x000fe40008ffe4ff */
[----:B------:R-:W-:Y:S02]  /*22210*/  IADD3.X R15, PT, PT, R15, UR6, RZ, P2, !PT ;  /* 0x000000060f0f7c10 */ /* 0x000fe400097fe4ff */
[----:B------:R-:W-:Y:S02]  /*22220*/  IADD3 R14, P1, PT, R14, UR10, RZ ;  /* 0x0000000a0e0e7c10 */ /* 0x000fe4000ff3e0ff */
[----:B------:R-:W-:Y:S01]  /*22230*/  IADD3 R29, P2, PT, R29, UR10, RZ ;  /* 0x0000000a1d1d7c10 */ /* 0x000fe2000ff5e0ff */
[----:B0-----:R-:W4:Y:S04]  /*22240*/  LDL.LU R28, [R1+0xac0] ;  /* 0x000ac000011c7983 */ /* 0x001f280000300800 */
[----:B------:R-:W-:Y:S04]  /*22250*/  STL [R1+0xa54], R9 ;  /* 0x000a540901007387 */ /* 0x000fe80000100800 */
[----:B------:R-:W-:Y:S04]  /*22260*/  STL [R1+0xb38], R8 ;  /* 0x000b380801007387 */ /* 0x000fe80000100800 */
[----:B------:R-:W-:Y:S04]  /*22270*/  STL [R1+0xa78], R10 ;  /* 0x000a780a01007387 */ /* 0x000fe80000100800 */
[----:B------:R-:W-:Y:S04]  /*22280*/  STL [R1+0xacc], R12 ;  /* 0x000acc0c01007387 */ /* 0x000fe80000100800 */
[----:B------:R-:W-:Y:S01]  /*22290*/  STL [R1+0xa7c], R13 ;  /* 0x000a7c0d01007387 */ /* 0x000fe20000100800 */
[----:B------:R-:W-:-:S03]  /*222a0*/  IADD3.X R3, PT, PT, R3, UR6, RZ, P3, !PT ;  /* 0x0000000603037c10 */ /* 0x000fc60009ffe4ff */
[----:B------:R0:W-:Y:S01]  /*222b0*/  STL [R1+0xadc], R29 ;  /* 0x000adc1d01007387 */ /* 0x0001e20000100800 */
[----:B------:R-:W-:-:S03]  /*222c0*/  IADD3 R7, P3, PT, R7, UR10, RZ ;  /* 0x0000000a07077c10 */ /* 0x000fc6000ff7e0ff */
[----:B------:R1:W-:Y:S01]  /*222d0*/  STL [R1+0xad4], R14 ;  /* 0x000ad40e01007387 */ /* 0x0003e20000100800 */
[----:B------:R-:W-:Y:S02]  /*222e0*/  IADD3.X R19, PT, PT, R19, UR6, RZ, P4, !PT ;  /* 0x0000000613137c10 */ /* 0x000fe4000a7fe4ff */
[----:B------:R-:W-:Y:S02]  /*222f0*/  IADD3 R16, P4, PT, R16, UR10, RZ ;  /* 0x0000000a10107c10 */ /* 0x000fe4000ff9e0ff */
[----:B------:R-:W-:Y:S02]  /*22300*/  IADD3.X R24, PT, PT, R24, UR6, RZ, P5, !PT ;  /* 0x0000000618187c10 */ /* 0x000fe4000affe4ff */
[----:B------:R-:W-:Y:S02]  /*22310*/  IADD3 R25, P5, PT, R25, UR10, RZ ;  /* 0x0000000a19197c10 */ /* 0x000fe4000ffbe0ff */
[----:B------:R-:W-:Y:S01]  /*22320*/  IADD3.X R26, PT, PT, R26, UR6, RZ, P6, !PT ;  /* 0x000000061a1a7c10 */ /* 0x000fe2000b7fe4ff */
[----:B0-----:R-:W4:Y:S04]  /*22330*/  LDL.LU R29, [R1+0xb24] ;  /* 0x000b2400011d7983 */ /* 0x001f280000300800 */
[----:B------:R0:W-:Y:S04]  /*22340*/  STL [R1+0xa80], R15 ;  /* 0x000a800f01007387 */ /* 0x0001e80000100800 */
[----:B------:R0:W-:Y:S04]  /*22350*/  STL [R1+0xa84], R3 ;  /* 0x000a840301007387 */ /* 0x0001e80000100800 */
[----:B------:R0:W-:Y:S04]  /*22360*/  STL [R1+0xae4], R7 ;  /* 0x000ae40701007387 */ /* 0x0001e80000100800 */
[----:B------:R0:W-:Y:S01]  /*22370*/  STL [R1+0xa88], R19 ;  /* 0x000a881301007387 */ /* 0x0001e20000100800 */
[----:B------:R-:W-:-:S03]  /*22380*/  IADD3 R27, P6, PT, R27, UR10, RZ ;  /* 0x0000000a1b1b7c10 */ /* 0x000fc6000ffde0ff */
[----:B------:R0:W-:Y:S01]  /*22390*/  STL [R1+0xaec], R16 ;  /* 0x000aec1001007387 */ /* 0x0001e20000100800 */
[----:B------:R-:W-:-:S03]  /*223a0*/  IADD3.X R21, PT, PT, R21, UR6, RZ, P0, !PT ;  /* 0x0000000615157c10 */ /* 0x000fc600087fe4ff */
        /* <DEDUP_REMOVED lines=8> */
[----:B------:R0:W-:Y:S04]  /*22430*/  STL [R1+0xa98], R21 ;  /* 0x000a981501007387 */ /* 0x0001e80000100800 */
[----:B------:R0:W-:Y:S01]  /*22440*/  STL [R1+0xb34], R20 ;  /* 0x000b341401007387 */ /* 0x0001e20000100800 */
[----:B------:R-:W-:-:S03]  /*22450*/  IADD3 R23, P2, PT, R23, UR10, RZ ;  /* 0x0000000a17177c10 */ /* 0x000fc6000ff5e0ff */
[----:B------:R0:W-:Y:S01]  /*22460*/  STL [R1+0xaa0], R18 ;  /* 0x000aa01201007387 */ /* 0x0001e20000100800 */
[----:B------:R-:W-:-:S03]  /*22470*/  IADD3.X R2, PT, PT, R2, UR6, RZ, P3, !PT ;  /* 0x0000000602027c10 */ /* 0x000fc60009ffe4ff */
[----:B------:R0:W-:Y:S01]  /*22480*/  STL [R1+0xb04], R5 ;  /* 0x000b040501007387 */ /* 0x0001e20000100800 */
[----:B------:R-:W-:-:S03]  /*22490*/  IADD3 R6, P3, PT, R6, UR10, RZ ;  /* 0x0000000a06067c10 */ /* 0x000fc6000ff7e0ff */
[----:B------:R0:W-:Y:S04]  /*224a0*/  STL [R1+0xaa8], R22 ;  /* 0x000aa81601007387 */ /* 0x0001e80000100800 */
[----:B------:R-:W4:Y:S04]  /*224b0*/  LDL.LU R12, [R1+0xac8] ;  /* 0x000ac800010c7983 */ /* 0x000f280000300800 */
[----:B------:R0:W-:Y:S04]  /*224c0*/  STL [R1+0xb10], R23 ;  /* 0x000b101701007387 */ /* 0x0001e80000100800 */
[----:B------:R0:W-:Y:S04]  /*224d0*/  STL [R1+0xab0], R2 ;  /* 0x000ab00201007387 */ /* 0x0001e80000100800 */
[----:B------:R-:W4:Y:S04]  /*224e0*/  LDL.LU R9, [R1+0xb30] ;  /* 0x000b300001097983 */ /* 0x000f280000300800 */
[----:B------:R0:W-:Y:S04]  /*224f0*/  STL [R1+0xb0c], R6 ;  /* 0x000b0c0601007387 */ /* 0x0001e80000100800 */
[----:B------:R-:W4:Y:S01]  /*22500*/  LDL.LU R8, [R1+0xb14] ;  /* 0x000b140001087983 */ /* 0x000f220000300800 */
[----:B--2---:R-:W-:-:S05]  /*22510*/  IADD3.X R17, PT, PT, R17, UR6, RZ, P4, !PT ;  /* 0x0000000611117c10 */ /* 0x004fca000a7fe4ff */
[----:B------:R2:W-:Y:S04]  /*22520*/  STL [R1+0xab8], R17 ;  /* 0x000ab81101007387 */ /* 0x0005e80000100800 */
[----:B------:R-:W4:Y:S04]  /*22530*/  LDL.LU R10, [R1+0xad0] ;  /* 0x000ad000010a7983 */ /* 0x000f280000300800 */
[----:B------:R-:W4:Y:S01]  /*22540*/  LDL.LU R13, [R1+0xb28] ;  /* 0x000b2800010d7983 */ /* 0x000f220000300800 */
[----:B---3--:R-:W-:-:S05]  /*22550*/  IADD3 R4, P4, PT, R4, UR10, RZ ;  /* 0x0000000a04047c10 */ /* 0x008fca000ff9e0ff */
[----:B------:R3:W-:Y:S04]  /*22560*/  STL [R1+0xb08], R4 ;  /* 0x000b080401007387 */ /* 0x0007e80000100800 */
[----:B-1----:R-:W4:Y:S02]  /*22570*/  LDL.LU R14, [R1+0xad8] ;  /* 0x000ad800010e7983 */ /* 0x002f240000300800 */
[----:B----4-:R-:W-:-:S05]  /*22580*/  IADD3.X R28, PT, PT, R28, UR6, RZ, P5, !PT ;  /* 0x000000061c1c7c10 */ /* 0x010fca000affe4ff */
[----:B------:R1:W-:Y:S04]  /*22590*/  STL [R1+0xac0], R28 ;  /* 0x000ac01c01007387 */ /* 0x0003e80000100800 */
[----:B0-----:R-:W4:Y:S04]  /*225a0*/  LDL.LU R15, [R1+0xa30] ;  /* 0x000a3000010f7983 */ /* 0x001f280000300800 */
[----:B------:R-:W4:Y:S04]  /*225b0*/  LDL.LU R3, [R1+0xae0] ;  /* 0x000ae00001037983 */ /* 0x000f280000300800 */
[----:B------:R-:W4:Y:S04]  /*225c0*/  LDL.LU R7, [R1+0xa28] ;  /* 0x000a280001077983 */ /* 0x000f280000300800 */
[----:B------:R-:W4:Y:S04]  /*225d0*/  LDL.LU R19, [R1+0xae8] ;  /* 0x000ae80001137983 */ /* 0x000f280000300800 */
[----:B------:R-:W4:Y:S04]  /*225e0*/  LDL.LU R16, [R1+0xa20] ;  /* 0x000a200001107983 */ /* 0x000f280000300800 */
[----:B------:R-:W4:Y:S04]  /*225f0*/  LDL.LU R24, [R1+0xa18] ;  /* 0x000a180001187983 */ /* 0x000f280000300800 */
[----:B------:R-:W4:Y:S04]  /*22600*/  LDL.LU R25, [R1+0xaf0] ;  /* 0x000af00001197983 */ /* 0x000f280000300800 */
[----:B------:R-:W4:Y:S01]  /*22610*/  LDL.LU R26, [R1+0xa10] ;  /* 0x000a1000011a7983 */ /* 0x000f220000300800 */
[----:B------:R-:W-:-:S05]  /*22620*/  IADD3 R29, P5, PT, R29, UR10, RZ ;  /* 0x0000000a1d1d7c10 */ /* 0x000fca000ffbe0ff */
        /* <DEDUP_REMOVED lines=10> */
[----:B--2---:R-:W2:Y:S04]  /*226d0*/  LDL.LU R17, [R1+0x9e8] ;  /* 0x0009e80001117983 */ /* 0x004ea80000300800 */
[----:B---3--:R-:W3:Y:S04]  /*226e0*/  LDL.LU R4, [R1+0xa14] ;  /* 0x000a140001047983 */ /* 0x008ee80000300800 */
[----:B-1----:R-:W2:Y:S04]  /*226f0*/  LDL.LU R28, [R1+0x9e0] ;  /* 0x0009e000011c7983 */ /* 0x002ea80000300800 */
[----:B0-----:R-:W2:Y:S01]  /*22700*/  LDL.LU R29, [R1+0xa0c] ;  /* 0x000a0c00011d7983 */ /* 0x001ea20000300800 */
[----:B------:R-:W-:-:S02]  /*22710*/  IADD3.X R12, PT, PT, R12, UR6, RZ, P6, !PT ;  /* 0x000000060c0c7c10 */ /* 0x000fc4000b7fe4ff */
[----:B------:R-:W-:Y:S02]  /*22720*/  IADD3 R9, P6, PT, R9, UR10, RZ ;  /* 0x0000000a09097c10 */ /* 0x000fe4000ffde0ff */
[----:B------:R-:W-:Y:S02]  /*22730*/  IADD3.X R8, PT, PT, R8, UR6, RZ, P0, !PT ;  /* 0x0000000608087c10 */ /* 0x000fe400087fe4ff */
[----:B------:R-:W-:Y:S01]  /*22740*/  IADD3 R0, P0, PT, R0, UR10, RZ ;  /* 0x0000000a00007c10 */ /* 0x000fe2000ff1e0ff */
[----:B------:R0:W-:Y:S04]  /*22750*/  STL [R1+0xac8], R12 ;  /* 0x000ac80c01007387 */ /* 0x0001e80000100800 */
[----:B------:R1:W-:Y:S04]  /*22760*/  STL [R1+0xb2c], R0 ;  /* 0x000b2c0001007387 */ /* 0x0003e80000100800 */
[----:B------:R-:W-:Y:S01]  /*22770*/  STL [R1+0xb30], R9 ;  /* 0x000b300901007387 */ /* 0x000fe20000100800 */
[----:B0-----:R-:W0:Y:S03]  /*22780*/  LDC R12, c[0x0][0x3ac] ;  /* 0x0000eb00ff0c7b82 */ /* 0x001e260000000800 */
[----:B-1----:R-:W2:Y:S04]  /*22790*/  LDL.LU R0, [R1+0xd1c] ;  /* 0x000d1c0001007983 */ /* 0x002ea80000300800 */
[----:B------:R-:W-:Y:S01]  /*227a0*/  STL [R1+0xb14], R8 ;  /* 0x000b140801007387 */ /* 0x000fe20000100800 */
[----:B0-----:R-:W-:-:S04]  /*227b0*/  IMAD.SHL.U32 R12, R12, 0x100, RZ ;  /* 0x000001000c0c7824 */ /* 0x001fc800078e00ff */
[----:B------:R-:W-:Y:S01]  /*227c0*/  IMAD.SHL.U32 R12, R12, 0x2, RZ ;  /* 0x000000020c0c7824 */ /* 0x000fe200078e00ff */
[----:B------:R-:W-:Y:S02]  /*227d0*/  IADD3.X R10, PT, PT, R10, UR6, RZ, P1, !PT ;  /* 0x000000060a0a7c10 */ /* 0x000fe40008ffe4ff */
[----:B------:R-:W-:-:S03]  /*227e0*/  IADD3 R13, P1, PT, R13, UR10, RZ ;  /* 0x0000000a0d0d7c10 */ /* 0x000fc6000ff3e0ff */
[----:B------:R-:W-:Y:S04]  /*227f0*/  STL [R1+0xad0], R10 ;  /* 0x000ad00a01007387 */ /* 0x000fe80000100800 */
[----:B------:R-:W-:Y:S01]  /*22800*/  STL [R1+0xb28], R13 ;  /* 0x000b280d01007387 */ /* 0x000fe20000100800 */
[----:B------:R-:W-:-:S05]  /*22810*/  IADD3.X R14, PT, PT, R14, UR6, RZ, P2, !PT ;  /* 0x000000060e0e7c10 */ /* 0x000fca00097fe4ff */
[----:B------:R-:W-:Y:S01]  /*22820*/  STL [R1+0xad8], R14 ;  /* 0x000ad80e01007387 */ /* 0x000fe20000100800 */
[-C--:B----4-:R-:W-:Y:S02]  /*22830*/  IADD3 R15, P2, PT, R15, R12.reuse, RZ ;  /* 0x0000000c0f0f7210 */ /* 0x090fe40007f5e0ff */
[----:B------:R-:W-:Y:S02]  /*22840*/  IADD3.X R3, PT, PT, R3, UR6, RZ, P3, !PT ;  /* 0x0000000603037c10 */ /* 0x000fe40009ffe4ff */
[----:B------:R-:W-:Y:S02]  /*22850*/  IADD3 R7, P3, PT, R7, R12, RZ ;  /* 0x0000000c07077210 */ /* 0x000fe40007f7e0ff */
[----:B------:R-:W-:Y:S01]  /*22860*/  IADD3.X R19, PT, PT, R19, UR6, RZ, P4, !PT ;  /* 0x0000000613137c10 */ /* 0x000fe2000a7fe4ff */
[----:B------:R-:W-:Y:S04]  /*22870*/  STL [R1+0xa30], R15 ;  /* 0x000a300f01007387 */ /* 0x000fe80000100800 */
[----:B------:R-:W-:Y:S04]  /*22880*/  STL [R1+0xae0], R3 ;  /* 0x000ae00301007387 */ /* 0x000fe80000100800 */
[----:B------:R-:W-:Y:S01]  /*22890*/  STL [R1+0xa28], R7 ;  /* 0x000a280701007387 */ /* 0x000fe20000100800 */
[----:B--2---:R-:W-:-:S05]  /*228a0*/  IADD3.X R0, PT, PT, R0, UR6, RZ, P5, !PT ;  /* 0x0000000600007c10 */ /* 0x004fca000affe4ff */
[----:B------:R0:W-:Y:S04]  /*228b0*/  STL [R1+0xaf4], R0 ;  /* 0x000af40001007387 */ /* 0x0001e80000100800 */
[----:B------:R-:W-:Y:S04]  /*228c0*/  STL [R1+0xae8], R19 ;  /* 0x000ae81301007387 */ /* 0x000fe80000100800 */
[----:B0-----:R-:W2:Y:S01]  /*228d0*/  LDL.LU R0, [R1+0xd18] ;  /* 0x000d180001007983 */ /* 0x001ea20000300800 */
[-C--:B------:R-:W-:Y:S02]  /*228e0*/  IADD3 R16, P4, PT, R16, R12.reuse, RZ ;  /* 0x0000000c10107210 */ /* 0x080fe40007f9e0ff */
[----:B------:R-:W-:-:S02]  /*228f0*/  IADD3 R24, P5, PT, R24, R12, RZ ;  /* 0x0000000c18187210 */ /* 0x000fc40007fbe0ff */
[----:B------:R-:W-:Y:S02]  /*22900*/  IADD3.X R25, PT, PT, R25, UR6, RZ, P6, !PT ;  /* 0x0000000619197c10 */ /* 0x000fe4000b7fe4ff */
[-C--:B------:R-:W-:Y:S02]  /*22910*/  IADD3 R26, P6, PT, R26, R12.reuse, RZ ;  /* 0x0000000c1a1a7210 */ /* 0x080fe40007fde0ff */
[----:B------:R-:W-:Y:S01]  /*22920*/  IADD3.X R27, PT, PT, R27, UR6, RZ, P0, !PT ;  /* 0x000000061b1b7c10 */ /* 0x000fe200087fe4ff */
[----:B------:R-:W-:Y:S01]  /*22930*/  STL [R1+0xa20], R16 ;  /* 0x000a201001007387 */ /* 0x000fe20000100800 */
[----:B------:R-:W-:-:S03]  /*22940*/  IADD3 R21, P0, PT, R21, R12, RZ ;  /* 0x0000000c15157210 */ /* 0x000fc60007f1e0ff */
[----:B------:R-:W-:Y:S01]  /*22950*/  STL [R1+0xa18], R24 ;  /* 0x000a181801007387 */ /* 0x000fe20000100800 */
[----:B------:R-:W-:-:S03]  /*22960*/  IADD3.X R20, PT, PT, R20, UR6, RZ, P1, !PT ;  /* 0x0000000614147c10 */ /* 0x000fc60008ffe4ff */
[----:B------:R-:W-:Y:S01]  /*22970*/  STL [R1+0xaf0], R25 ;  /* 0x000af01901007387 */ /* 0x000fe20000100800 */
[----:B------:R-:W-:-:S03]  /*22980*/  IADD3 R18, P1, PT, R18, R12, RZ ;  /* 0x0000000c12127210 */ /* 0x000fc60007f3e0ff */
[----:B------:R-:W-:Y:S04]  /*22990*/  STL [R1+0xa10], R26 ;  /* 0x000a101a01007387 */ /* 0x000fe80000100800 */
[----:B------:R-:W-:Y:S04]  /*229a0*/  STL [R1+0xb00], R27 ;  /* 0x000b001b01007387 */ /* 0x000fe80000100800 */
[----:B------:R-:W-:Y:S04]  /*229b0*/  STL [R1+0xa08], R21 ;  /* 0x000a081501007387 */ /* 0x000fe80000100800 */
[----:B------:R-:W-:Y:S04]  /*229c0*/  STL [R1+0xb20], R20 ;  /* 0x000b201401007387 */ /* 0x000fe80000100800 */
[----:B------:R-:W-:Y:S01]  /*229d0*/  STL [R1+0xa00], R18 ;  /* 0x000a001201007387 */ /* 0x000fe20000100800 */
[--C-:B--2---:R-:W-:Y:S01]  /*229e0*/  IMAD.X R5, R5, 0x1, R0.reuse, P2 ;  /* 0x0000000105057824 */ /* 0x104fe200010e0600 */
[-C--:B------:R-:W-:Y:S01]  /*229f0*/  IADD3 R22, P2, PT, R22, R12.reuse, RZ ;  /* 0x0000000c16167210 */ /* 0x080fe20007f5e0ff */
[--C-:B------:R-:W-:Y:S01]  /*22a00*/  IMAD.X R23, R23, 0x1, R0.reuse, P3 ;  /* 0x0000000117177824 */ /* 0x100fe200018e0600 */
[-C--:B------:R-:W-:Y:S01]  /*22a10*/  IADD3 R2, P3, PT, R2, R12.reuse, RZ ;  /* 0x0000000c02027210 */ /* 0x080fe20007f7e0ff */
[----:B------:R-:W-:Y:S01]  /*22a20*/  IMAD.X R6, R6, 0x1, R0, P4 ;  /* 0x0000000106067824 */ /* 0x000fe200020e0600 */
[----:B------:R-:W-:Y:S01]  /*22a30*/  STL [R1+0xa2c], R5 ;  /* 0x000a2c0501007387 */ /* 0x000fe20000100800 */
[----:B------:R-:W-:-:S03]  /*22a40*/  IADD3 R17, P4, PT, R17, R12, RZ ;  /* 0x0000000c11117210 */ /* 0x000fc60007f9e0ff */
[----:B------:R-:W-:Y:S04]  /*22a50*/  STL [R1+0x9f8], R22 ;  /* 0x0009f81601007387 */ /* 0x000fe80000100800 */
[----:B------:R-:W-:Y:S01]  /*22a60*/  STL [R1+0xa24], R23 ;  /* 0x000a241701007387 */ /* 0x000fe20000100800 */
[----:B---3--:R-:W-:-:S03]  /*22a70*/  IMAD.X R4, R4, 0x1, R0, P5 ;  /* 0x0000000104047824 */ /* 0x008fc600028e0600 */
[----:B------:R-:W-:Y:S01]  /*22a80*/  STL [R1+0x9f0], R2 ;  /* 0x0009f00201007387 */ /* 0x000fe20000100800 */
[----:B------:R-:W-:-:S03]  /*22a90*/  IADD3 R28, P5, PT, R28, R12, RZ ;  /* 0x0000000c1c1c7210 */ /* 0x000fc60007fbe0ff */
[----:B------:R-:W-:Y:S04]  /*22aa0*/  STL [R1+0xa1c], R6 ;  /* 0x000a1c0601007387 */ /* 0x000fe80000100800 */
[----:B------:R-:W-:Y:S04]  /*22ab0*/  STL [R1+0x9e8], R17 ;  /* 0x0009e81101007387 */ /* 0x000fe80000100800 */
[----:B------:R0:W-:Y:S01]  /*22ac0*/  STL [R1+0xd14], R0 ;  /* 0x000d140001007387 */ /* 0x0001e20000100800 */
[----:B------:R-:W-:-:S03]  /*22ad0*/  IMAD.X R29, R29, 0x1, R0, P6 ;  /* 0x000000011d1d7824 */ /* 0x000fc600030e0600 */
[----:B------:R-:W-:Y:S04]  /*22ae0*/  STL [R1+0xa14], R4 ;  /* 0x000a140401007387 */ /* 0x000fe80000100800 */
[----:B0-----:R-:W2:Y:S04]  /*22af0*/  LDL.LU R0, [R1+0x9d8] ;  /* 0x0009d80001007983 */ /* 0x001ea80000300800 */
[----:B------:R-:W-:Y:S04]  /*22b00*/  STL [R1+0x9e0], R28 ;  /* 0x0009e01c01007387 */ /* 0x000fe80000100800 */
[----:B------:R-:W3:Y:S04]  /*22b10*/  LDL.LU R11, [R1+0x9c8] ;  /* 0x0009c800010b7983 */ /* 0x000ee80000300800 */
[----:B------:R-:W-:Y:S04]  /*22b20*/  STL [R1+0xa0c], R29 ;  /* 0x000a0c1d01007387 */ /* 0x000fe80000100800 */
[----:B---3--:R0:W-:Y:S04]  /*22b30*/  STL [R1+0xd08], R11 ;  /* 0x000d080b01007387 */ /* 0x0081e80000100800 */
[----:B0-----:R-:W3:Y:S04]  /*22b40*/  LDL.LU R11, [R1+0x9fc] ;  /* 0x0009fc00010b7983 */ /* 0x001ee80000300800 */
[----:B---3--:R0:W-:Y:S04]  /*22b50*/  STL [R1+0xd0c], R11 ;  /* 0x000d0c0b01007387 */ /* 0x0081e80000100800 */
[----:B0-----:R-:W3:Y:S01]  /*22b60*/  LDL.LU R11, [R1+0x9d0] ;  /* 0x0009d000010b7983 */ /* 0x001ee20000300800 */
[----:B--2---:R-:W-:-:S03]  /*22b70*/  IADD3 R0, P6, PT, R0, R12, RZ ;  /* 0x0000000c00007210 */ /* 0x004fc60007fde0ff */
[----:B---3--:R0:W-:Y:S04]  /*22b80*/  STL [R1+0xd10], R11 ;  /* 0x000d100b01007387 */ /* 0x0081e80000100800 */
[----:B0-----:R-:W2:Y:S04]  /*22b90*/  LDL.LU R11, [R1+0xa04] ;  /* 0x000a0400010b7983 */ /* 0x001ea80000300800 */
[----:B------:R-:W3:Y:S04]  /*22ba0*/  LDL.LU R9, [R1+0x9f4] ;  /* 0x0009f40001097983 */ /* 0x000ee80000300800 */
        /* <DEDUP_REMOVED lines=25> */
[----:B------:R0:W-:Y:S04]  /*22d40*/  STL [R1+0x9d8], R0 ;  /* 0x0009d80001007387 */ /* 0x0001e80000100800 */
[----:B0-----:R-:W2:Y:S02]  /*22d50*/  LDL.LU R0, [R1+0xd14] ;  /* 0x000d140001007983 */ /* 0x001ea40000300800 */
[----:B--2---:R-:W-:-:S05]  /*22d60*/  IMAD.X R11, R11, 0x1, R0, P0 ;  /* 0x000000010b0b7824 */ /* 0x004fca00000e0600 */
[----:B------:R0:W-:Y:S04]  /*22d70*/  STL [R1+0xa04], R11 ;  /* 0x000a040b01007387 */ /* 0x0001e80000100800 */
[----:B0-----:R-:W2:Y:S02]  /*22d80*/  LDL.LU R11, [R1+0xd10] ;  /* 0x000d1000010b7983 */ /* 0x001ea40000300800 */
[----:B--2---:R-:W-:-:S05]  /*22d90*/  IADD3 R11, P0, PT, R11, R12, RZ ;  /* 0x0000000c0b0b7210 */ /* 0x004fca0007f1e0ff */
[----:B------:R0:W-:Y:S04]  /*22da0*/  STL [R1+0x9d0], R11 ;  /* 0x0009d00b01007387 */ /* 0x0001e80000100800 */
[----:B0-----:R-:W2:Y:S02]  /*22db0*/  LDL.LU R11, [R1+0xd0c] ;  /* 0x000d0c00010b7983 */ /* 0x001ea40000300800 */
[----:B--2---:R-:W-:-:S05]  /*22dc0*/  IADD3.X R11, PT, PT, R11, R0, RZ, P1, !PT ;  /* 0x000000000b0b7210 */ /* 0x004fca0000ffe4ff */
[----:B------:R0:W-:Y:S04]  /*22dd0*/  STL [R1+0x9fc], R11 ;  /* 0x0009fc0b01007387 */ /* 0x0001e80000100800 */
[----:B0-----:R-:W2:Y:S01]  /*22de0*/  LDL.LU R11, [R1+0xd08] ;  /* 0x000d0800010b7983 */ /* 0x001ea20000300800 */
[--C-:B---3--:R-:W-:Y:S01]  /*22df0*/  IMAD.X R9, R9, 0x1, R0.reuse, P2 ;  /* 0x0000000109097824 */ /* 0x108fe200010e0600 */
[-C--:B----4-:R-:W-:Y:S01]  /*22e00*/  IADD3 R8, P2, PT, R8, R12.reuse, RZ ;  /* 0x0000000c08087210 */ /* 0x090fe20007f5e0ff */
[--C-:B------:R-:W-:Y:S01]  /*22e10*/  IMAD.X R10, R10, 0x1, R0.reuse, P3 ;  /* 0x000000010a0a7824 */ /* 0x100fe200018e0600 */
[-C--:B------:R-:W-:Y:S01]  /*22e20*/  IADD3 R13, P3, PT, R13, R12.reuse, RZ ;  /* 0x0000000c0d0d7210 */ /* 0x080fe20007f7e0ff */
        /* <DEDUP_REMOVED lines=18> */
[----:B------:R-:W-:Y:S01]  /*22f50*/  IMAD.X R28, R28, 0x1, R0, P0 ;  /* 0x000000011c1c7824 */ /* 0x000fe200000e0600 */
[----:B------:R-:W-:-:S02]  /*22f60*/  IADD3 R29, P0, PT, R29, R12, RZ ;  /* 0x0000000c1d1d7210 */ /* 0x000fc40007f1e0ff */
[----:B--2---:R-:W-:-:S05]  /*22f70*/  IADD3 R11, P1, PT, R11, R12, RZ ;  /* 0x0000000c0b0b7210 */ /* 0x004fca0007f3e0ff */
        /* <DEDUP_REMOVED lines=9> */
[----:B------:R-:W-:-:S03]  /*23010*/  IMAD.X R26, R26, 0x1, R0, P1 ;  /* 0x000000011a1a7824 */ /* 0x000fc600008e0600 */
[----:B------:R-:W-:Y:S01]  /*23020*/  STL [R1+0x9d4], R19 ;  /* 0x0009d41301007387 */ /* 0x000fe20000100800 */
[----:B------:R-:W-:-:S03]  /*23030*/  IADD3 R27, P1, PT, R27, R12, RZ ;  /* 0x0000000c1b1b7210 */ /* 0x000fc60007f3e0ff */
        /* <DEDUP_REMOVED lines=14> */
[----:B------:R0:W-:Y:S04]  /*23120*/  STL [R1+0xd04], R12 ;  /* 0x000d040c01007387 */ /* 0x0001e80000100800 */
        /* <DEDUP_REMOVED lines=9> */
[----:B--2---:R-:W-:-:S03]  /*231c0*/  IMAD.X R12, R12, 0x1, R0, P1 ;  /* 0x000000010c0c7824 */ /* 0x004fc600008e0600 */
        /* <DEDUP_REMOVED lines=30> */
[----:B--2---:R-:W-:-:S05]  /*233b0*/  IADD3 R11, P1, PT, R11, R12, RZ ;  /* 0x0000000c0b0b7210 */ /* 0x004fca0007f3e0ff */
[----:B------:R0:W-:Y:S04]  /*233c0*/  STL [R1+0x958], R11 ;  /* 0x0009580b01007387 */ /* 0x0001e80000100800 */
[----:B0-----:R-:W2:Y:S02]  /*233d0*/  LDL.LU R11, [R1+0xd00] ;  /* 0x000d0000010b7983 */ /* 0x001ea40000300800 */
[----:B--2---:R-:W-:-:S05]  /*233e0*/  IMAD.X R11, R11, 0x1, R0, P2 ;  /* 0x000000010b0b7824 */ /* 0x004fca00010e0600 */
[----:B------:R0:W-:Y:S04]  /*233f0*/  STL [R1+0x984], R11 ;  /* 0x0009840b01007387 */ /* 0x0001e80000100800 */
[----:B0-----:R-:W2:Y:S02]  /*23400*/  LDL.LU R11, [R1+0xcfc] ;  /* 0x000cfc00010b7983 */ /* 0x001ea40000300800 */
[----:B--2---:R-:W-:-:S05]  /*23410*/  IADD3 R11, P2, PT, R11, R12, RZ ;  /* 0x0000000c0b0b7210 */ /* 0x004fca0007f5e0ff */
[----:B------:R0:W-:Y:S04]  /*23420*/  STL [R1+0x950], R11 ;  /* 0x0009500b01007387 */ /* 0x0001e80000100800 */
[----:B0-----:R-:W2:Y:S01]  /*23430*/  LDL.LU R11, [R1+0xcf8] ;  /* 0x000cf800010b7983 */ /* 0x001ea20000300800 */
[--C-:B----4-:R-:W-:Y:S01]  /*23440*/  IMAD.X R8, R8, 0x1, R0.reuse, P4 ;  /* 0x0000000108087824 */ /* 0x110fe200020e0600 */
        /* <DEDUP_REMOVED lines=20> */
[----:B------:R-:W-:Y:S01]  /*23590*/  IADD3 R28, P1, PT, R28, R12, RZ ;  /* 0x0000000c1c1c7210 */ /* 0x000fe20007f3e0ff */
[----:B------:R-:W-:Y:S01]  /*235a0*/  IMAD.X R29, R29, 0x1, R0, P2 ;  /* 0x000000011d1d7824 */ /* 0x000fe200010e0600 */
[----:B--2---:R-:W-:-:S02]  /*235b0*/  IADD3.X R11, PT, PT, R11, R0, RZ, P3, !PT ;  /* 0x000000000b0b7210 */ /* 0x004fc40001ffe4ff */
[----:B---3--:R-:W-:-:S03]  /*235c0*/  IADD3 R9, P3, PT, R9, R12, RZ ;  /* 0x0000000c09097210 */ /* 0x008fc60007f7e0ff */
        /* <DEDUP_REMOVED lines=73> */
[----:B--2---:R-:W-:-:S05]  /*23a60*/  IMAD.X R11, R11, 0x1, R0, P4 ;  /* 0x000000010b0b7824 */ /* 0x004fca00020e0600 */
[----:B------:R0:W-:Y:S04]  /*23a70*/  STL [R1+0x904], R11 ;  /* 0x0009040b01007387 */ /* 0x0001e80000100800 */
[----:B0-----:R-:W2:Y:S01]  /*23a80*/  LDL.LU R11, [R1+0xce8] ;  /* 0x000ce800010b7983 */ /* 0x001ea20000300800 */
[----:B---3--:R-:W-:Y:S02]  /*23a90*/  IADD3.X R9, PT, PT, R9, R0, RZ, P5, !PT ;  /* 0x0000000009097210 */ /* 0x008fe40002ffe4ff */
        /* <DEDUP_REMOVED lines=100> */
[----:B----4-:R-:W-:Y:S02]  /*240e0*/  IADD3.X R8, PT, PT, R8, R0, RZ, P0, !PT ;  /* 0x0000000008087210 */ /* 0x010fe400007fe4ff */
        /* <DEDUP_REMOVED lines=21> */
[----:B------:R-:W-:-:S02]  /*24240*/  IMAD.X R29, R29, 0x1, R0, P5 ;  /* 0x000000011d1d7824 */ /* 0x000fc400028e0600 */
[----:B--2---:R-:W-:Y:S01]  /*24250*/  IMAD.X R11, R11, 0x1, R0, P6 ;  /* 0x000000010b0b7824 */ /* 0x004fe200030e0600 */
[----:B---3--:R-:W-:-:S04]  /*24260*/  IADD3 R9, P6, PT, R9, R12, RZ ;  /* 0x0000000c09097210 */ /* 0x008fc80007fde0ff */
        /* <DEDUP_REMOVED lines=76> */
[--C-:B---3--:R-:W-:Y:S01]  /*24730*/  IMAD.X R9, R9, 0x1, R0.reuse, P1 ;  /* 0x0000000109097824 */ /* 0x108fe200008e0600 */
[----:B----4-:R-:W-:Y:S02]  /*24740*/  IADD3 R8, P1, PT, R8, R12, RZ ;  /* 0x0000000c08087210 */ /* 0x010fe40007f3e0ff */
[----:B------:R-:W-:Y:S02]  /*24750*/  IADD3.X R10, PT, PT, R10, R0, RZ, P2, !PT ;  /* 0x000000000a0a7210 */ /* 0x000fe400017fe4ff */
        /* <DEDUP_REMOVED lines=99> */
[----:B------:R-:W-:Y:S02]  /*24d90*/  IADD3 R10, P3, PT, R10, R12, RZ ;  /* 0x0000000c0a0a7210 */ /* 0x000fe40007f7e0ff */
        /* <DEDUP_REMOVED lines=100> */
[-C--:B----4-:R-:W-:Y:S01]  /*253e0*/  IADD3 R8, P4, PT, R8, R12.reuse, RZ ;  /* 0x0000000c08087210 */ /* 0x090fe20007f9e0ff */
[----:B------:R-:W-:Y:S01]  /*253f0*/  IMAD.X R10, R10, 0x1, R0, P5 ;  /* 0x000000010a0a7824 */ /* 0x000fe200028e0600 */
[----:B------:R-:W-:Y:S02]  /*25400*/  IADD3 R13, P5, PT, R13, R12, RZ ;  /* 0x0000000c0d0d7210 */ /* 0x000fe40007fbe0ff */
[----:B------:R-:W-:-:S02]  /*25410*/  IADD3.X R14, PT, PT, R14, R0, RZ, P6, !PT ;  /* 0x000000000e0e7210 */ /* 0x000fc400037fe4ff */
        /* <DEDUP_REMOVED lines=199> */
[--C-:B------:R-:W-:Y:S01]  /*26090*/  IMAD.X R10, R10, 0x1, R0.reuse, P1 ;  /* 0x000000010a0a7824 */ /* 0x100fe200008e0600 */
[-C--:B------:R-:W-:Y:S01]  /*260a0*/  IADD3 R13, P1, PT, R13, R12.reuse, RZ ;  /* 0x0000000c0d0d7210 */ /* 0x080fe20007f3e0ff */
[----:B------:R-:W-:Y:S01]  /*260b0*/  IMAD.X R14, R14, 0x1, R0, P2 ;  /* 0x000000010e0e7824 */ /* 0x000fe200010e0600 */
[----:B------:R-:W-:-:S02]  /*260c0*/  IADD3 R15, P2, PT, R15, R12, RZ ;  /* 0x0000000c0f0f7210 */ /* 0x000fc40007f5e0ff */
        /* <DEDUP_REMOVED lines=633> */
[----:B------:R-:W-:-:S03]  /*28860*/  IADD3.X R26, PT, PT, R26, R0, RZ, P1, !PT ;  /* 0x000000001a1a7210 */ /* 0x000fc60000ffe4ff */
        /* <DEDUP_REMOVED lines=12> */
[----:B------:R1:W-:Y:S04]  /*28930*/  STL [R1+0x2b0], R23 ;  /* 0x0002b01701007387 */ /* 0x0003e80000100800 */
[----:B------:R-:W-:Y:S04]  /*28940*/  STL [R1+0x2dc], R2 ;  /* 0x0002dc0201007387 */ /* 0x000fe80000100800 */
[----:B------:R-:W-:Y:S04]  /*28950*/  STL [R1+0x2a8], R6 ;  /* 0x0002a80601007387 */ /* 0x000fe80000100800 */
[----:B------:R-:W-:Y:S04]  /*28960*/  STL [R1+0x2d4], R17 ;  /* 0x0002d41101007387 */ /* 0x000fe80000100800 */
[----:B0-----:R-:W2:Y:S04]  /*28970*/  LDL.LU R22, [R1+0x2c4] ;  /* 0x0002c40001167983 */ /* 0x001ea80000300800 */
[----:B------:R-:W-:Y:S04]  /*28980*/  STL [R1+0x2a0], R4 ;  /* 0x0002a00401007387 */ /* 0x000fe80000100800 */
[----:B-1----:R-:W3:Y:S04]  /*28990*/  LDL.LU R23, [R1+0x290] ;  /* 0x0002900001177983 */ /* 0x002ee80000300800 */
[----:B------:R-:W-:Y:S04]  /*289a0*/  STL [R1+0x2cc], R28 ;  /* 0x0002cc1c01007387 */ /* 0x000fe80000100800 */
[----:B------:R-:W4:Y:S01]  /*289b0*/  LDL.LU R10, [R1+0x2b4] ;  /* 0x0002b400010a7983 */ /* 0x000f220000300800 */
[----:B------:R-:W-:-:S05]  /*289c0*/  IADD3 R29, P0, PT, R29, R12, RZ ;  /* 0x0000000c1d1d7210 */ /* 0x000fca0007f1e0ff */
[----:B------:R-:W-:Y:S04]  /*289d0*/  STL [R1+0x298], R29 ;  /* 0x0002981d01007387 */ /* 0x000fe80000100800 */
[----:B----4-:R0:W-:Y:S04]  /*289e0*/  STL [R1+0xc20], R10 ;  /* 0x000c200a01007387 */ /* 0x0101e80000100800 */
[----:B0-----:R-:W4:Y:S01]  /*289f0*/  LDL.LU R10, [R1+0x288] ;  /* 0x00028800010a7983 */ /* 0x001f220000300800 */
[----:B--2---:R-:W-:-:S03]  /*28a00*/  IMAD.X R22, R22, 0x1, R0, P1 ;  /* 0x0000000116167824 */ /* 0x004fc600008e0600 */
[----:B----4-:R0:W-:Y:S04]  /*28a10*/  STL [R1+0xc24], R10 ;  /* 0x000c240a01007387 */ /* 0x0101e80000100800 */
[----:B0-----:R-:W2:Y:S04]  /*28a20*/  LDL.LU R10, [R1+0x2bc] ;  /* 0x0002bc00010a7983 */ /* 0x001ea80000300800 */
        /* <DEDUP_REMOVED lines=22> */
[----:B---3--:R-:W-:-:S03]  /*28b90*/  IADD3 R23, P1, PT, R23, R12, RZ ;  /* 0x0000000c17177210 */ /* 0x008fc60007f3e0ff */
[----:B------:R-:W3:Y:S04]  /*28ba0*/  LDL.LU R26, [R1+0x258] ;  /* 0x00025800011a7983 */ /* 0x000ee80000300800 */
[----:B------:R-:W3:Y:S04]  /*28bb0*/  LDL.LU R27, [R1+0x254] ;  /* 0x00025400011b7983 */ /* 0x000ee80000300800 */
[----:B------:R0:W-:Y:S04]  /*28bc0*/  STL [R1+0x2c4], R22 ;  /* 0x0002c41601007387 */ /* 0x0001e80000100800 */
[----:B0-----:R-:W3:Y:S04]  /*28bd0*/  LDL.LU R22, [R1+0x248] ;  /* 0x0002480001167983 */ /* 0x001ee80000300800 */
[----:B------:R0:W-:Y:S04]  /*28be0*/  STL [R1+0x290], R23 ;  /* 0x0002901701007387 */ /* 0x0001e80000100800 */
[----:B0-----:R-:W3:Y:S01]  /*28bf0*/  LDL.LU R23, [R1+0xa74] ;  /* 0x000a740001177983 */ /* 0x001ee20000300800 */
        /* <DEDUP_REMOVED lines=20> */
[----:B--2---:R-:W-:Y:S01]  /*28d40*/  IMAD.X R10, R10, 0x1, R0, P3 ;  /* 0x000000010a0a7824 */ /* 0x004fe200018e0600 */
[----:B------:R-:W-:-:S04]  /*28d50*/  IADD3 R8, P3, PT, R8, R12, RZ ;  /* 0x0000000c08087210 */ /* 0x000fc80007f7e0ff */
[----:B------:R0:W-:Y:S04]  /*28d60*/  STL [R1+0x2b4], R10 ;  /* 0x0002b40a01007387 */ /* 0x0001e80000100800 */
[----:B0-----:R1:W5:Y:S04]  /*28d70*/  LDL.LU R10, [R1+0xc1c] ;  /* 0x000c1c00010a7983 */ /* 0x0013680000300800 */
        /* <DEDUP_REMOVED lines=12> */
[----:B------:R0:W-:Y:S01]  /*28e40*/  STL [R1+0x268], R3 ;  /* 0x0002680301007387 */ /* 0x0001e20000100800 */
[----:B------:R-:W-:-:S03]  /*28e50*/  IADD3.X R6, PT, PT, R6, R0, RZ, P3, !PT ;  /* 0x0000000006067210 */ /* 0x000fc60001ffe4ff */
[----:B0-----:R1:W5:Y:S04]  /*28e60*/  LDL.LU R3, [R1+0xc00] ;  /* 0x000c000001037983 */ /* 0x0013680000300800 */
[----:B------:R0:W-:Y:S01]  /*28e70*/  STL [R1+0x294], R5 ;  /* 0x0002940501007387 */ /* 0x0001e20000100800 */
[----:B------:R-:W-:-:S03]  /*28e80*/  IADD3 R2, P3, PT, R2, R12, RZ ;  /* 0x0000000c02027210 */ /* 0x000fc60007f7e0ff */
        /* <DEDUP_REMOVED lines=16> */
[----:B0-----:R-:W2:Y:S04]  /*28f90*/  LDL.LU R28, [R1+0xbdc] ;  /* 0x000bdc00011c7983 */ /* 0x001ea80000300800 */
[----:B------:R0:W-:Y:S04]  /*28fa0*/  STL [R1+0x24c], R29 ;  /* 0x00024c1d01007387 */ /* 0x0001e80000100800 */
[----:B0-----:R-:W4:Y:S01]  /*28fb0*/  LDL.LU R29, [R1+0xbd8] ;  /* 0x000bd800011d7983 */ /* 0x001f220000300800 */
[--C-:B------:R-:W-:Y:S01]  /*28fc0*/  IMAD.X R13, R13, 0x1, R0.reuse, P5 ;  /* 0x000000010d0d7824 */ /* 0x100fe200028e0600 */
[----:B------:R-:W-:Y:S01]  /*28fd0*/  IADD3 R14, P5, PT, R14, R12, RZ ;  /* 0x0000000c0e0e7210 */ /* 0x000fe20007fbe0ff */
[----:B------:R-:W-:-:S02]  /*28fe0*/  IMAD.X R15, R15, 0x1, R0, P6 ;  /* 0x000000010f0f7824 */ /* 0x000fc400030e0600 */
[--C-:B------:R-:W-:Y:S01]  /*28ff0*/  IMAD.X R24, R24, 0x1, R0.reuse, P0 ;  /* 0x0000000118187824 */ /* 0x100fe200000e0600 */
[----:B------:R-:W-:Y:S01]  /*29000*/  IADD3 R25, P0, PT, R25, UR10, RZ ;  /* 0x0000000a19197c10 */ /* 0x000fe2000ff1e0ff */
[----:B------:R-:W-:Y:S04]  /*29010*/  STL [R1+0x26c], R13 ;  /* 0x00026c0d01007387 */ /* 0x000fe80000100800 */
[----:B------:R-:W-:Y:S01]  /*29020*/  STL [R1+0x244], R14 ;  /* 0x0002440e01007387 */ /* 0x000fe20000100800 */
[----:B---3--:R-:W-:-:S03]  /*29030*/  IMAD.X R26, R26, 0x1, R0, P1 ;  /* 0x000000011a1a7824 */ /* 0x008fc600008e0600 */
[----:B------:R-:W-:Y:S01]  /*29040*/  STL [R1+0x264], R15 ;  /* 0x0002640f01007387 */ /* 0x000fe20000100800 */
[----:B------:R-:W-:-:S03]  /*29050*/  IMAD.X R27, R27, 0x1, R0, P2 ;  /* 0x000000011b1b7824 */ /* 0x000fc600010e0600 */
[----:B------:R-:W-:Y:S04]  /*29060*/  STL [R1+0x25c], R24 ;  /* 0x00025c1801007387 */ /* 0x000fe80000100800 */
[----:B------:R-:W-:Y:S01]  /*29070*/  STL [R1+0xa8c], R25 ;  /* 0x000a8c1901007387 */ /* 0x000fe20000100800 */
[----:B------:R-:W-:Y:S01]  /*29080*/  IMAD.X R22, R22, 0x1, R0, P4 ;  /* 0x0000000116167824 */ /* 0x000fe200020e0600 */
[----:B------:R-:W-:Y:S01]  /*29090*/  IADD3.X R23, PT, PT, R23, UR6, RZ, P0, !PT ;  /* 0x0000000617177c10 */ /* 0x000fe200087fe4ff */
[----:B------:R-:W-:-:S04]  /*290a0*/  UIADD3 UR4, UPT, UPT, UR4, 0x1, URZ ;  /* 0x0000000104047890 */ /* 0x000fc8000fffe0ff */
[----:B------:R-:W-:Y:S01]  /*290b0*/  UISETP.NE.U32.AND UP0, UPT, UR4, UR7, UPT ;  /* 0x000000070400728c */ /* 0x000fe2000bf05070 */
[--C-:B--2---:R-:W-:Y:S02]  /*290c0*/  IMAD.X R28, R28, 0x1, R0.reuse, P5 ;  /* 0x000000011c1c7824 */ /* 0x104fe400028e0600 */
[----:B----4-:R-:W-:-:S05]  /*290d0*/  IMAD.X R29, R29, 0x1, R0, P3 ;  /* 0x000000011d1d7824 */ /* 0x010fca00018e0600 */
[----:B------:R0:W-:Y:S04]  /*290e0*/  STL [R1+0x250], R29 ;  /* 0x0002501d01007387 */ /* 0x0001e80000100800 */
[----:B------:R-:W-:Y:S04]  /*290f0*/  STL [R1+0x258], R26 ;  /* 0x0002581a01007387 */ /* 0x000fe80000100800 */
[----:B0-----:R1:W5:Y:S04]  /*29100*/  LDL.LU R29, [R1+0xbd4] ;  /* 0x000bd400011d7983 */ /* 0x0013680000300800 */
[----:B------:R-:W-:Y:S04]  /*29110*/  STL [R1+0x254], R27 ;  /* 0x0002541b01007387 */ /* 0x000fe80000100800 */
[----:B------:R0:W-:Y:S02]  /*29120*/  STL [R1+0x240], R28 ;  /* 0x0002401c01007387 */ /* 0x0001e40000100800 */
[----:B0-----:R-:W0:Y:S02]  /*29130*/  S2R R28, SR_TID.X ;  /* 0x00000000001c7919 */ /* 0x001e240000002100 */
[----:B------:R1:W-:Y:S04]  /*29140*/  STL [R1+0x248], R22 ;  /* 0x0002481601007387 */ /* 0x0003e80000100800 */
[----:B------:R1:W-:Y:S01]  /*29150*/  STL [R1+0xa74], R23 ;  /* 0x000a741701007387 */ /* 0x0003e20000100800 */
[----:B0-----:R-:W-:-:S05]  /*29160*/  LOP3.LUT R28, R28, 0x7f, RZ, 0xc0, !PT ;  /* 0x0000007f1c1c7812 */ /* 0x001fca00078ec0ff */
[----:B------:R-:W-:Y:S01]  /*29170*/  IMAD.SHL.U32 R28, R28, 0x2, RZ ;  /* 0x000000021c1c7824 */ /* 0x000fe200078e00ff */
[----:B-1----:R-:W-:Y:S06]  /*29180*/  BRA.U UP0, `(.L_x_2) ;  /* 0xfffffe9100d07547 */ /* 0x002fec000b83ffff */
[----:B-----5:R-:W-:Y:S02]  /*29190*/  F2FP.F16.F32.PACK_AB R3, R11, R3 ;  /* 0x000000030b03723e */ /* 0x020fe400000000ff */
[----:B------:R-:W-:Y:S02]  /*291a0*/  F2FP.F16.F32.PACK_AB R7, R9, R7 ;  /* 0x000000070907723e */ /* 0x000fe400000000ff */
[----:B------:R-:W-:Y:S02]  /*291b0*/  F2FP.F16.F32.PACK_AB R9, R8, R19 ;  /* 0x000000130809723e */ /* 0x000fe400000000ff */
[----:B------:R-:W-:Y:S02]  /*291c0*/  F2FP.F16.F32.PACK_AB R11, R10, R16 ;  /* 0x000000100a0b723e */ /* 0x000fe400000000ff */
[----:B------:R-:W-:Y:S02]  /*291d0*/  F2FP.F16.F32.PACK_AB R2, R21, R2 ;  /* 0x000000021502723e */ /* 0x000fe400000000ff */
[----:B------:R-:W-:-:S02]  /*291e0*/  F2FP.F16.F32.PACK_AB R6, R20, R6 ;  /* 0x000000061406723e */ /* 0x000fc400000000ff */
[----:B------:R-:W-:Y:S02]  /*291f0*/  F2FP.F16.F32.PACK_AB R8, R18, R17 ;  /* 0x000000111208723e */ /* 0x000fe400000000ff */
[----:B------:R-:W-:-:S07]  /*29200*/  F2FP.F16.F32.PACK_AB R10, R5, R4 ;  /* 0x00000004050a723e */ /* 0x000fce00000000ff */
.L_x_1:
[----:B------:R-:W2:Y:S01]  /*29210*/  LDL.LU R15, [R1+0xbd0] ;  /* 0x000bd000010f7983 */ /* 0x000ea20000300800 */
[----:B------:R-:W1:Y:S01]  /*29220*/  S2R R14, SR_TID.X ;  /* 0x00000000000e7919 */ /* 0x000e620000002100 */
[----:B------:R-:W3:Y:S01]  /*29230*/  S2UR UR5, SR_CgaCtaId ;  /* 0x00000000000579c3 */ /* 0x000ee20000008800 */
[----:B------:R-:W-:Y:S01]  /*29240*/  UMOV UR4, 0x400 ;  /* 0x0000040000047882 */ /* 0x000fe20000000000 */
[----:B------:R-:W4:Y:S01]  /*29250*/  LDCU.128 UR12, c[0x0][0x390] ;  /* 0x00007200ff0c77ac */ /* 0x000f220008000c00 */
[----:B------:R-:W5:Y:S01]  /*29260*/  LDL.LU R17, [R1+0xbcc] ;  /* 0x000bcc0001117983 */ /* 0x000f620000300800 */
[----:B------:R-:W0:Y:S03]  /*29270*/  LDCU UR6, c[0x0][0x3b8] ;  /* 0x00007700ff0677ac */ /* 0x000e260008000800 */
[----:B------:R-:W4:Y:S01]  /*29280*/  LDL.LU R20, [R1+0x1f8] ;  /* 0x0001f80001147983 */ /* 0x000f220000300800 */
[----:B---3--:R-:W-:Y:S01]  /*29290*/  ULEA UR4, UR5, UR4, 0x18 ;  /* 0x0000000405047291 */ /* 0x008fe2000f8ec0ff */
[----:B------:R-:W5:Y:S01]  /*292a0*/  LDCU UR5, c[0x0][0x3b4] ;  /* 0x00007680ff0577ac */ /* 0x000f620008000800 */
[----:B-1----:R-:W-:Y:S01]  /*292b0*/  SHF.R.S32.HI R5, RZ, 0x4, R14 ;  /* 0x00000004ff057819 */ /* 0x002fe2000001140e */
[C---:B------:R-:W-:Y:S01]  /*292c0*/  IMAD.SHL.U32 R12, R14.reuse, 0x8, RZ ;  /* 0x000000080e0c7824 */ /* 0x040fe200078e00ff */
[----:B0-----:R-:W-:-:S02]  /*292d0*/  LOP3.LUT R0, R14, 0x60, RZ, 0xc0, !PT ;  /* 0x000000600e007812 */ /* 0x001fc400078ec0ff */
[----:B------:R-:W-:Y:S02]  /*292e0*/  SGXT R5, R5, 0x1 ;  /* 0x000000010505781a */ /* 0x000fe40000000200 */
[----:B------:R-:W-:Y:S01]  /*292f0*/  LOP3.LUT R4, R14, 0xc, RZ, 0xc0, !PT ;  /* 0x0000000c0e047812 */ /* 0x000fe200078ec0ff */
[----:B------:R-:W-:Y:S01]  /*29300*/  IMAD.SHL.U32 R0, R0, 0x8, RZ ;  /* 0x0000000800007824 */ /* 0x000fe200078e00ff */
[----:B------:R-:W-:Y:S02]  /*29310*/  LOP3.LUT R5, R5, 0x420, RZ, 0xc0, !PT ;  /* 0x0000042005057812 */ /* 0x000fe400078ec0ff */
[----:B------:R-:W-:Y:S02]  /*29320*/  LOP3.LUT R13, R12, 0xf8, RZ, 0xc0, !PT ;  /* 0x000000f80c0d7812 */ /* 0x000fe400078ec0ff */
[----:B------:R-:W-:Y:S01]  /*29330*/  SHF.R.U32.HI R19, RZ, 0x4, R14 ;  /* 0x00000004ff137819 */ /* 0x000fe2000001160e */
[C---:B------:R-:W-:Y:S02]  /*29340*/  IMAD R5, R4.reuse, 0x2, R5 ;  /* 0x0000000204057824 */ /* 0x040fe400078e0205 */
[----:B------:R-:W-:Y:S01]  /*29350*/  IMAD R13, R4, 0x100, R13 ;  /* 0x00000100040d7824 */ /* 0x000fe200078e020d */
[----:B------:R-:W-:-:S04]  /*29360*/  SGXT.U32 R19, R19, 0x3 ;  /* 0x000000031313781a */ /* 0x000fc80000000000 */
[----:B------:R-:W-:Y:S01]  /*29370*/  LOP3.LUT R16, R13, 0x60, R14, 0x78, !PT ;  /* 0x000000600d107812 */ /* 0x000fe200078e780e */
[----:B------:R-:W-:Y:S01]  /*29380*/  BAR.SYNC.DEFER_BLOCKING 0x0 ;  /* 0x0000000000007b1d */ /* 0x000fe20000010000 */
[----:B--2---:R-:W-:-:S05]  /*29390*/  LOP3.LUT R0, R5, R15, R0, 0x1e, !PT ;  /* 0x0000000f05007212 */ /* 0x004fca00078e1e00 */
[----:B------:R-:W0:Y:S01]  /*293a0*/  S2R R15, SR_TID.X ;  /* 0x00000000000f7919 */ /* 0x000e220000002100 */
[----:B------:R-:W-:Y:S01]  /*293b0*/  LOP3.LUT R5, R0, 0x40, RZ, 0x3c, !PT ;  /* 0x0000004000057812 */ /* 0x000fe200078e3cff */
[----:B------:R-:W-:Y:S01]  /*293c0*/  STS.64 [R0+UR4], R10 ;  /* 0x0000000a00007988 */ /* 0x000fe20008000a04 */
[C---:B-----5:R-:W-:Y:S01]  /*293d0*/  IMAD R23, R17.reuse, UR5, RZ ;  /* 0x0000000511177c24 */ /* 0x060fe2000f8e02ff */
[----:B----4-:R-:W-:Y:S02]  /*293e0*/  ISETP.GE.AND P0, PT, R17, UR14, PT ;  /* 0x0000000e11007c0c */ /* 0x010fe4000bf06270 */
[----:B------:R1:W-:Y:S01]  /*293f0*/  STS.64 [R0+UR4+0x80], R8 ;  /* 0x0000800800007988 */ /* 0x0003e20008000a04 */
[----:B------:R-:W-:-:S03]  /*29400*/  LOP3.LUT R28, R20, 0x70, R19, 0xfe, !PT ;  /* 0x00000070141c7812 */ /* 0x000fc600078efe13 */
[----:B------:R2:W-:Y:S01]  /*29410*/  STS.64 [R5+UR4+0x800], R6 ;  /* 0x0008000605007988 */ /* 0x0005e20008000a04 */
[C-C-:B------:R-:W-:Y:S02]  /*29420*/  LOP3.LUT R27, R20.reuse, 0x68, R19.reuse, 0xfe, !PT ;  /* 0x00000068141b7812 */ /* 0x140fe400078efe13 */
[C-C-:B------:R-:W-:Y:S01]  /*29430*/  LOP3.LUT R24, R20.reuse, 0x28, R19.reuse, 0xfe, !PT ;  /* 0x0000002814187812 */ /* 0x140fe200078efe13 */
[----:B------:R3:W-:Y:S01]  /*29440*/  STS.64 [R5+UR4+0x880], R2 ;  /* 0x0008800205007988 */ /* 0x0007e20008000a04 */
[C-C-:B------:R-:W-:Y:S02]  /*29450*/  LOP3.LUT R25, R20.reuse, 0x20, R19.reuse, 0xfe, !PT ;  /* 0x0000002014197812 */ /* 0x140fe400078efe13 */
[C-C-:B------:R-:W-:Y:S01]  /*29460*/  LOP3.LUT R26, R20.reuse, 0x18, R19.reuse, 0xfe, !PT ;  /* 0x00000018141a7812 */ /* 0x140fe200078efe13 */
[----:B------:R-:W-:Y:S01]  /*29470*/  BAR.SYNC.DEFER_BLOCKING 0x0 ;  /* 0x0000000000007b1d */ /* 0x000fe20000010000 */
[C-C-:B-1----:R-:W-:Y:S02]  /*29480*/  LOP3.LUT R0, R20.reuse, 0x60, R19.reuse, 0xfe, !PT ;  /* 0x0000006014007812 */ /* 0x142fe400078efe13 */
[----:B------:R-:W-:-:S02]  /*29490*/  LOP3.LUT R17, R20, 0x10, R19, 0xfe, !PT ;  /* 0x0000001014117812 */ /* 0x000fc400078efe13 */
[C-C-:B--2---:R-:W-:Y:S02]  /*294a0*/  LOP3.LUT R7, R20.reuse, 0x40, R19.reuse, 0xfe, !PT ;  /* 0x0000004014077812 */ /* 0x144fe400078efe13 */
[C-C-:B------:R-:W-:Y:S02]  /*294b0*/  LOP3.LUT R6, R20.reuse, 0x30, R19.reuse, 0xfe, !PT ;  /* 0x0000003014067812 */ /* 0x140fe400078efe13 */
[C-C-:B---3--:R-:W-:Y:S02]  /*294c0*/  LOP3.LUT R2, R20.reuse, 0x58, R19.reuse, 0xfe, !PT ;  /* 0x0000005814027812 */ /* 0x148fe400078efe13 */
[----:B------:R-:W-:Y:S02]  /*294d0*/  LOP3.LUT R3, R20, 0x50, R19, 0xfe, !PT ;  /* 0x0000005014037812 */ /* 0x000fe400078efe13 */
[C---:B0-----:R-:W-:Y:S02]  /*294e0*/  LEA.HI R21, R15.reuse, 0x78, RZ, 0x1c ;  /* 0x000000780f157811 */ /* 0x041fe400078fe0ff */
[----:B------:R-:W-:-:S02]  /*294f0*/  LEA.HI R18, R15, 0x38, RZ, 0x1c ;  /* 0x000000380f127811 */ /* 0x000fc400078fe0ff */
[C-C-:B------:R-:W-:Y:S02]  /*29500*/  LOP3.LUT R5, R20.reuse, 0x48, R19.reuse, 0xfe, !PT ;  /* 0x0000004814057812 */ /* 0x140fe400078efe13 */
[C---:B------:R-:W-:Y:S02]  /*29510*/  LOP3.LUT R4, R20.reuse, R18, RZ, 0xfc, !PT ;  /* 0x0000001214047212 */ /* 0x040fe400078efcff */
[C---:B------:R-:W-:Y:S02]  /*29520*/  LOP3.LUT R18, R20.reuse, R19, RZ, 0xfc, !PT ;  /* 0x0000001314127212 */ /* 0x040fe400078efcff */
[----:B------:R-:W-:Y:S01]  /*29530*/  LOP3.LUT R19, R20, 0x8, R19, 0xfe, !PT ;  /* 0x0000000814137812 */ /* 0x000fe200078efe13 */
[----:B------:R-:W0:Y:S01]  /*29540*/  LDS.64 R14, [R16+UR4] ;  /* 0x00000004100e7984 */ /* 0x000e220008000a00 */
[----:B------:R-:W-:Y:S02]  /*29550*/  LEA R22, P1, R23, UR12, 0x1 ;  /* 0x0000000c17167c11 */ /* 0x000fe4000f8208ff */
[----:B------:R-:W-:Y:S01]  /*29560*/  ISETP.LT.AND P3, PT, R18, UR15, !P0 ;  /* 0x0000000f12007c0c */ /* 0x000fe2000c761270 */
[----:B------:R-:W1:Y:S01]  /*29570*/  LDS.64 R12, [R16+UR4+0x100] ;  /* 0x00010004100c7984 */ /* 0x000e620008000a00 */
[C---:B------:R-:W-:Y:S01]  /*29580*/  ISETP.LT.AND P4, PT, R19.reuse, UR15, !P0 ;  /* 0x0000000f13007c0c */ /* 0x040fe2000c781270 */
[----:B------:R-:W-:Y:S01]  /*29590*/  IMAD R19, R19, UR6, RZ ;  /* 0x0000000613137c24 */ /* 0x000fe2000f8e02ff */
[----:B------:R-:W-:Y:S01]  /*295a0*/  LOP3.LUT R29, R20, R21, RZ, 0xfc, !PT ;  /* 0x00000015141d7212 */ /* 0x000fe200078efcff */
[----:B------:R-:W2:Y:S01]  /*295b0*/  LDS.64 R8, [R16+UR4+0x200] ;  /* 0x0002000410087984 */ /* 0x000ea20008000a00 */
[----:B------:R-:W-:-:S02]  /*295c0*/  LEA.HI.X.SX32 R23, R23, UR13, 0x1, P1 ;  /* 0x0000000d17177c11 */ /* 0x000fc400088f0eff */
[C---:B------:R-:W-:Y:S01]  /*295d0*/  ISETP.LT.AND P2, PT, R17.reuse, UR15, !P0 ;  /* 0x0000000f11007c0c */ /* 0x040fe2000c741270 */
[----:B------:R3:W4:Y:S01]  /*295e0*/  LDS.64 R10, [R16+UR4+0x300] ;  /* 0x00030004100a7984 */ /* 0x0007220008000a00 */
[----:B------:R-:W-:Y:S02]  /*295f0*/  IMAD R17, R17, UR6, RZ ;  /* 0x0000000611117c24 */ /* 0x000fe4000f8e02ff */
[----:B---3--:R-:W-:Y:S01]  /*29600*/  IMAD R16, R18, UR6, RZ ;  /* 0x0000000612107c24 */ /* 0x008fe2000f8e02ff */
[----:B------:R-:W-:-:S04]  /*29610*/  LEA R18, P5, R19, R22, 0x1 ;  /* 0x0000001613127211 */ /* 0x000fc800078a08ff */
[CC--:B------:R-:W-:Y:S02]  /*29620*/  LEA R20, P1, R16.reuse, R22.reuse, 0x1 ;  /* 0x0000001610147211 */ /* 0x0c0fe400078208ff */
[-C--:B------:R-:W-:Y:S02]  /*29630*/  LEA.HI.X.SX32 R19, R19, R23.reuse, 0x1, P5 ;  /* 0x0000001713137211 */ /* 0x080fe400028f0eff */
[-C--:B------:R-:W-:Y:S02]  /*29640*/  LEA.HI.X.SX32 R21, R16, R23.reuse, 0x1, P1 ;  /* 0x0000001710157211 */ /* 0x080fe400008f0eff */
[C---:B------:R-:W-:Y:S02]  /*29650*/  LEA R16, P6, R17.reuse, R22, 0x1 ;  /* 0x0000001611107211 */ /* 0x040fe400078c08ff */
[C---:B------:R-:W-:Y:S01]  /*29660*/  ISETP.LT.AND P1, PT, R26.reuse, UR15, !P0 ;  /* 0x0000000f1a007c0c */ /* 0x040fe2000c721270 */
[----:B------:R-:W-:Y:S01]  /*29670*/  IMAD R26, R26, UR6, RZ ;  /* 0x000000061a1a7c24 */ /* 0x000fe2000f8e02ff */
[----:B------:R-:W-:Y:S01]  /*29680*/  LEA.HI.X.SX32 R17, R17, R23, 0x1, P6 ;  /* 0x0000001711117211 */ /* 0x000fe200030f0eff */
[----:B0-----:R0:W-:Y:S01]  /*29690*/  @P3 STG.E.U16 desc[UR8][R20.64], R14 ;  /* 0x0000000e14003986 */ /* 0x0011e2000c101508 */
[C---:B------:R-:W-:Y:S01]  /*296a0*/  ISETP.LT.AND P3, PT, R25.reuse, UR15, !P0 ;  /* 0x0000000f19007c0c */ /* 0x040fe2000c761270 */
[----:B------:R-:W-:-:S02]  /*296b0*/  IMAD R25, R25, UR6, RZ ;  /* 0x0000000619197c24 */ /* 0x000fc4000f8e02ff */
[----:B-1----:R-:W-:Y:S04]  /*296c0*/  @P4 STG.E.U16 desc[UR8][R18.64], R12 ;  /* 0x0000000c12004986 */ /* 0x002fe8000c101508 */
[----:B--2---:R1:W-:Y:S01]  /*296d0*/  @P2 STG.E.U16 desc[UR8][R16.64], R8 ;  /* 0x0000000810002986 */ /* 0x0043e2000c101508 */
[C---:B------:R-:W-:Y:S01]  /*296e0*/  ISETP.LT.AND P2, PT, R24.reuse, UR15, !P0 ;  /* 0x0000000f18007c0c */ /* 0x040fe2000c741270 */
[----:B------:R-:W-:Y:S01]  /*296f0*/  IMAD R24, R24, UR6, RZ ;  /* 0x0000000618187c24 */ /* 0x000fe2000f8e02ff */
[----:B0-----:R-:W-:Y:S02]  /*29700*/  LEA R20, P5, R26, R22, 0x1 ;  /* 0x000000161a147211 */ /* 0x001fe400078a08ff */
[----:B------:R-:W-:Y:S02]  /*29710*/  PRMT R14, R14, 0x7632, R14 ;  /* 0x000076320e0e7816 */ /* 0x000fe4000000000e */
[----:B------:R-:W-:-:S02]  /*29720*/  LEA.HI.X.SX32 R21, R26, R23, 0x1, P5 ;  /* 0x000000171a157211 */ /* 0x000fc400028f0eff */
[----:B-1----:R-:W-:-:S03]  /*29730*/  LEA R16, P4, R25, R22, 0x1 ;  /* 0x0000001619107211 */ /* 0x002fc600078808ff */
[----:B----4-:R0:W-:Y:S01]  /*29740*/  @P1 STG.E.U16 desc[UR8][R20.64], R10 ;  /* 0x0000000a14001986 */ /* 0x0101e2000c101508 */
[C---:B------:R-:W-:Y:S01]  /*29750*/  ISETP.LT.AND P1, PT, R4.reuse, UR15, !P0 ;  /* 0x0000000f04007c0c */ /* 0x040fe2000c721270 */
[----:B------:R-:W-:Y:S01]  /*29760*/  IMAD R4, R4, UR6, RZ ;  /* 0x0000000604047c24 */ /* 0x000fe2000f8e02ff */
[-C--:B------:R-:W-:Y:S02]  /*29770*/  LEA.HI.X.SX32 R17, R25, R23.reuse, 0x1, P4 ;  /* 0x0000001719117211 */ /* 0x080fe400020f0eff */
[----:B------:R-:W-:Y:S02]  /*29780*/  LEA R18, P4, R24, R22, 0x1 ;  /* 0x0000001618127211 */ /* 0x000fe400078808ff */
[----:B------:R-:W-:Y:S01]  /*29790*/  PRMT R8, R12, 0x7632, R8 ;  /* 0x000076320c087816 */ /* 0x000fe20000000008 */
[----:B------:R1:W-:Y:S01]  /*297a0*/  @P3 STG.E.U16 desc[UR8][R16.64], R14 ;  /* 0x0000000e10003986 */ /* 0x0003e2000c101508 */
[----:B------:R-:W-:Y:S01]  /*297b0*/  LEA.HI.X.SX32 R19, R24, R23, 0x1, P4 ;  /* 0x0000001718137211 */ /* 0x000fe200020f0eff */
[C---:B------:R-:W-:Y:S01]  /*297c0*/  IMAD R12, R6.reuse, UR6, RZ ;  /* 0x00000006060c7c24 */ /* 0x040fe2000f8e02ff */
[----:B------:R-:W-:-:S02]  /*297d0*/  ISETP.LT.AND P3, PT, R6, UR15, !P0 ;  /* 0x0000000f06007c0c */ /* 0x000fc4000c761270 */
[----:B0-----:R-:W-:Y:S01]  /*297e0*/  PRMT R20, R10, 0x7632, R20 ;  /* 0x000076320a147816 */ /* 0x001fe20000000014 */
[----:B------:R0:W-:Y:S01]  /*297f0*/  @P2 STG.E.U16 desc[UR8][R18.64], R8 ;  /* 0x0000000812002986 */ /* 0x0001e2000c101508 */
[C---:B------:R-:W-:Y:S01]  /*29800*/  ISETP.LT.AND P2, PT, R7.reuse, UR15, !P0 ;  /* 0x0000000f07007c0c */ /* 0x040fe2000c741270 */
[----:B------:R-:W-:Y:S02]  /*29810*/  IMAD R7, R7, UR6, RZ ;  /* 0x0000000607077c24 */ /* 0x000fe4000f8e02ff */
[----:B------:R-:W-:Y:S01]  /*29820*/  IMAD R10, R2, UR6, RZ ;  /* 0x00000006020a7c24 */ /* 0x000fe2000f8e02ff */
[CC--:B-1----:R-:W-:Y:S01]  /*29830*/  LEA R16, P4, R4.reuse, R22.reuse, 0x1 ;  /* 0x0000001604107211 */ /* 0x0c2fe200078808ff */
[----:B------:R-:W-:Y:S01]  /*29840*/  IMAD R14, R5, UR6, RZ ;  /* 0x00000006050e7c24 */ /* 0x000fe2000f8e02ff */
[----:B------:R-:W-:Y:S02]  /*29850*/  LEA R6, P5, R7, R22, 0x1 ;  /* 0x0000001607067211 */ /* 0x000fe400078a08ff */
[----:B------:R-:W-:-:S02]  /*29860*/  LEA.HI.X.SX32 R17, R4, R23, 0x1, P4 ;  /* 0x0000001704117211 */ /* 0x000fc400020f0eff */
[CC--:B------:R-:W-:Y:S02]  /*29870*/  LEA R4, P6, R12.reuse, R22.reuse, 0x1 ;  /* 0x000000160c047211 */ /* 0x0c0fe400078c08ff */
[----:B------:R-:W-:Y:S02]  /*29880*/  ISETP.LT.AND P4, PT, R5, UR15, !P0 ;  /* 0x0000000f05007c0c */ /* 0x000fe4000c781270 */
[-C--:B------:R-:W-:Y:S02]  /*29890*/  LEA.HI.X.SX32 R5, R12, R23.reuse, 0x1, P6 ;  /* 0x000000170c057211 */ /* 0x080fe400030f0eff */
[----:B0-----:R-:W-:Y:S02]  /*298a0*/  LEA R18, P6, R14, R22, 0x1 ;  /* 0x000000160e127211 */ /* 0x001fe400078c08ff */
[----:B------:R-:W-:Y:S01]  /*298b0*/  PRMT R12, R8, 0x7632, R12 ;  /* 0x00007632080c7816 */ /* 0x000fe2000000000c */
[----:B------:R-:W-:Y:S01]  /*298c0*/  IMAD R8, R29, UR6, RZ ;  /* 0x000000061d087c24 */ /* 0x000fe2000f8e02ff */
[----:B------:R-:W-:-:S02]  /*298d0*/  LEA.HI.X.SX32 R7, R7, R23, 0x1, P5 ;  /* 0x0000001707077211 */ /* 0x000fc400028f0eff */
[----:B------:R-:W-:Y:S01]  /*298e0*/  LEA.HI.X.SX32 R19, R14, R23, 0x1, P6 ;  /* 0x000000170e137211 */ /* 0x000fe200030f0eff */
[----:B------:R0:W-:Y:S01]  /*298f0*/  @P3 STG.E.U16 desc[UR8][R4.64], R12 ;  /* 0x0000000c04003986 */ /* 0x0001e2000c101508 */
[C---:B------:R-:W-:Y:S01]  /*29900*/  ISETP.LT.AND P5, PT, R3.reuse, UR15, !P0 ;  /* 0x0000000f03007c0c */ /* 0x040fe2000c7a1270 */
[----:B------:R-:W-:Y:S01]  /*29910*/  IMAD R3, R3, UR6, RZ ;  /* 0x0000000603037c24 */ /* 0x000fe2000f8e02ff */
[C---:B------:R-:W-:Y:S01]  /*29920*/  ISETP.LT.AND P3, PT, R0.reuse, UR15, !P0 ;  /* 0x0000000f00007c0c */ /* 0x040fe2000c761270 */
[----:B------:R-:W-:Y:S01]  /*29930*/  @P1 STG.E.U16 desc[UR8][R16.64], R20 ;  /* 0x0000001410001986 */ /* 0x000fe2000c101508 */
[----:B------:R-:W-:Y:S02]  /*29940*/  IMAD R0, R0, UR6, RZ ;  /* 0x0000000600007c24 */ /* 0x000fe4000f8e02ff */
[----:B------:R-:W-:Y:S01]  /*29950*/  IMAD R14, R28, UR6, RZ ;  /* 0x000000061c0e7c24 */ /* 0x000fe2000f8e02ff */
[----:B------:R1:W-:Y:S01]  /*29960*/  @P2 STG.E.U16 desc[UR8][R6.64], R15 ;  /* 0x0000000f06002986 */ /* 0x0003e2000c101508 */
[----:B0-----:R-:W-:-:S03]  /*29970*/  LEA R4, P1, R10, R22, 0x1 ;  /* 0x000000160a047211 */ /* 0x001fc600078208ff */
[----:B------:R0:W-:Y:S01]  /*29980*/  @P4 STG.E.U16 desc[UR8][R18.64], R13 ;  /* 0x0000000d12004986 */ /* 0x0001e2000c101508 */
[----:B------:R-:W-:Y:S01]  /*29990*/  ISETP.LT.AND P4, PT, R2, UR15, !P0 ;  /* 0x0000000f02007c0c */ /* 0x000fe2000c781270 */
[----:B------:R-:W-:Y:S01]  /*299a0*/  IMAD R12, R27, UR6, RZ ;  /* 0x000000061b0c7c24 */ /* 0x000fe2000f8e02ff */
[CC--:B------:R-:W-:Y:S02]  /*299b0*/  LEA R2, P6, R3.reuse, R22.reuse, 0x1 ;  /* 0x0000001603027211 */ /* 0x0c0fe400078c08ff */
[-C--:B------:R-:W-:Y:S02]  /*299c0*/  LEA.HI.X.SX32 R5, R10, R23.reuse, 0x1, P1 ;  /* 0x000000170a057211 */ /* 0x080fe400008f0eff */
[-C--:B-1----:R-:W-:Y:S02]  /*299d0*/  LEA R6, P2, R0, R22.reuse, 0x1 ;  /* 0x0000001600067211 */ /* 0x082fe400078408ff */
[----:B------:R-:W-:Y:S02]  /*299e0*/  LEA.HI.X.SX32 R3, R3, R23, 0x1, P6 ;  /* 0x0000001703037211 */ /* 0x000fe400030f0eff */
[----:B------:R-:W-:-:S02]  /*299f0*/  LEA R16, P6, R12, R22, 0x1 ;  /* 0x000000160c107211 */ /* 0x000fc400078c08ff */
[----:B0-----:R-:W-:Y:S01]  /*29a00*/  LEA R18, P1, R14, R22, 0x1 ;  /* 0x000000160e127211 */ /* 0x001fe200078208ff */
[----:B------:R0:W-:Y:S01]  /*29a10*/  @P5 STG.E.U16 desc[UR8][R2.64], R9 ;  /* 0x0000000902005986 */ /* 0x0001e2000c101508 */
[-C--:B------:R-:W-:Y:S02]  /*29a20*/  LEA.HI.X.SX32 R7, R0, R23.reuse, 0x1, P2 ;  /* 0x0000001700077211 */ /* 0x080fe400010f0eff */
[----:B------:R-:W-:Y:S01]  /*29a30*/  LEA.HI.X.SX32 R19, R14, R23, 0x1, P1 ;  /* 0x000000170e137211 */ /* 0x000fe200008f0eff */
[----:B------:R0:W-:Y:S01]  /*29a40*/  @P4 STG.E.U16 desc[UR8][R4.64], R11 ;  /* 0x0000000b04004986 */ /* 0x0001e2000c101508 */
[----:B------:R-:W-:Y:S02]  /*29a50*/  ISETP.LT.AND P2, PT, R27, UR15, !P0 ;  /* 0x0000000f1b007c0c */ /* 0x000fe4000c741270 */
[----:B------:R-:W-:Y:S02]  /*29a60*/  ISETP.LT.AND P1, PT, R29, UR15, !P0 ;  /* 0x0000000f1d007c0c */ /* 0x000fe4000c721270 */
[----:B------:R-:W-:-:S02]  /*29a70*/  ISETP.LT.AND P0, PT, R28, UR15, !P0 ;  /* 0x0000000f1c007c0c */ /* 0x000fc4000c701270 */
[-C--:B------:R-:W-:Y:S02]  /*29a80*/  LEA.HI.X.SX32 R17, R12, R23.reuse, 0x1, P6 ;  /* 0x000000170c117211 */ /* 0x080fe400030f0eff */
[C---:B------:R-:W-:Y:S02]  /*29a90*/  LEA R22, P6, R8.reuse, R22, 0x1 ;  /* 0x0000001608167211 */ /* 0x040fe400078c08ff */
[----:B------:R-:W-:Y:S02]  /*29aa0*/  PRMT R15, R15, 0x7632, R15 ;  /* 0x000076320f0f7816 */ /* 0x000fe4000000000f */
[----:B------:R-:W-:Y:S02]  /*29ab0*/  LEA.HI.X.SX32 R23, R8, R23, 0x1, P6 ;  /* 0x0000001708177211 */ /* 0x000fe400030f0eff */
[----:B------:R-:W-:Y:S01]  /*29ac0*/  PRMT R8, R13, 0x7632, R8 ;  /* 0x000076320d087816 */ /* 0x000fe20000000008 */
[----:B------:R0:W-:Y:S01]  /*29ad0*/  @P3 STG.E.U16 desc[UR8][R6.64], R15 ;  /* 0x0000000f06003986 */ /* 0x0001e2000c101508 */
[----:B------:R-:W-:-:S03]  /*29ae0*/  PRMT R0, R9, 0x7632, R0 ;  /* 0x0000763209007816 */ /* 0x000fc60000000000 */
[----:B------:R0:W-:Y:S04]  /*29af0*/  @P2 STG.E.U16 desc[UR8][R16.64], R8 ;  /* 0x0000000810002986 */ /* 0x0001e8000c101508 */
[----:B------:R0:W-:Y:S01]  /*29b00*/  @P0 STG.E.U16 desc[UR8][R18.64], R0 ;  /* 0x0000000012000986 */ /* 0x0001e2000c101508 */
[----:B------:R-:W-:Y:S05]  /*29b10*/  @!P1 EXIT ;  /* 0x000000000000994d */ /* 0x000fea0003800000 */
[----:B0-----:R-:W-:-:S05]  /*29b20*/  PRMT R11, R11, 0x7632, R11 ;  /* 0x000076320b0b7816 */ /* 0x001fca000000000b */
[----:B------:R-:W-:Y:S01]  /*29b30*/  STG.E.U16 desc[UR8][R22.64], R11 ;  /* 0x0000000b16007986 */ /* 0x000fe2000c101508 */
[----:B------:R-:W-:Y:S05]  /*29b40*/  EXIT ;  /* 0x000000000000794d */ /* 0x000fea0003800000 */
.L_x_3:
[----:B------:R-:W-:-:S00]  /*29b50*/  BRA `(.L_x_3) ;  /* 0xfffffffc00fc7947 */ /* 0x000fc0000383ffff */
[----:B------:R-:W-:-:S00]  /*29b60*/  NOP ;  /* 0x0000000000007918 */ /* 0x000fc00000000000 */
        /* <DEDUP_REMOVED lines=9> */
.L_x_4:


//--------------------- .nv.shared.matmul_kernel  --------------------------
	.section	.nv.shared.matmul_kernel,"aw",@nobits
	.sectionflags	@""
	.align	16
	.zero		1024


//--------------------- .nv.shared.reserved.0     --------------------------
	.section	.nv.shared.reserved.0,"aw",@nobits
	.weak		__nv_reservedSMEM_offset_0_alias
	.size		__nv_reservedSMEM_offset_0_alias, 0, 64
	.other		__nv_reservedSMEM_offset_0_alias,@"STO_CUDA_RESERVED_SHARED STV_DEFAULT"
__nv_reservedSMEM_offset_0_alias:
	.zero		0
	.zero		64


//--------------------- .nv.constant0.matmul_kernel --------------------------
	.section	.nv.constant0.matmul_kernel,"a",@progbits
	.sectionflags	@""
	.align	4
.nv.constant0.matmul_kernel:
	.zero		976


//--------------------- SYMBOLS --------------------------

	.type		.nv.reservedSmem.offset0,@object
	.size		.nv.reservedSmem.offset0,0x4
	.type		.nv.reservedSmem.cap,@object
	.size		.nv.reservedSmem.cap,0x4
